	.target	sm_90a

	.elftype	@"ET_EXEC"


//--------------------- .note.nv.tkinfo           --------------------------
	.section	.note.nv.tkinfo,"",@"SHT_NOTE"
	.sectionflags	@"SHF_NOTE_NV_TKINFO"
	.tkinfo
        /*0018*/ 	.word	0x00000002
        /*0030*/ 	.string	""
        /*0030*/ 	.string	"ptxas"
        /*0030*/ 	.string	"Cuda compilation tools, release 13.0, V13.0.88"
        /*0030*/ 	.string	"Build cuda_13.0.r13.0/compiler.36424714_0"
        /*0030*/ 	.string	"-arch sm_90a -m 64 "



//--------------------- .note.nv.cuinfo           --------------------------
	.section	.note.nv.cuinfo,"",@"SHT_NOTE"
	.sectionflags	@"SHF_NOTE_NV_CUINFO"
        /*0018*/ 	.short	0x0002
        /*001a*/ 	.short	0x005a
        /*001c*/ 	.short	0x0082
	.zero		2


//--------------------- .nv.info                  --------------------------
	.section	.nv.info,"",@"SHT_CUDA_INFO"
	.align	4


	//----- nvinfo : EIATTR_REGCOUNT
	.align		4
        /*0000*/ 	.byte	0x04, 0x2f
        /*0002*/ 	.short	(.L_12 - .L_11)
	.align		4
.L_11:
        /*0004*/ 	.word	index@(_ZN7cutlass13device_kernelINS_4gemm6kernel13GemmUniversalIN4cute5tupleIJiiiiEEENS1_10collective13CollectiveMmaINS1_37MainloopSm90TmaGmmaWarpSpecializedFP8ILi3ENS5_IJNS4_1CILi1EEESB_SB_EEENS1_35KernelTmaWarpSpecializedCooperativeEEENS5_IJNSA_ILi512EEESF_NSA_ILi64EEEEEENS_12float_e4m3_tENS5_IJlSB_lEEESI_SJ_NS4_8TiledMMAINS4_8MMA_AtomIJNS4_4SM904GMMA31MMA_64x256x32_F32E4M3E4M3_SS_TNILNSN_7ScaleInE1ELSP_1EEEEEENS4_6LayoutINS5_IJNSA_ILi2EEESB_SB_EEENS5_IJSB_NSA_ILi0EEESV_EEEEENS5_IJNS4_10UnderscoreESY_SY_EEEEENS4_13SM90_TMA_LOADENS4_14ComposedLayoutINS4_7SwizzleILi2ELi4ELi3EEENS4_18smem_ptr_flag_bitsILi8EEENSS_INS5_IJNSA_ILi8EEESG_EEENS5_IJSG_SB_EEEEEEEvNS4_8identityES11_S1B_vS1C_EENS_8epilogue10collective6detail29Sm90TmaWarpSpecializedAdapterINS1F_15DefaultEpilogueISI_SJ_SJ_NS1E_6thread17LinearCombinationISI_Li1EffLNS1J_9ScaleType4KindE0ELNS_15FloatRoundStyleE2ESI_EENS1_15EpilogueDefaultEEEEEvvEEEEvNT_6ParamsE)
        /*0008*/ 	.word	0x000000a8


	//----- nvinfo : EIATTR_FRAME_SIZE
	.align		4
.L_12:
        /*000c*/ 	.byte	0x04, 0x11
        /*000e*/ 	.short	(.L_14 - .L_13)
	.align		4
.L_13:
        /*0010*/ 	.word	index@(_ZN7cutlass13device_kernelINS_4gemm6kernel13GemmUniversalIN4cute5tupleIJiiiiEEENS1_10collective13CollectiveMmaINS1_37MainloopSm90TmaGmmaWarpSpecializedFP8ILi3ENS5_IJNS4_1CILi1EEESB_SB_EEENS1_35KernelTmaWarpSpecializedCooperativeEEENS5_IJNSA_ILi512EEESF_NSA_ILi64EEEEEENS_12float_e4m3_tENS5_IJlSB_lEEESI_SJ_NS4_8TiledMMAINS4_8MMA_AtomIJNS4_4SM904GMMA31MMA_64x256x32_F32E4M3E4M3_SS_TNILNSN_7ScaleInE1ELSP_1EEEEEENS4_6LayoutINS5_IJNSA_ILi2EEESB_SB_EEENS5_IJSB_NSA_ILi0EEESV_EEEEENS5_IJNS4_10UnderscoreESY_SY_EEEEENS4_13SM90_TMA_LOADENS4_14ComposedLayoutINS4_7SwizzleILi2ELi4ELi3EEENS4_18smem_ptr_flag_bitsILi8EEENSS_INS5_IJNSA_ILi8EEESG_EEENS5_IJSG_SB_EEEEEEEvNS4_8identityES11_S1B_vS1C_EENS_8epilogue10collective6detail29Sm90TmaWarpSpecializedAdapterINS1F_15DefaultEpilogueISI_SJ_SJ_NS1E_6thread17LinearCombinationISI_Li1EffLNS1J_9ScaleType4KindE0ELNS_15FloatRoundStyleE2ESI_EENS1_15EpilogueDefaultEEEEEvvEEEEvNT_6ParamsE)
        /*0014*/ 	.word	0x000033b0


	//----- nvinfo : EIATTR_MIN_STACK_SIZE
	.align		4
.L_14:
        /*0018*/ 	.byte	0x04, 0x12
        /*001a*/ 	.short	(.L_16 - .L_15)
	.align		4
.L_15:
        /*001c*/ 	.word	index@(_ZN7cutlass13device_kernelINS_4gemm6kernel13GemmUniversalIN4cute5tupleIJiiiiEEENS1_10collective13CollectiveMmaINS1_37MainloopSm90TmaGmmaWarpSpecializedFP8ILi3ENS5_IJNS4_1CILi1EEESB_SB_EEENS1_35KernelTmaWarpSpecializedCooperativeEEENS5_IJNSA_ILi512EEESF_NSA_ILi64EEEEEENS_12float_e4m3_tENS5_IJlSB_lEEESI_SJ_NS4_8TiledMMAINS4_8MMA_AtomIJNS4_4SM904GMMA31MMA_64x256x32_F32E4M3E4M3_SS_TNILNSN_7ScaleInE1ELSP_1EEEEEENS4_6LayoutINS5_IJNSA_ILi2EEESB_SB_EEENS5_IJSB_NSA_ILi0EEESV_EEEEENS5_IJNS4_10UnderscoreESY_SY_EEEEENS4_13SM90_TMA_LOADENS4_14ComposedLayoutINS4_7SwizzleILi2ELi4ELi3EEENS4_18smem_ptr_flag_bitsILi8EEENSS_INS5_IJNSA_ILi8EEESG_EEENS5_IJSG_SB_EEEEEEEvNS4_8identityES11_S1B_vS1C_EENS_8epilogue10collective6detail29Sm90TmaWarpSpecializedAdapterINS1F_15DefaultEpilogueISI_SJ_SJ_NS1E_6thread17LinearCombinationISI_Li1EffLNS1J_9ScaleType4KindE0ELNS_15FloatRoundStyleE2ESI_EENS1_15EpilogueDefaultEEEEEvvEEEEvNT_6ParamsE)
        /*0020*/ 	.word	0x000033b0
.L_16:


//--------------------- .nv.compat                --------------------------
	.section	.nv.compat,"",@"SHT_CUDA_COMPAT_INFO"
	.align	4
        /*0000*/ 	.byte	0x02, 0x09, 0x01, 0x00, 0x02, 0x02, 0x04, 0x00, 0x02, 0x05, 0x05, 0x00, 0x03, 0x07, 0x01, 0x01
        /*0010*/ 	.byte	0x02, 0x03, 0x01, 0x00, 0x02, 0x06, 0x01, 0x00, 0x04, 0x0b, 0x08, 0x00, 0x00, 0x00, 0x00, 0x00
        /*0020*/ 	.byte	0x00, 0x00, 0x00, 0x00


//--------------------- .nv.info._ZN7cutlass13device_kernelINS_4gemm6kernel13GemmUniversalIN4cute5tupleIJiiiiEEENS1_10collective13CollectiveMmaINS1_37MainloopSm90TmaGmmaWarpSpecializedFP8ILi3ENS5_IJNS4_1CILi1EEESB_SB_EEENS1_35KernelTmaWarpSpecializedCooperativeEEENS5_IJNSA_ILi512EEESF_NSA_ILi64EEEEEENS_12float_e4m3_tENS5_IJlSB_lEEESI_SJ_NS4_8TiledMMAINS4_8MMA_AtomIJNS4_4SM904GMMA31MMA_64x256x32_F32E4M3E4M3_SS_TNILNSN_7ScaleInE1ELSP_1EEEEEENS4_6LayoutINS5_IJNSA_ILi2EEESB_SB_EEENS5_IJSB_NSA_ILi0EEESV_EEEEENS5_IJNS4_10UnderscoreESY_SY_EEEEENS4_13SM90_TMA_LOADENS4_14ComposedLayoutINS4_7SwizzleILi2ELi4ELi3EEENS4_18smem_ptr_flag_bitsILi8EEENSS_INS5_IJNSA_ILi8EEESG_EEENS5_IJSG_SB_EEEEEEEvNS4_8identityES11_S1B_vS1C_EENS_8epilogue10collective6detail29Sm90TmaWarpSpecializedAdapterINS1F_15DefaultEpilogueISI_SJ_SJ_NS1E_6thread17LinearCombinationISI_Li1EffLNS1J_9ScaleType4KindE0ELNS_15FloatRoundStyleE2ESI_EENS1_15EpilogueDefaultEEEEEvvEEEEvNT_6ParamsE --------------------------
	.section	.nv.info._ZN7cutlass13device_kernelINS_4gemm6kernel13GemmUniversalIN4cute5tupleIJiiiiEEENS1_10collective13CollectiveMmaINS1_37MainloopSm90TmaGmmaWarpSpecializedFP8ILi3ENS5_IJNS4_1CILi1EEESB_SB_EEENS1_35KernelTmaWarpSpecializedCooperativeEEENS5_IJNSA_ILi512EEESF_NSA_ILi64EEEEEENS_12float_e4m3_tENS5_IJlSB_lEEESI_SJ_NS4_8TiledMMAINS4_8MMA_AtomIJNS4_4SM904GMMA31MMA_64x256x32_F32E4M3E4M3_SS_TNILNSN_7ScaleInE1ELSP_1EEEEEENS4_6LayoutINS5_IJNSA_ILi2EEESB_SB_EEENS5_IJSB_NSA_ILi0EEESV_EEEEENS5_IJNS4_10UnderscoreESY_SY_EEEEENS4_13SM90_TMA_LOADENS4_14ComposedLayoutINS4_7SwizzleILi2ELi4ELi3EEENS4_18smem_ptr_flag_bitsILi8EEENSS_INS5_IJNSA_ILi8EEESG_EEENS5_IJSG_SB_EEEEEEEvNS4_8identityES11_S1B_vS1C_EENS_8epilogue10collective6detail29Sm90TmaWarpSpecializedAdapterINS1F_15DefaultEpilogueISI_SJ_SJ_NS1E_6thread17LinearCombinationISI_Li1EffLNS1J_9ScaleType4KindE0ELNS_15FloatRoundStyleE2ESI_EENS1_15EpilogueDefaultEEEEEvvEEEEvNT_6ParamsE,"",@"SHT_CUDA_INFO"
	.sectionflags	@""
	.align	4


	//----- nvinfo : EIATTR_CUDA_API_VERSION
	.align		4
        /*0000*/ 	.byte	0x04, 0x37
        /*0002*/ 	.short	(.L_18 - .L_17)
.L_17:
        /*0004*/ 	.word	0x00000082


	//----- nvinfo : EIATTR_KPARAM_INFO
	.align		4
.L_18:
        /*0008*/ 	.byte	0x04, 0x17
        /*000a*/ 	.short	(.L_20 - .L_19)
.L_19:
        /*000c*/ 	.word	0x00000000
        /*0010*/ 	.short	0x0000
        /*0012*/ 	.short	0x0070
        /*0014*/ 	.byte	0x00, 0xf0, 0x01, 0x10


	//----- nvinfo : EIATTR_SPARSE_MMA_MASK
	.align		4
.L_20:
        /*0018*/ 	.byte	0x03, 0x50
        /*001a*/ 	.short	0x0000


	//----- nvinfo : EIATTR_MAXREG_COUNT
	.align		4
        /*001c*/ 	.byte	0x03, 0x1b
        /*001e*/ 	.short	0x00a8


	//----- nvinfo : EIATTR_NUM_BARRIERS
	.align		4
        /*0020*/ 	.byte	0x02, 0x4c
        /*0022*/ 	.byte	0x01
	.zero		1


	//----- nvinfo : EIATTR_ANNOTATIONS
	.align		4
        /*0024*/ 	.byte	0x04, 0x55
        /*0026*/ 	.short	(.L_22 - .L_21)


	//   ....[0]....
.L_21:
        /*0028*/ 	.word	0x00000001
        /*002c*/ 	.byte	0x90, 0x05, 0x00, 0x00, 0x01, 0x00, 0x00, 0x00, 0xb0, 0x05, 0x00, 0x00, 0x01, 0x00, 0x00, 0x00
        /* <DEDUP_REMOVED lines=1551> */
        /*612c*/ 	.byte	0xd0, 0xe8, 0x00, 0x00


	//----- nvinfo : EIATTR_MERCURY_ISA_VERSION
	.align		4
.L_22:
        /*6130*/ 	.byte	0x03, 0x5f
        /*6132*/ 	.short	0x0101


	//----- nvinfo : EIATTR_INT_WARP_WIDE_INSTR_OFFSETS
	.align		4
        /*6134*/ 	.byte	0x04, 0x31
        /*6136*/ 	.short	(.L_24 - .L_23)


	//   ....[0]....
.L_23:
        /*6138*/ 	.word	0x00000450


	//   ....[1]....
        /*613c*/ 	.word	0x00000460


	//   ....[2]....
        /*6140*/ 	.word	0x000005a0


	//----- nvinfo : EIATTR_COOP_GROUP_MASK_REGIDS
	.align		4
.L_24:
        /*6144*/ 	.byte	0x04, 0x29
        /*6146*/ 	.short	(.L_26 - .L_25)


	//   ....[0]....
.L_25:
        /*6148*/ 	.word	0xffffffff


	//   ....[1]....
        /*614c*/ 	.word	0xffffffff


	//   ....[2]....
        /*6150*/ 	.word	0xffffffff


	//   ....[3]....
        /*6154*/ 	.word	0xffffffff


	//   ....[4]....
        /*6158*/ 	.word	0xffffffff


	//----- nvinfo : EIATTR_COOP_GROUP_INSTR_OFFSETS
	.align		4
.L_26:
        /*615c*/ 	.byte	0x04, 0x28
        /*615e*/ 	.short	(.L_28 - .L_27)


	//   ....[0]....
.L_27:
        /*6160*/ 	.word	0x00000070


	//   ....[1]....
        /*6164*/ 	.word	0x00000080


	//   ....[2]....
        /*6168*/ 	.word	0x000001a0


	//   ....[3]....
        /*616c*/ 	.word	0x00000390


	//   ....[4]....
        /*6170*/ 	.word	0x00008790


	//----- nvinfo : EIATTR_REG_RECONFIG
	.align		4
.L_28:
        /*6174*/ 	.byte	0x01, 0x54
	.zero		2


	//----- nvinfo : EIATTR_MBARRIER_INSTR_OFFSETS
	.align		4
        /*6178*/ 	.byte	0x04, 0x39
        /*617a*/ 	.short	(.L_30 - .L_29)


	//   ....[0]....
.L_29:
        /*617c*/ 	.word	0x00000320
        /*6180*/ 	.word	0x000000ff
        /*6184*/ 	.word	0x00000000
        /*6188*/ 	.short	0x0100
        /*618a*/ 	.byte	0x0a
	.zero		1


	//   ....[1]....
        /*618c*/ 	.word	0x00000330
        /*6190*/ 	.word	0x000000ff
        /*6194*/ 	.word	0x00000018
        /*6198*/ 	.short	0x0100
        /*619a*/ 	.byte	0x0a
	.zero		1


	//   ....[2]....
        /*619c*/ 	.word	0x00000340
        /*61a0*/ 	.word	0x000000ff
        /*61a4*/ 	.word	0x00000008
        /*61a8*/ 	.short	0x0100
        /*61aa*/ 	.byte	0x0a
	.zero		1


	//   ....[3]....
        /*61ac*/ 	.word	0x00000350
        /*61b0*/ 	.word	0x000000ff
        /*61b4*/ 	.word	0x00000020
        /*61b8*/ 	.short	0x0100
        /*61ba*/ 	.byte	0x0a
	.zero		1


	//   ....[4]....
        /*61bc*/ 	.word	0x00000360
        /*61c0*/ 	.word	0x000000ff
        /*61c4*/ 	.word	0x00000010
        /*61c8*/ 	.short	0x0100
        /*61ca*/ 	.byte	0x0a
	.zero		1


	//   ....[5]....
        /*61cc*/ 	.word	0x00000370
        /*61d0*/ 	.word	0x000000ff
        /*61d4*/ 	.word	0x00000028
        /*61d8*/ 	.short	0x0100
        /*61da*/ 	.byte	0x0a
	.zero		1


	//   ....[6]....
        /*61dc*/ 	.word	0x000005d0
        /*61e0*/ 	.word	0x000000ff
        /*61e4*/ 	.word	0x00000040
        /*61e8*/ 	.short	0x0100
        /*61ea*/ 	.byte	0x08
	.zero		1


	//   ....[7]....
        /*61ec*/ 	.word	0x000005e0
        /*61f0*/ 	.word	0x000000ff
        /*61f4*/ 	.word	0x00000048
        /*61f8*/ 	.short	0x0100
        /*61fa*/ 	.byte	0x08
	.zero		1


	//   ....[8]....
        /*61fc*/ 	.word	0x00008b90
        /*6200*/ 	.word	0x000000ff
        /*6204*/ 	.word	0x00000000
        /*6208*/ 	.short	0x010a
        /*620a*/ 	.byte	0x10
	.zero		1


	//   ....[9]....
        /*620c*/ 	.word	0x00008bf0
        /*6210*/ 	.word	0x000000ff
        /*6214*/ 	.word	0x00000000
        /*6218*/ 	.short	0x010a
        /*621a*/ 	.byte	0x10
	.zero		1


	//   ....[10]....
        /*621c*/ 	.word	0x00021570
        /*6220*/ 	.word	0x000000ff
        /*6224*/ 	.word	0x00000000
        /*6228*/ 	.short	0x010a
        /*622a*/ 	.byte	0x12
	.zero		1


	//   ....[11]....
        /*622c*/ 	.word	0x000215b0
        /*6230*/ 	.word	0x000000ff
        /*6234*/ 	.word	0x00000000
        /*6238*/ 	.short	0x010a
        /*623a*/ 	.byte	0x12
	.zero		1


	//   ....[12]....
        /*623c*/ 	.word	0x00040170
        /*6240*/ 	.word	0x000000ff
        /*6244*/ 	.word	0x00000000
        /*6248*/ 	.short	0x0101
        /*624a*/ 	.byte	0x11
	.zero		1


	//   ....[13]....
        /*624c*/ 	.word	0x0004fda0
        /*6250*/ 	.word	0x000000ff
        /*6254*/ 	.word	0x00000000
        /*6258*/ 	.short	0x0101
        /*625a*/ 	.byte	0x06
	.zero		1


	//   ....[14]....
        /*625c*/ 	.word	0x000cf620
        /*6260*/ 	.word	0x00000010
        /*6264*/ 	.word	0x00000018
        /*6268*/ 	.short	0x010a
        /*626a*/ 	.byte	0x3f
	.zero		1


	//   ....[15]....
        /*626c*/ 	.word	0x000cf950
        /*6270*/ 	.word	0x00000002
        /*6274*/ 	.word	0x00000048
        /*6278*/ 	.short	0x0101
        /*627a*/ 	.byte	0x3f
	.zero		1


	//   ....[16]....
        /*627c*/ 	.word	0x000d0120
        /*6280*/ 	.word	0x00000003
        /*6284*/ 	.word	0x00000000
        /*6288*/ 	.short	0x010a
        /*628a*/ 	.byte	0x3f
	.zero		1


	//   ....[17]....
        /*628c*/ 	.word	0x000d01b0
        /*6290*/ 	.word	0x00000003
        /*6294*/ 	.word	0x00000000
        /*6298*/ 	.short	0x010a
        /*629a*/ 	.byte	0x3f
	.zero		1


	//   ....[18]....
        /*629c*/ 	.word	0x000d0240
        /*62a0*/ 	.word	0x00000003
        /*62a4*/ 	.word	0x00000000
        /*62a8*/ 	.short	0x010a
        /*62aa*/ 	.byte	0x3f
	.zero		1


	//   ....[19]....
        /*62ac*/ 	.word	0x000d02b0
        /*62b0*/ 	.word	0x0000000f
        /*62b4*/ 	.word	0x00000000
        /*62b8*/ 	.short	0x010a
        /*62ba*/ 	.byte	0x3f
	.zero		1


	//   ....[20]....
        /*62bc*/ 	.word	0x000d0320
        /*62c0*/ 	.word	0x00000000
        /*62c4*/ 	.word	0x00000000
        /*62c8*/ 	.short	0x010a
        /*62ca*/ 	.byte	0x3f
	.zero		1


	//   ....[21]....
        /*62cc*/ 	.word	0x000d0400
        /*62d0*/ 	.word	0x00000010
        /*62d4*/ 	.word	0x00000018
        /*62d8*/ 	.short	0x010a
        /*62da*/ 	.byte	0x3f
	.zero		1


	//   ....[22]....
        /*62dc*/ 	.word	0x000d04e0
        /*62e0*/ 	.word	0x00000003
        /*62e4*/ 	.word	0x00000000
        /*62e8*/ 	.short	0x010a
        /*62ea*/ 	.byte	0x3f
	.zero		1


	//   ....[23]....
        /*62ec*/ 	.word	0x000d0530
        /*62f0*/ 	.word	0x00000003
        /*62f4*/ 	.word	0x00000000
        /*62f8*/ 	.short	0x010a
        /*62fa*/ 	.byte	0x3f
	.zero		1


	//----- nvinfo : EIATTR_NUM_MBARRIERS
	.align		4
.L_30:
        /*62fc*/ 	.byte	0x03, 0x38
        /*62fe*/ 	.short	0x0008


	//----- nvinfo : EIATTR_EXIT_INSTR_OFFSETS
	.align		4
        /*6300*/ 	.byte	0x04, 0x1c
        /*6302*/ 	.short	(.L_32 - .L_31)


	//   ....[0]....
.L_31:
        /*6304*/ 	.word	0x00000640


	//   ....[1]....
        /*6308*/ 	.word	0x00000f90


	//   ....[2]....
        /*630c*/ 	.word	0x000cec40


	//   ....[3]....
        /*6310*/ 	.word	0x000cf2b0


	//   ....[4]....
        /*6314*/ 	.word	0x000d0290


	//----- nvinfo : EIATTR_MAX_THREADS
	.align		4
.L_32:
        /*6318*/ 	.byte	0x04, 0x05
        /*631a*/ 	.short	(.L_34 - .L_33)
.L_33:
        /*631c*/ 	.word	0x00000180
        /*6320*/ 	.word	0x00000001
        /*6324*/ 	.word	0x00000001


	//----- nvinfo : EIATTR_CRS_STACK_SIZE
	.align		4
.L_34:
        /*6328*/ 	.byte	0x04, 0x1e
        /*632a*/ 	.short	(.L_36 - .L_35)
.L_35:
        /*632c*/ 	.word	0x00000000


	//----- nvinfo : EIATTR_CBANK_PARAM_SIZE
	.align		4
.L_36:
        /*6330*/ 	.byte	0x03, 0x19
        /*6332*/ 	.short	0x0470


	//----- nvinfo : EIATTR_PARAM_CBANK
	.align		4
        /*6334*/ 	.byte	0x04, 0x0a
        /*6336*/ 	.short	(.L_38 - .L_37)
	.align		4
.L_37:
        /*6338*/ 	.word	index@(.nv.constant0._ZN7cutlass13device_kernelINS_4gemm6kernel13GemmUniversalIN4cute5tupleIJiiiiEEENS1_10collective13CollectiveMmaINS1_37MainloopSm90TmaGmmaWarpSpecializedFP8ILi3ENS5_IJNS4_1CILi1EEESB_SB_EEENS1_35KernelTmaWarpSpecializedCooperativeEEENS5_IJNSA_ILi512EEESF_NSA_ILi64EEEEEENS_12float_e4m3_tENS5_IJlSB_lEEESI_SJ_NS4_8TiledMMAINS4_8MMA_AtomIJNS4_4SM904GMMA31MMA_64x256x32_F32E4M3E4M3_SS_TNILNSN_7ScaleInE1ELSP_1EEEEEENS4_6LayoutINS5_IJNSA_ILi2EEESB_SB_EEENS5_IJSB_NSA_ILi0EEESV_EEEEENS5_IJNS4_10UnderscoreESY_SY_EEEEENS4_13SM90_TMA_LOADENS4_14ComposedLayoutINS4_7SwizzleILi2ELi4ELi3EEENS4_18smem_ptr_flag_bitsILi8EEENSS_INS5_IJNSA_ILi8EEESG_EEENS5_IJSG_SB_EEEEEEEvNS4_8identityES11_S1B_vS1C_EENS_8epilogue10collective6detail29Sm90TmaWarpSpecializedAdapterINS1F_15DefaultEpilogueISI_SJ_SJ_NS1E_6thread17LinearCombinationISI_Li1EffLNS1J_9ScaleType4KindE0ELNS_15FloatRoundStyleE2ESI_EENS1_15EpilogueDefaultEEEEEvvEEEEvNT_6ParamsE)
        /*633c*/ 	.short	0x0210
        /*633e*/ 	.short	0x0470


	//----- nvinfo : EIATTR_SW_WAR
	.align		4
.L_38:
        /*6340*/ 	.byte	0x04, 0x36
        /*6342*/ 	.short	(.L_40 - .L_39)
.L_39:
        /*6344*/ 	.word	0x00000008
.L_40:


//--------------------- .nv.callgraph             --------------------------
	.section	.nv.callgraph,"",@"SHT_CUDA_CALLGRAPH"
	.align	4
	.sectionentsize	8
	.align		4
        /*0000*/ 	.word	0x00000000
	.align		4
        /*0004*/ 	.word	0xffffffff
	.align		4
        /*0008*/ 	.word	0x00000000
	.align		4
        /*000c*/ 	.word	0xfffffffe
	.align		4
        /*0010*/ 	.word	0x00000000
	.align		4
        /*0014*/ 	.word	0xfffffffd
	.align		4
        /*0018*/ 	.word	0x00000000
	.align		4
        /*001c*/ 	.word	0xfffffffc


//--------------------- .nv.constant4             --------------------------
	.section	.nv.constant4,"a",@progbits
	.align	8
	.align		8
.nv.constant4:
        /*0000*/ 	.dword	_ZN40_INTERNAL_56ac62a1_4_k_cu_620671dc_114214cuda3std3__45__cpo5beginE
	.align		8
        /*0008*/ 	.dword	_ZN40_INTERNAL_56ac62a1_4_k_cu_620671dc_114214cuda3std3__45__cpo3endE
	.align		8
        /*0010*/ 	.dword	_ZN40_INTERNAL_56ac62a1_4_k_cu_620671dc_114214cuda3std3__45__cpo6cbeginE
	.align		8
        /*0018*/ 	.dword	_ZN40_INTERNAL_56ac62a1_4_k_cu_620671dc_114214cuda3std3__45__cpo4cendE
	.align		8
        /*0020*/ 	.dword	_ZN40_INTERNAL_56ac62a1_4_k_cu_620671dc_114214cuda3std3__442_GLOBAL__N__56ac62a1_4_k_cu_620671dc_114216ignoreE
	.align		8
        /*0028*/ 	.dword	_ZN40_INTERNAL_56ac62a1_4_k_cu_620671dc_114214cuda3std3__419piecewise_constructE
	.align		8
        /*0030*/ 	.dword	_ZN40_INTERNAL_56ac62a1_4_k_cu_620671dc_114214cuda3std3__48in_placeE
	.align		8
        /*0038*/ 	.dword	_ZN40_INTERNAL_56ac62a1_4_k_cu_620671dc_114214cuda3std6ranges3__45__cpo4swapE
	.align		8
        /*0040*/ 	.dword	_ZN40_INTERNAL_56ac62a1_4_k_cu_620671dc_114214cuda3std6ranges3__45__cpo9iter_moveE
	.align		8
        /*0048*/ 	.dword	_ZN40_INTERNAL_56ac62a1_4_k_cu_620671dc_114214cute7productE
	.align		8
        /*0050*/ 	.dword	_ZN40_INTERNAL_56ac62a1_4_k_cu_620671dc_114214cute1_E


//--------------------- .text._ZN7cutlass13device_kernelINS_4gemm6kernel13GemmUniversalIN4cute5tupleIJiiiiEEENS1_10collective13CollectiveMmaINS1_37MainloopSm90TmaGmmaWarpSpecializedFP8ILi3ENS5_IJNS4_1CILi1EEESB_SB_EEENS1_35KernelTmaWarpSpecializedCooperativeEEENS5_IJNSA_ILi512EEESF_NSA_ILi64EEEEEENS_12float_e4m3_tENS5_IJlSB_lEEESI_SJ_NS4_8TiledMMAINS4_8MMA_AtomIJNS4_4SM904GMMA31MMA_64x256x32_F32E4M3E4M3_SS_TNILNSN_7ScaleInE1ELSP_1EEEEEENS4_6LayoutINS5_IJNSA_ILi2EEESB_SB_EEENS5_IJSB_NSA_ILi0EEESV_EEEEENS5_IJNS4_10UnderscoreESY_SY_EEEEENS4_13SM90_TMA_LOADENS4_14ComposedLayoutINS4_7SwizzleILi2ELi4ELi3EEENS4_18smem_ptr_flag_bitsILi8EEENSS_INS5_IJNSA_ILi8EEESG_EEENS5_IJSG_SB_EEEEEEEvNS4_8identityES11_S1B_vS1C_EENS_8epilogue10collective6detail29Sm90TmaWarpSpecializedAdapterINS1F_15DefaultEpilogueISI_SJ_SJ_NS1E_6thread17LinearCombinationISI_Li1EffLNS1J_9ScaleType4KindE0ELNS_15FloatRoundStyleE2ESI_EENS1_15EpilogueDefaultEEEEEvvEEEEvNT_6ParamsE --------------------------
	.section	.text._ZN7cutlass13device_kernelINS_4gemm6kernel13GemmUniversalIN4cute5tupleIJiiiiEEENS1_10collective13CollectiveMmaINS1_37MainloopSm90TmaGmmaWarpSpecializedFP8ILi3ENS5_IJNS4_1CILi1EEESB_SB_EEENS1_35KernelTmaWarpSpecializedCooperativeEEENS5_IJNSA_ILi512EEESF_NSA_ILi64EEEEEENS_12float_e4m3_tENS5_IJlSB_lEEESI_SJ_NS4_8TiledMMAINS4_8MMA_AtomIJNS4_4SM904GMMA31MMA_64x256x32_F32E4M3E4M3_SS_TNILNSN_7ScaleInE1ELSP_1EEEEEENS4_6LayoutINS5_IJNSA_ILi2EEESB_SB_EEENS5_IJSB_NSA_ILi0EEESV_EEEEENS5_IJNS4_10UnderscoreESY_SY_EEEEENS4_13SM90_TMA_LOADENS4_14ComposedLayoutINS4_7SwizzleILi2ELi4ELi3EEENS4_18smem_ptr_flag_bitsILi8EEENSS_INS5_IJNSA_ILi8EEESG_EEENS5_IJSG_SB_EEEEEEEvNS4_8identityES11_S1B_vS1C_EENS_8epilogue10collective6detail29Sm90TmaWarpSpecializedAdapterINS1F_15DefaultEpilogueISI_SJ_SJ_NS1E_6thread17LinearCombinationISI_Li1EffLNS1J_9ScaleType4KindE0ELNS_15FloatRoundStyleE2ESI_EENS1_15EpilogueDefaultEEEEEvvEEEEvNT_6ParamsE,"ax",@progbits
	.align	128
.text._ZN7cutlass13device_kernelINS_4gemm6kernel13GemmUniversalIN4cute5tupleIJiiiiEEENS1_10collective13CollectiveMmaINS1_37MainloopSm90TmaGmmaWarpSpecializedFP8ILi3ENS5_IJNS4_1CILi1EEESB_SB_EEENS1_35KernelTmaWarpSpecializedCooperativeEEENS5_IJNSA_ILi512EEESF_NSA_ILi64EEEEEENS_12float_e4m3_tENS5_IJlSB_lEEESI_SJ_NS4_8TiledMMAINS4_8MMA_AtomIJNS4_4SM904GMMA31MMA_64x256x32_F32E4M3E4M3_SS_TNILNSN_7ScaleInE1ELSP_1EEEEEENS4_6LayoutINS5_IJNSA_ILi2EEESB_SB_EEENS5_IJSB_NSA_ILi0EEESV_EEEEENS5_IJNS4_10UnderscoreESY_SY_EEEEENS4_13SM90_TMA_LOADENS4_14ComposedLayoutINS4_7SwizzleILi2ELi4ELi3EEENS4_18smem_ptr_flag_bitsILi8EEENSS_INS5_IJNSA_ILi8EEESG_EEENS5_IJSG_SB_EEEEEEEvNS4_8identityES11_S1B_vS1C_EENS_8epilogue10collective6detail29Sm90TmaWarpSpecializedAdapterINS1F_15DefaultEpilogueISI_SJ_SJ_NS1E_6thread17LinearCombinationISI_Li1EffLNS1J_9ScaleType4KindE0ELNS_15FloatRoundStyleE2ESI_EENS1_15EpilogueDefaultEEEEEvvEEEEvNT_6ParamsE:
        .type           _ZN7cutlass13device_kernelINS_4gemm6kernel13GemmUniversalIN4cute5tupleIJiiiiEEENS1_10collective13CollectiveMmaINS1_37MainloopSm90TmaGmmaWarpSpecializedFP8ILi3ENS5_IJNS4_1CILi1EEESB_SB_EEENS1_35KernelTmaWarpSpecializedCooperativeEEENS5_IJNSA_ILi512EEESF_NSA_ILi64EEEEEENS_12float_e4m3_tENS5_IJlSB_lEEESI_SJ_NS4_8TiledMMAINS4_8MMA_AtomIJNS4_4SM904GMMA31MMA_64x256x32_F32E4M3E4M3_SS_TNILNSN_7ScaleInE1ELSP_1EEEEEENS4_6LayoutINS5_IJNSA_ILi2EEESB_SB_EEENS5_IJSB_NSA_ILi0EEESV_EEEEENS5_IJNS4_10UnderscoreESY_SY_EEEEENS4_13SM90_TMA_LOADENS4_14ComposedLayoutINS4_7SwizzleILi2ELi4ELi3EEENS4_18smem_ptr_flag_bitsILi8EEENSS_INS5_IJNSA_ILi8EEESG_EEENS5_IJSG_SB_EEEEEEEvNS4_8identityES11_S1B_vS1C_EENS_8epilogue10collective6detail29Sm90TmaWarpSpecializedAdapterINS1F_15DefaultEpilogueISI_SJ_SJ_NS1E_6thread17LinearCombinationISI_Li1EffLNS1J_9ScaleType4KindE0ELNS_15FloatRoundStyleE2ESI_EENS1_15EpilogueDefaultEEEEEvvEEEEvNT_6ParamsE,@function
        .size           _ZN7cutlass13device_kernelINS_4gemm6kernel13GemmUniversalIN4cute5tupleIJiiiiEEENS1_10collective13CollectiveMmaINS1_37MainloopSm90TmaGmmaWarpSpecializedFP8ILi3ENS5_IJNS4_1CILi1EEESB_SB_EEENS1_35KernelTmaWarpSpecializedCooperativeEEENS5_IJNSA_ILi512EEESF_NSA_ILi64EEEEEENS_12float_e4m3_tENS5_IJlSB_lEEESI_SJ_NS4_8TiledMMAINS4_8MMA_AtomIJNS4_4SM904GMMA31MMA_64x256x32_F32E4M3E4M3_SS_TNILNSN_7ScaleInE1ELSP_1EEEEEENS4_6LayoutINS5_IJNSA_ILi2EEESB_SB_EEENS5_IJSB_NSA_ILi0EEESV_EEEEENS5_IJNS4_10UnderscoreESY_SY_EEEEENS4_13SM90_TMA_LOADENS4_14ComposedLayoutINS4_7SwizzleILi2ELi4ELi3EEENS4_18smem_ptr_flag_bitsILi8EEENSS_INS5_IJNSA_ILi8EEESG_EEENS5_IJSG_SB_EEEEEEEvNS4_8identityES11_S1B_vS1C_EENS_8epilogue10collective6detail29Sm90TmaWarpSpecializedAdapterINS1F_15DefaultEpilogueISI_SJ_SJ_NS1E_6thread17LinearCombinationISI_Li1EffLNS1J_9ScaleType4KindE0ELNS_15FloatRoundStyleE2ESI_EENS1_15EpilogueDefaultEEEEEvvEEEEvNT_6ParamsE,(.L_x_327 - _ZN7cutlass13device_kernelINS_4gemm6kernel13GemmUniversalIN4cute5tupleIJiiiiEEENS1_10collective13CollectiveMmaINS1_37MainloopSm90TmaGmmaWarpSpecializedFP8ILi3ENS5_IJNS4_1CILi1EEESB_SB_EEENS1_35KernelTmaWarpSpecializedCooperativeEEENS5_IJNSA_ILi512EEESF_NSA_ILi64EEEEEENS_12float_e4m3_tENS5_IJlSB_lEEESI_SJ_NS4_8TiledMMAINS4_8MMA_AtomIJNS4_4SM904GMMA31MMA_64x256x32_F32E4M3E4M3_SS_TNILNSN_7ScaleInE1ELSP_1EEEEEENS4_6LayoutINS5_IJNSA_ILi2EEESB_SB_EEENS5_IJSB_NSA_ILi0EEESV_EEEEENS5_IJNS4_10UnderscoreESY_SY_EEEEENS4_13SM90_TMA_LOADENS4_14ComposedLayoutINS4_7SwizzleILi2ELi4ELi3EEENS4_18smem_ptr_flag_bitsILi8EEENSS_INS5_IJNSA_ILi8EEESG_EEENS5_IJSG_SB_EEEEEEEvNS4_8identityES11_S1B_vS1C_EENS_8epilogue10collective6detail29Sm90TmaWarpSpecializedAdapterINS1F_15DefaultEpilogueISI_SJ_SJ_NS1E_6thread17LinearCombinationISI_Li1EffLNS1J_9ScaleType4KindE0ELNS_15FloatRoundStyleE2ESI_EENS1_15EpilogueDefaultEEEEEvvEEEEvNT_6ParamsE)
        .other          _ZN7cutlass13device_kernelINS_4gemm6kernel13GemmUniversalIN4cute5tupleIJiiiiEEENS1_10collective13CollectiveMmaINS1_37MainloopSm90TmaGmmaWarpSpecializedFP8ILi3ENS5_IJNS4_1CILi1EEESB_SB_EEENS1_35KernelTmaWarpSpecializedCooperativeEEENS5_IJNSA_ILi512EEESF_NSA_ILi64EEEEEENS_12float_e4m3_tENS5_IJlSB_lEEESI_SJ_NS4_8TiledMMAINS4_8MMA_AtomIJNS4_4SM904GMMA31MMA_64x256x32_F32E4M3E4M3_SS_TNILNSN_7ScaleInE1ELSP_1EEEEEENS4_6LayoutINS5_IJNSA_ILi2EEESB_SB_EEENS5_IJSB_NSA_ILi0EEESV_EEEEENS5_IJNS4_10UnderscoreESY_SY_EEEEENS4_13SM90_TMA_LOADENS4_14ComposedLayoutINS4_7SwizzleILi2ELi4ELi3EEENS4_18smem_ptr_flag_bitsILi8EEENSS_INS5_IJNSA_ILi8EEESG_EEENS5_IJSG_SB_EEEEEEEvNS4_8identityES11_S1B_vS1C_EENS_8epilogue10collective6detail29Sm90TmaWarpSpecializedAdapterINS1F_15DefaultEpilogueISI_SJ_SJ_NS1E_6thread17LinearCombinationISI_Li1EffLNS1J_9ScaleType4KindE0ELNS_15FloatRoundStyleE2ESI_EENS1_15EpilogueDefaultEEEEEvvEEEEvNT_6ParamsE,@"STO_CUDA_ENTRY STV_DEFAULT"
_ZN7cutlass13device_kernelINS_4gemm6kernel13GemmUniversalIN4cute5tupleIJiiiiEEENS1_10collective13CollectiveMmaINS1_37MainloopSm90TmaGmmaWarpSpecializedFP8ILi3ENS5_IJNS4_1CILi1EEESB_SB_EEENS1_35KernelTmaWarpSpecializedCooperativeEEENS5_IJNSA_ILi512EEESF_NSA_ILi64EEEEEENS_12float_e4m3_tENS5_IJlSB_lEEESI_SJ_NS4_8TiledMMAINS4_8MMA_AtomIJNS4_4SM904GMMA31MMA_64x256x32_F32E4M3E4M3_SS_TNILNSN_7ScaleInE1ELSP_1EEEEEENS4_6LayoutINS5_IJNSA_ILi2EEESB_SB_EEENS5_IJSB_NSA_ILi0EEESV_EEEEENS5_IJNS4_10UnderscoreESY_SY_EEEEENS4_13SM90_TMA_LOADENS4_14ComposedLayoutINS4_7SwizzleILi2ELi4ELi3EEENS4_18smem_ptr_flag_bitsILi8EEENSS_INS5_IJNSA_ILi8EEESG_EEENS5_IJSG_SB_EEEEEEEvNS4_8identityES11_S1B_vS1C_EENS_8epilogue10collective6detail29Sm90TmaWarpSpecializedAdapterINS1F_15DefaultEpilogueISI_SJ_SJ_NS1E_6thread17LinearCombinationISI_Li1EffLNS1J_9ScaleType4KindE0ELNS_15FloatRoundStyleE2ESI_EENS1_15EpilogueDefaultEEEEEvvEEEEvNT_6ParamsE:
[----:B------:R-:W0:Y:S02]  /*0000*/  LDC R1, c[0x0][0x28] ;  /* 0x00000a00ff017b82 */ /* 0x000e240000000800 */
[----:B0-----:R-:W-:Y:S01]  /*0010*/  VIADD R1, R1, 0xffffcc50 ;  /* 0xffffcc5001017836 */ /* 0x001fe20000000000 */
[----:B------:R-:W0:Y:S01]  /*0020*/  S2R R2, SR_TID.X ;  /* 0x0000000000027919 */ /* 0x000e220000002100 */
[----:B------:R-:W-:Y:S01]  /*0030*/  ELECT P0, URZ, PT ;  /* 0x00000000003f782f */ /* 0x000fe20003800000 */
[----:B------:R-:W-:Y:S01]  /*0040*/  BSSY B0, `(.L_x_0) ;  /* 0x0000015000007945 */ /* 0x000fe20003800000 */
[--C-:B0-----:R-:W-:Y:S02]  /*0050*/  SHF.R.U32.HI R0, RZ, 0x5, R2.reuse ;  /* 0x00000005ff007819 */ /* 0x101fe40000011602 */
[----:B------:R-:W-:-:S03]  /*0060*/  SHF.R.U32.HI R2, RZ, 0x7, R2 ;  /* 0x00000007ff027819 */ /* 0x000fc60000011602 */
[----:B------:R-:W0:Y:S04]  /*0070*/  SHFL.IDX PT, R3, R0, RZ, 0x1f ;  /* 0x00001fff00037589 */ /* 0x000e2800000e0000 */
[----:B------:R-:W1:Y:S01]  /*0080*/  SHFL.IDX PT, R2, R2, RZ, 0x1f ;  /* 0x00001fff02027589 */ /* 0x000e6200000e0000 */
[----:B0-----:R-:W-:Y:S02]  /*0090*/  R2UR UR4, R3 ;  /* 0x00000000030472ca */ /* 0x001fe400000e0000 */
[----:B-1----:R-:W-:-:S11]  /*00a0*/  R2UR UR8, R2 ;  /* 0x00000000020872ca */ /* 0x002fd600000e0000 */
[----:B------:R-:W-:Y:S02]  /*00b0*/  USHF.R.S32.HI UR5, URZ, 0x1f, UR4 ;  /* 0x0000001f3f057899 */ /* 0x000fe40008011404 */
[----:B------:R-:W-:Y:S02]  /*00c0*/  ISETP.NE.OR P0, PT, RZ, UR4, !P0 ;  /* 0x00000004ff007c0c */ /* 0x000fe4000c705670 */
[----:B------:R-:W-:-:S04]  /*00d0*/  ULEA.HI UR5, UR5, UR4, URZ, 0x2 ;  /* 0x0000000405057291 */ /* 0x000fc8000f8f103f */
[----:B------:R-:W-:-:S04]  /*00e0*/  ULOP3.LUT UR5, UR5, 0xfffffffc, URZ, 0xc0, !UPT ;  /* 0xfffffffc05057892 */ /* 0x000fc8000f8ec03f */
[----:B------:R-:W-:-:S03]  /*00f0*/  UIADD3 UR6, UR4, -UR5, URZ ;  /* 0x8000000504067290 */ /* 0x000fc6000fffe03f */
[----:B------:R-:W-:Y:S09]  /*0100*/  @P0 BRA `(.L_x_1) ;  /* 0x0000000000200947 */ /* 0x000ff20003800000 */
[----:B------:R-:W-:Y:S02]  /*0110*/  ULDC.64 UR4, c[0x0][0x198] ;  /* 0x0000660000047ab9 */ /* 0x000fe40000000a00 */
[----:B------:R-:W-:Y:S02]  /*0120*/  UIADD3 UR10, UP0, UR4, 0xf0, URZ ;  /* 0x000000f0040a7890 */ /* 0x000fe4000ff1e03f */
[----:B------:R-:W-:Y:S02]  /*0130*/  UIADD3 UR4, UP1, UR4, 0x1f0, URZ ;  /* 0x000001f004047890 */ /* 0x000fe4000ff3e03f */
[----:B------:R-:W-:Y:S02]  /*0140*/  UIADD3.X UR11, URZ, UR5, URZ, UP0, !UPT ;  /* 0x000000053f0b7290 */ /* 0x000fe400087fe43f */
[----:B------:R-:W-:-:S07]  /*0150*/  UIADD3.X UR5, URZ, UR5, URZ, UP1, !UPT ;  /* 0x000000053f057290 */ /* 0x000fce0008ffe43f */
[----:B------:R0:W-:Y:S02]  /*0160*/  UTMACCTL.PF [UR10] ;  /* 0x000000000a0079b9 */ /* 0x0001e40008040000 */
[----:B------:R0:W-:Y:S02]  /*0170*/  UTMACCTL.PF [UR4] ;  /* 0x00000000040079b9 */ /* 0x0001e40008040000 */
[----:B0-----:R-:W-:Y:S01]  /*0180*/  NOP ;  /* 0x0000000000007918 */ /* 0x001fe20000000000 */
.L_x_1:
[----:B------:R-:W-:Y:S05]  /*0190*/  BSYNC B0 ;  /* 0x0000000000007941 */ /* 0x000fea0003800000 */
.L_x_0:
[----:B------:R-:W0:Y:S01]  /*01a0*/  SHFL.IDX PT, R2, R0, RZ, 0x1f ;  /* 0x00001fff00027589 */ /* 0x000e2200000e0000 */
[----:B------:R-:W-:Y:S01]  /*01b0*/  UISETP.NE.AND UP0, UPT, UR6, 0x3, UPT ;  /* 0x000000030600788c */ /* 0x000fe2000bf05270 */
[----:B------:R-:W-:Y:S01]  /*01c0*/  ISETP.NE.AND P1, PT, RZ, UR8, PT ;  /* 0x00000008ff007c0c */ /* 0x000fe2000bf25270 */
[----:B------:R-:W-:Y:S02]  /*01d0*/  UIADD3 UR11, UR8, -0x1, URZ ;  /* 0xffffffff080b7890 */ /* 0x000fe4000fffe03f */
[----:B------:R-:W-:Y:S02]  /*01e0*/  UISETP.EQ.OR UP0, UPT, UR6, URZ, !UP0 ;  /* 0x0000003f0600728c */ /* 0x000fe4000c702670 */
[----:B------:R-:W-:Y:S02]  /*01f0*/  UISETP.GE.U32.AND UP1, UPT, UR11, 0x2, UPT ;  /* 0x000000020b00788c */ /* 0x000fe4000bf26070 */
[----:B------:R-:W-:-:S04]  /*0200*/  UISETP.EQ.AND UP0, UPT, UR8, URZ, UP0 ;  /* 0x0000003f0800728c */ /* 0x000fc80008702270 */
[----:B------:R-:W-:-:S04]  /*0210*/  USEL UR7, URZ, 0x1, !UP0 ;  /* 0x000000013f077887 */ /* 0x000fc8000c000000 */
[----:B------:R-:W-:Y:S01]  /*0220*/  USEL UR7, UR7, 0x2, UP1 ;  /* 0x0000000207077887 */ /* 0x000fe20008800000 */
[----:B0-----:R-:W-:-:S13]  /*0230*/  ISETP.NE.AND P0, PT, R2, RZ, PT ;  /* 0x000000ff0200720c */ /* 0x001fda0003f05270 */
[----:B------:R-:W-:Y:S05]  /*0240*/  @P0 BRA `(.L_x_2) ;  /* 0x0000000000500947 */ /* 0x000fea0003800000 */
[----:B------:R-:W0:Y:S01]  /*0250*/  S2UR UR10, SR_CgaCtaId ;  /* 0x00000000000a79c3 */ /* 0x000e220000008800 */
[----:B------:R-:W-:Y:S01]  /*0260*/  UMOV UR4, 0x400 ;  /* 0x0000040000047882 */ /* 0x000fe20000000000 */
[----:B------:R-:W-:Y:S01]  /*0270*/  UMOV UR5, 0x1 ;  /* 0x0000000100057882 */ /* 0x000fe20000000000 */
[----:B------:R-:W-:Y:S01]  /*0280*/  UMOV UR8, 0x100 ;  /* 0x0000010000087882 */ /* 0x000fe20000000000 */
[----:B------:R-:W-:Y:S01]  /*0290*/  ELECT P0, URZ, PT ;  /* 0x00000000003f782f */ /* 0x000fe20003800000 */
[----:B------:R-:W-:-:S04]  /*02a0*/  UIADD3 UR8, -UR8, 0x100000, URZ ;  /* 0x0010000008087890 */ /* 0x000fc8000fffe13f */
[----:B------:R-:W-:Y:S02]  /*02b0*/  USHF.L.U32 UR9, UR8, 0xb, URZ ;  /* 0x0000000b08097899 */ /* 0x000fe4000800063f */
[----:B------:R-:W-:Y:S02]  /*02c0*/  USHF.L.U32 UR8, UR8, 0x1, URZ ;  /* 0x0000000108087899 */ /* 0x000fe4000800063f */
[----:B0-----:R-:W-:Y:S02]  /*02d0*/  ULEA UR10, UR10, UR4, 0x18 ;  /* 0x000000040a0a7291 */ /* 0x001fe4000f8ec03f */
[----:B------:R-:W-:-:S04]  /*02e0*/  UIADD3 UR4, -UR5, 0x100000, URZ ;  /* 0x0010000005047890 */ /* 0x000fc8000fffe13f */
[----:B------:R-:W-:Y:S02]  /*02f0*/  USHF.L.U32 UR5, UR4, 0xb, URZ ;  /* 0x0000000b04057899 */ /* 0x000fe4000800063f */
[----:B------:R-:W-:Y:S01]  /*0300*/  USHF.L.U32 UR4, UR4, 0x1, URZ ;  /* 0x0000000104047899 */ /* 0x000fe2000800063f */
[----:B------:R-:W0:Y:S11]  /*0310*/  FENCE.VIEW.ASYNC.S ;  /* 0x00000000000073c6 */ /* 0x000e360000000000 */
[----:B0-----:R0:W1:Y:S01]  /*0320*/  SYNCS.EXCH.64 URZ, [UR10], UR4 ;  /* 0x000000040a3f75b2 */ /* 0x0010620008000100 */
[----:B------:R0:W2:Y:S01]  /*0330*/  SYNCS.EXCH.64 URZ, [UR10+0x18], UR8 ;  /* 0x000018080a3f75b2 */ /* 0x0000a20008000100 */
[----:B------:R0:W3:Y:S01]  /*0340*/  SYNCS.EXCH.64 URZ, [UR10+0x8], UR4 ;  /* 0x000008040a3f75b2 */ /* 0x0000e20008000100 */
[----:B------:R0:W4:Y:S01]  /*0350*/  SYNCS.EXCH.64 URZ, [UR10+0x20], UR8 ;  /* 0x000020080a3f75b2 */ /* 0x0001220008000100 */
[----:B------:R0:W0:Y:S01]  /*0360*/  SYNCS.EXCH.64 URZ, [UR10+0x10], UR4 ;  /* 0x000010040a3f75b2 */ /* 0x0000220008000100 */
[----:B------:R0:W0:Y:S01]  /*0370*/  SYNCS.EXCH.64 URZ, [UR10+0x28], UR8 ;  /* 0x000028080a3f75b2 */ /* 0x0000220008000100 */
[----:B------:R-:W-:Y:S01]  /*0380*/  NOP ;  /* 0x0000000000007918 */ /* 0x000fe20000000000 */
.L_x_2:
[----:B------:R-:W5:Y:S01]  /*0390*/  SHFL.IDX PT, R0, R0, RZ, 0x1f ;  /* 0x00001fff00007589 */ /* 0x000f6200000e0000 */
[----:B------:R-:W1:Y:S01]  /*03a0*/  LDC R2, c[0x0][0x65c] ;  /* 0x00019700ff027b82 */ /* 0x000e620000000800 */
[----:B------:R-:W-:Y:S01]  /*03b0*/  ELECT P0, URZ, PT ;  /* 0x00000000003f782f */ /* 0x000fe20003800000 */
[----:B------:R-:W-:Y:S01]  /*03c0*/  IMAD.MOV.U32 R3, RZ, RZ, RZ ;  /* 0x000000ffff037224 */ /* 0x000fe200078e00ff */
[----:B0-----:R-:W-:Y:S01]  /*03d0*/  UMOV UR4, 0x20 ;  /* 0x0000002000047882 */ /* 0x001fe20000000000 */
[----:B------:R-:W-:Y:S01]  /*03e0*/  NOP ;  /* 0x0000000000007918 */ /* 0x000fe20000000000 */
[----:B------:R-:W-:Y:S01]  /*03f0*/  NOP ;  /* 0x0000000000007918 */ /* 0x000fe20000000000 */
[----:B------:R-:W-:Y:S02]  /*0400*/  LOP3.LUT R12, R12, 0xffffefff, RZ, 0xc0, !PT ;  /* 0xffffefff0c0c7812 */ /* 0x000fe400078ec0ff */
[----:B-----5:R-:W-:Y:S02]  /*0410*/  ISETP.NE.OR P0, PT, R0, RZ, !P0 ;  /* 0x000000ff0000720c */ /* 0x020fe40004705670 */
[----:B-1----:R-:W-:Y:S01]  /*0420*/  ISETP.NE.AND P2, PT, R2, 0x1, PT ;  /* 0x000000010200780c */ /* 0x002fe20003f45270 */
[----:B------:R-:W0:Y:S01]  /*0430*/  S2R R0, SR_CTAID.Y ;  /* 0x0000000000007919 */ /* 0x000e220000002600 */
[----:B------:R-:W1:Y:S09]  /*0440*/  S2R R2, SR_CTAID.X ;  /* 0x0000000000027919 */ /* 0x000e720000002500 */
[----:B------:R-:W-:Y:S01]  /*0450*/  VOTEU.ALL UP0, P0 ;  /* 0x00000000003f7886 */ /* 0x000fe20000000000 */
[----:B------:R-:W-:Y:S01]  /*0460*/  VOTEU.ALL UP1, P0 ;  /* 0x00000000003f7886 */ /* 0x000fe20000020000 */
[----:B------:R-:W1:Y:S01]  /*0470*/  @P2 LDC R7, c[0x0][0x10] ;  /* 0x00000400ff072b82 */ /* 0x000e620000000800 */
[----:B------:R-:W-:Y:S01]  /*0480*/  @P2 IMAD.MOV.U32 R5, RZ, RZ, RZ ;  /* 0x000000ffff052224 */ /* 0x000fe200078e00ff */
[----:B------:R-:W-:Y:S01]  /*0490*/  @P2 LOP3.LUT R12, R12, 0x1000, RZ, 0xfc, !PT ;  /* 0x000010000c0c2812 */ /* 0x000fe200078efcff */
[----:B------:R-:W-:Y:S01]  /*04a0*/  @P2 IMAD.MOV.U32 R11, RZ, RZ, RZ ;  /* 0x000000ffff0b2224 */ /* 0x000fe200078e00ff */
[----:B------:R-:W-:Y:S01]  /*04b0*/  @!UP0 UMOV UR8, 0x400 ;  /* 0x0000040000088882 */ /* 0x000fe20000000000 */
[----:B------:R-:W-:-:S04]  /*04c0*/  @!UP0 UIADD3 UR4, -UR4, 0x100000, URZ ;  /* 0x0010000004048890 */ /* 0x000fc8000fffe13f */
[----:B------:R-:W-:Y:S02]  /*04d0*/  @!UP0 USHF.L.U32 UR5, UR4, 0xb, URZ ;  /* 0x0000000b04058899 */ /* 0x000fe4000800063f */
[----:B------:R-:W-:Y:S01]  /*04e0*/  @!UP0 USHF.L.U32 UR4, UR4, 0x1, URZ ;  /* 0x0000000104048899 */ /* 0x000fe2000800063f */
[----:B------:R-:W5:Y:S08]  /*04f0*/  @!P2 LDC R9, c[0x0][0xc] ;  /* 0x00000300ff09ab82 */ /* 0x000f700000000800 */
[----:B------:R-:W2:Y:S01]  /*0500*/  @!UP0 S2UR UR9, SR_CgaCtaId ;  /* 0x00000000000989c3 */ /* 0x000ea20000008800 */
[----:B0-----:R-:W-:-:S04]  /*0510*/  @P2 IMAD.MOV.U32 R4, RZ, RZ, R0 ;  /* 0x000000ffff042224 */ /* 0x001fc800078e0000 */
[----:B-1----:R-:W-:-:S04]  /*0520*/  @P2 IMAD.WIDE.U32 R6, R2, R7, R4 ;  /* 0x0000000702062225 */ /* 0x002fc800078e0004 */
[----:B------:R-:W-:Y:S02]  /*0530*/  @P2 IMAD.MOV.U32 R13, RZ, RZ, R6 ;  /* 0x000000ffff0d2224 */ /* 0x000fe400078e0006 */
[----:B------:R-:W-:Y:S02]  /*0540*/  @P2 IMAD.IADD R18, R7, 0x1, R11 ;  /* 0x0000000107122824 */ /* 0x000fe400078e020b */
[----:B-----5:R-:W-:-:S04]  /*0550*/  @!P2 IMAD.WIDE.U32 R4, R9, R0, R2 ;  /* 0x000000000904a225 */ /* 0x020fc800078e0002 */
[----:B------:R-:W-:Y:S02]  /*0560*/  @!P2 IMAD.MOV.U32 R13, RZ, RZ, R4 ;  /* 0x000000ffff0da224 */ /* 0x000fe400078e0004 */
[----:B------:R-:W-:Y:S01]  /*0570*/  @!P2 IMAD.MOV.U32 R18, RZ, RZ, R5 ;  /* 0x000000ffff12a224 */ /* 0x000fe200078e0005 */
[----:B--2---:R-:W-:Y:S02]  /*0580*/  @!UP0 ULEA UR8, UR9, UR8, 0x18 ;  /* 0x0000000809088291 */ /* 0x004fe4000f8ec03f */
[----:B------:R0:W-:Y:S01]  /*0590*/  STL [R1+0x1c98], R13 ;  /* 0x001c980d01007387 */ /* 0x0001e20000100800 */
[----:B------:R-:W-:-:S03]  /*05a0*/  VOTEU.ALL UP0, P0 ;  /* 0x00000000003f7886 */ /* 0x000fc60000000000 */
[----:B------:R0:W-:Y:S04]  /*05b0*/  STL [R1+0x1c94], R18 ;  /* 0x001c941201007387 */ /* 0x0001e80000100800 */
[----:B------:R-:W1:Y:S02]  /*05c0*/  FENCE.VIEW.ASYNC.S ;  /* 0x00000000000073c6 */ /* 0x000e640000000000 */
[----:B-1----:R0:W3:Y:S01]  /*05d0*/  @!UP0 SYNCS.EXCH.64 URZ, [UR8+0x40], UR4 ;  /* 0x00004004083f85b2 */ /* 0x0020e20008000100 */
[----:B------:R0:W3:Y:S01]  /*05e0*/  @!UP1 SYNCS.EXCH.64 URZ, [UR8+0x48], UR4 ;  /* 0x00004804083f95b2 */ /* 0x0000e20008000100 */
[----:B------:R-:W-:Y:S01]  /*05f0*/  NOP ;  /* 0x0000000000007918 */ /* 0x000fe20000000000 */
[----:B---34-:R-:W-:Y:S06]  /*0600*/  BAR.SYNC.DEFER_BLOCKING 0x0 ;  /* 0x0000000000007b1d */ /* 0x018fec0000010000 */
[----:B0-----:R-:W-:Y:S05]  /*0610*/  @!P1 BRA `(.L_x_3) ;  /* 0x00000ce4008c9947 */ /* 0x001fea0003800000 */
[----:B------:R-:W-:-:S06]  /*0620*/  UISETP.GT.U32.AND UP0, UPT, UR11, 0x1, UPT ;  /* 0x000000010b00788c */ /* 0x000fcc000bf04070 */
[----:B------:R-:W-:-:S13]  /*0630*/  PLOP3.LUT P0, PT, PT, PT, UP0, 0x80, 0x0 ;  /* 0x000000000000781c */ /* 0x000fda0003f0f008 */
[----:B------:R-:W-:Y:S05]  /*0640*/  @P0 EXIT ;  /* 0x000000000000094d */ /* 0x000fea0003800000 */
[----:B------:R-:W-:Y:S01]  /*0650*/  IMAD.MOV.U32 R6, RZ, RZ, -0x1 ;  /* 0xffffffffff067424 */ /* 0x000fe200078e00ff */
[----:B------:R-:W-:Y:S01]  /*0660*/  ULDC.64 UR4, c[0x0][0x650] ;  /* 0x0001940000047ab9 */ /* 0x000fe20000000a00 */
[----:B------:R-:W-:Y:S01]  /*0670*/  IMAD.MOV.U32 R5, RZ, RZ, -0x1 ;  /* 0xffffffffff057424 */ /* 0x000fe200078e00ff */
[----:B------:R-:W-:Y:S01]  /*0680*/  ISETP.GE.U32.AND P0, PT, R13, UR4, PT ;  /* 0x000000040d007c0c */ /* 0x000fe2000bf06070 */
[----:B------:R-:W-:Y:S01]  /*0690*/  UMOV UR28, 0xffffffff ;  /* 0xffffffff001c7882 */ /* 0x000fe20000000000 */
[----:B------:R0:W-:Y:S01]  /*06a0*/  STL [R1+0x1c8c], R6 ;  /* 0x001c8c0601007387 */ /* 0x0001e20000100800 */
[----:B------:R-:W-:Y:S02]  /*06b0*/  PRMT R4, RZ, 0x7610, R4 ;  /* 0x00007610ff047816 */ /* 0x000fe40000000004 */
[----:B------:R-:W-:Y:S01]  /*06c0*/  ISETP.GE.U32.AND.EX P0, PT, R18, UR5, PT, P0 ;  /* 0x0000000512007c0c */ /* 0x000fe2000bf06100 */
[----:B------:R0:W-:-:S12]  /*06d0*/  STL [R1+0x1c90], R5 ;  /* 0x001c900501007387 */ /* 0x0001d80000100800 */
[----:B0-----:R-:W-:Y:S05]  /*06e0*/  @P0 BRA `(.L_x_4) ;  /* 0x0000000400680947 */ /* 0x001fea0003800000 */
[----:B------:R-:W0:Y:S01]  /*06f0*/  LDC.64 R14, c[0x0][0x628] ;  /* 0x00018a00ff0e7b82 */ /* 0x000e220000000a00 */
[----:B------:R-:W-:Y:S02]  /*0700*/  IMAD.MOV.U32 R4, RZ, RZ, R13 ;  /* 0x000000ffff047224 */ /* 0x000fe400078e000d */
[----:B------:R-:W-:-:S05]  /*0710*/  IMAD.MOV.U32 R5, RZ, RZ, R18 ;  /* 0x000000ffff057224 */ /* 0x000fca00078e0012 */
[----:B------:R-:W1:Y:S08]  /*0720*/  LDC R10, c[0x0][0x630] ;  /* 0x00018c00ff0a7b82 */ /* 0x000e700000000800 */
[----:B------:R-:W2:Y:S01]  /*0730*/  LDC.64 R16, c[0x0][0x620] ;  /* 0x00018800ff107b82 */ /* 0x000ea20000000a00 */
[----:B0-----:R-:W-:-:S04]  /*0740*/  ISETP.NE.U32.AND P0, PT, R14, RZ, PT ;  /* 0x000000ff0e00720c */ /* 0x001fc80003f05070 */
[----:B------:R-:W-:-:S13]  /*0750*/  ISETP.NE.AND.EX P0, PT, R15, RZ, PT, P0 ;  /* 0x000000ff0f00720c */ /* 0x000fda0003f05300 */
[----:B-12---:R-:W-:Y:S05]  /*0760*/  @!P0 BRA `(.L_x_5) ;  /* 0x0000000000288947 */ /* 0x006fea0003800000 */
[----:B------:R-:W0:Y:S02]  /*0770*/  LDC R9, c[0x0][0x634] ;  /* 0x00018d00ff097b82 */ /* 0x000e240000000800 */
[----:B0-----:R-:W-:-:S05]  /*0780*/  IADD3 R9, P0, R13, R9, RZ ;  /* 0x000000090d097210 */ /* 0x001fca0007f1e0ff */
[----:B------:R-:W-:-:S04]  /*0790*/  IMAD.X R11, RZ, RZ, R18, P0 ;  /* 0x000000ffff0b7224 */ /* 0x000fc800000e0612 */
[----:B------:R-:W-:-:S04]  /*07a0*/  IMAD.WIDE.U32 R4, R11, R14, RZ ;  /* 0x0000000e0b047225 */ /* 0x000fc800078e00ff */
[----:B------:R-:W-:-:S04]  /*07b0*/  IMAD.WIDE.U32 R6, P0, R9, R15, R4 ;  /* 0x0000000f09067225 */ /* 0x000fc80007800004 */
[----:B------:R-:W-:-:S04]  /*07c0*/  IMAD.WIDE.U32 R4, R9, R14, RZ ;  /* 0x0000000e09047225 */ /* 0x000fc800078e00ff */
[----:B------:R-:W-:Y:S01]  /*07d0*/  IMAD.X R9, RZ, RZ, RZ, P0 ;  /* 0x000000ffff097224 */ /* 0x000fe200000e06ff */
[----:B------:R-:W-:Y:S01]  /*07e0*/  IADD3 RZ, P0, R5, R6, RZ ;  /* 0x0000000605ff7210 */ /* 0x000fe20007f1e0ff */
[----:B------:R-:W-:-:S04]  /*07f0*/  IMAD.MOV.U32 R8, RZ, RZ, R7 ;  /* 0x000000ffff087224 */ /* 0x000fc800078e0007 */
[----:B------:R-:W-:-:S08]  /*0800*/  IMAD.WIDE.U32.X R4, R11, R15, R8, P0 ;  /* 0x0000000f0b047225 */ /* 0x000fd000000e0408 */
.L_x_5:
[-CC-:B------:R-:W-:Y:S01]  /*0810*/  SHF.R.U64 R25, R4, R10.reuse, R5.reuse ;  /* 0x0000000a04197219 */ /* 0x180fe20000001205 */
[----:B------:R-:W0:Y:S01]  /*0820*/  LDC R8, c[0x0][0x618] ;  /* 0x00018600ff087b82 */ /* 0x000e220000000800 */
[----:B------:R-:W-:Y:S01]  /*0830*/  SHF.R.U32.HI R4, RZ, R10, R5 ;  /* 0x0000000aff047219 */ /* 0x000fe20000011605 */
[----:B------:R-:W-:Y:S01]  /*0840*/  IMAD.MOV.U32 R5, RZ, RZ, R18 ;  /* 0x000000ffff057224 */ /* 0x000fe200078e0012 */
[----:B------:R-:W-:Y:S01]  /*0850*/  IADD3 R9, P0, RZ, -R25, RZ ;  /* 0x80000019ff097210 */ /* 0x000fe20007f1e0ff */
[----:B------:R-:W-:Y:S01]  /*0860*/  ULDC UR4, c[0x0][0x150] ;  /* 0x0000540000047ab9 */ /* 0x000fe20000000800 */
[----:B------:R-:W-:-:S03]  /*0870*/  I2FP.F32.U32 R3, R2 ;  /* 0x0000000200037245 */ /* 0x000fc60000201000 */
[----:B------:R-:W1:Y:S01]  /*0880*/  LDC.64 R18, c[0x0][0x640] ;  /* 0x00019000ff127b82 */ /* 0x000e620000000a00 */
[----:B------:R-:W-:Y:S02]  /*0890*/  IMAD.X R11, RZ, RZ, ~R4, P0 ;  /* 0x000000ffff0b7224 */ /* 0x000fe400000e0e04 */
[----:B------:R-:W-:Y:S01]  /*08a0*/  FMUL R3, R3, UR4 ;  /* 0x0000000403037c20 */ /* 0x000fe20008400000 */
[----:B------:R-:W-:Y:S01]  /*08b0*/  IMAD.MOV.U32 R4, RZ, RZ, R13 ;  /* 0x000000ffff047224 */ /* 0x000fe200078e000d */
[----:B------:R-:W-:Y:S01]  /*08c0*/  ULDC UR4, c[0x0][0x154] ;  /* 0x0000550000047ab9 */ /* 0x000fe20000000800 */
[-C--:B------:R-:W-:Y:S02]  /*08d0*/  IMAD R6, R11, R16.reuse, RZ ;  /* 0x000000100b067224 */ /* 0x080fe400078e02ff */
[C---:B------:R-:W-:Y:S01]  /*08e0*/  IMAD.WIDE.U32 R4, R9.reuse, R16, R4 ;  /* 0x0000001009047225 */ /* 0x040fe200078e0004 */
[----:B------:R-:W2:Y:S01]  /*08f0*/  LDC R10, c[0x0][0x608] ;  /* 0x00018200ff0a7b82 */ /* 0x000ea20000000800 */
[----:B------:R-:W3:Y:S02]  /*0900*/  F2I.U32.TRUNC.NTZ R3, R3 ;  /* 0x0000000300037305 */ /* 0x000ee4000020f000 */
[----:B------:R-:W-:-:S04]  /*0910*/  IMAD R9, R9, R17, R6 ;  /* 0x0000001109097224 */ /* 0x000fc800078e0206 */
[----:B------:R-:W-:Y:S01]  /*0920*/  IMAD.IADD R5, R5, 0x1, R9 ;  /* 0x0000000105057824 */ /* 0x000fe200078e0209 */
[----:B------:R-:W4:Y:S01]  /*0930*/  LDC R7, c[0x0][0x144] ;  /* 0x00005100ff077b82 */ /* 0x000f220000000800 */
[----:B------:R-:W-:-:S03]  /*0940*/  IMAD.MOV.U32 R9, RZ, RZ, 0x1 ;  /* 0x00000001ff097424 */ /* 0x000fc600078e00ff */
[----:B0-----:R-:W-:Y:S02]  /*0950*/  SHF.R.U64 R14, R4, R8, R5 ;  /* 0x00000008040e7219 */ /* 0x001fe40000001205 */
[----:B------:R-:W-:Y:S02]  /*0960*/  I2FP.F32.U32 R4, R0 ;  /* 0x0000000000047245 */ /* 0x000fe40000201000 */
[----:B------:R-:W0:Y:S01]  /*0970*/  LDC R16, c[0x0][0x658] ;  /* 0x00019600ff107b82 */ /* 0x000e220000000800 */
[----:B-1----:R-:W-:Y:S01]  /*0980*/  ISETP.NE.U32.AND P0, PT, R18, RZ, PT ;  /* 0x000000ff1200720c */ /* 0x002fe20003f05070 */
[----:B---3--:R-:W-:Y:S02]  /*0990*/  IMAD.MOV R6, RZ, RZ, -R3 ;  /* 0x000000ffff067224 */ /* 0x008fe400078e0a03 */
[----:B------:R-:W-:Y:S01]  /*09a0*/  FMUL R4, R4, UR4 ;  /* 0x0000000404047c20 */ /* 0x000fe20008400000 */
[----:B------:R-:W-:Y:S01]  /*09b0*/  SHF.R.U32.HI R3, RZ, R8, R5 ;  /* 0x00000008ff037219 */ /* 0x000fe20000011605 */
[----:B------:R-:W-:Y:S01]  /*09c0*/  IMAD.MOV.U32 R5, RZ, RZ, -0x1 ;  /* 0xffffffffff057424 */ /* 0x000fe200078e00ff */
[----:B------:R-:W-:Y:S01]  /*09d0*/  ISETP.NE.AND.EX P0, PT, R19, RZ, PT, P0 ;  /* 0x000000ff1300720c */ /* 0x000fe20003f05300 */
[----:B------:R1:W3:Y:S01]  /*09e0*/  F2I.U32.TRUNC.NTZ R11, R4 ;  /* 0x00000004000b7305 */ /* 0x0002e2000020f000 */
[----:B------:R-:W1:Y:S01]  /*09f0*/  LDC R13, c[0x0][0x148] ;  /* 0x00005200ff0d7b82 */ /* 0x000e620000000800 */
[----:B--2---:R-:W-:-:S02]  /*0a00*/  SHF.R.U64 R23, R14, R10, R3 ;  /* 0x0000000a0e177219 */ /* 0x004fc40000001203 */
[----:B------:R-:W-:-:S05]  /*0a10*/  SHF.R.U32.HI R3, RZ, R10, R3 ;  /* 0x0000000aff037219 */ /* 0x000fca0000011603 */
[----:B------:R-:W2:Y:S01]  /*0a20*/  LDC R17, c[0x0][0x600] ;  /* 0x00018000ff117b82 */ /* 0x000ea20000000800 */
[----:B----4-:R-:W-:-:S07]  /*0a30*/  IMAD R8, R7, R6, R2 ;  /* 0x0000000607087224 */ /* 0x010fce00078e0202 */
[----:B------:R-:W4:Y:S01]  /*0a40*/  LDC R20, c[0x0][0x648] ;  /* 0x00019200ff147b82 */ /* 0x000f220000000800 */
[-C--:B0-----:R-:W-:Y:S02]  /*0a50*/  SHF.L.U32 R2, R5, R16.reuse, RZ ;  /* 0x0000001005027219 */ /* 0x081fe400000006ff */
[--C-:B------:R-:W-:Y:S02]  /*0a60*/  SHF.R.U64 R24, R23, R16, R3.reuse ;  /* 0x0000001017187219 */ /* 0x100fe40000001203 */
[----:B------:R-:W-:Y:S02]  /*0a70*/  LOP3.LUT R10, RZ, R2, RZ, 0x33, !PT ;  /* 0x00000002ff0a7212 */ /* 0x000fe400078e33ff */
[-C--:B------:R-:W-:Y:S01]  /*0a80*/  SHF.R.U32.HI R3, RZ, R16.reuse, R3 ;  /* 0x00000010ff037219 */ /* 0x080fe20000011603 */
[----:B------:R-:W0:Y:S01]  /*0a90*/  LDC R21, c[0x0][0x638] ;  /* 0x00018e00ff157b82 */ /* 0x000e220000000800 */
[----:B------:R-:W-:Y:S01]  /*0aa0*/  SHF.L.U32 R9, R9, R16, RZ ;  /* 0x0000001009097219 */ /* 0x000fe200000006ff */
[----:B------:R-:W-:-:S06]  /*0ab0*/  IMAD.MOV.U32 R2, RZ, RZ, R24 ;  /* 0x000000ffff027224 */ /* 0x000fcc00078e0018 */
[----:B------:R-:W0:Y:S01]  /*0ac0*/  LDC R22, c[0x0][0x610] ;  /* 0x00018400ff167b82 */ /* 0x000e220000000800 */
[----:B-1-3--:R-:W-:Y:S05]  /*0ad0*/  @!P0 BRA `(.L_x_6) ;  /* 0x0000000000288947 */ /* 0x00afea0003800000 */
[----:B------:R-:W1:Y:S02]  /*0ae0*/  LDC R7, c[0x0][0x64c] ;  /* 0x00019300ff077b82 */ /* 0x000e640000000800 */
[----:B-1----:R-:W-:-:S05]  /*0af0*/  IADD3 R7, P0, R24, R7, RZ ;  /* 0x0000000718077210 */ /* 0x002fca0007f1e0ff */
        /* <DEDUP_REMOVED lines=8> */
.L_x_6:
[----:B----4-:R-:W-:Y:S01]  /*0b80*/  SHF.R.U64 R2, R2, R20, R3 ;  /* 0x0000001402027219 */ /* 0x010fe20000001203 */
[----:B--2---:R-:W-:Y:S01]  /*0b90*/  VIADD R3, R17, 0xffffffff ;  /* 0xffffffff11037836 */ /* 0x004fe20000000000 */
[----:B------:R-:W-:Y:S01]  /*0ba0*/  LOP3.LUT R10, R23, R10, RZ, 0xc0, !PT ;  /* 0x0000000a170a7212 */ /* 0x000fe200078ec0ff */
[----:B------:R-:W-:Y:S01]  /*0bb0*/  IMAD.MOV R11, RZ, RZ, -R11 ;  /* 0x000000ffff0b7224 */ /* 0x000fe200078e0a0b */
[----:B------:R-:W-:Y:S01]  /*0bc0*/  R2UR UR28, R25 ;  /* 0x00000000191c72ca */ /* 0x000fe200000e0000 */
[----:B------:R-:W-:Y:S01]  /*0bd0*/  IMAD.MOV R4, RZ, RZ, -R2 ;  /* 0x000000ffff047224 */ /* 0x000fe200078e0a02 */
[----:B------:R-:W-:Y:S01]  /*0be0*/  LOP3.LUT R3, R14, R3, RZ, 0xc0, !PT ;  /* 0x000000030e037212 */ /* 0x000fe200078ec0ff */
[----:B------:R-:W-:Y:S02]  /*0bf0*/  @P2 IMAD R8, R13, R11, R0 ;  /* 0x0000000b0d082224 */ /* 0x000fe400078e0200 */
[----:B------:R-:W-:Y:S02]  /*0c00*/  IMAD R9, R9, R2, R10 ;  /* 0x0000000209097224 */ /* 0x000fe400078e020a */
[----:B0-----:R-:W-:-:S02]  /*0c10*/  IMAD R0, R4, R21, R24 ;  /* 0x0000001504007224 */ /* 0x001fc400078e0218 */
[----:B------:R-:W-:Y:S02]  /*0c20*/  IMAD R8, R9, R22, R8 ;  /* 0x0000001609087224 */ /* 0x000fe400078e0208 */
[----:B------:R-:W-:Y:S02]  /*0c30*/  IMAD R3, R0, R17, R3 ;  /* 0x0000001100037224 */ /* 0x000fe400078e0203 */
[----:B------:R-:W-:-:S03]  /*0c40*/  IMAD.MOV.U32 R4, RZ, RZ, 0x1 ;  /* 0x00000001ff047424 */ /* 0x000fc600078e00ff */
[----:B------:R-:W-:Y:S02]  /*0c50*/  SEL R2, R3, R8, !P2 ;  /* 0x0000000803027207 */ /* 0x000fe40005000000 */
[----:B------:R-:W-:-:S03]  /*0c60*/  SEL R0, R8, R3, !P2 ;  /* 0x0000000308007207 */ /* 0x000fc60005000000 */
[----:B------:R0:W-:Y:S04]  /*0c70*/  STL [R1+0x1c90], R2 ;  /* 0x001c900201007387 */ /* 0x0001e80000100800 */
[----:B------:R0:W-:Y:S02]  /*0c80*/  STL [R1+0x1c8c], R0 ;  /* 0x001c8c0001007387 */ /* 0x0001e40000100800 */
.L_x_4:
[----:B------:R-:W-:-:S08]  /*0c90*/  NOP ;  /* 0x0000000000007918 */ /* 0x000fd00000000000 */
[----:B------:R-:W1:Y:S02]  /*0ca0*/  USETMAXREG.TRY_ALLOC.CTAPOOL UP0, 0xf0 ;  /* 0x000000f0000079c8 */ /* 0x000e640008000600 */
[----:B-1----:R-:W-:-:S13]  /*0cb0*/  PLOP3.LUT P0, PT, PT, PT, UP0, 0x80, 0x0 ;  /* 0x000000000000781c */ /* 0x002fda0003f0f008 */
[----:B------:R-:W-:Y:S05]  /*0cc0*/  @!P0 BRA `(.L_x_4) ;  /* 0xfffffffc00f08947 */ /* 0x000fea000383ffff */
[----:B------:R-:W-:Y:S01]  /*0cd0*/  ULDC.64 UR4, c[0x0][0x598] ;  /* 0x0001660000047ab9 */ /* 0x000fe20000000a00 */
[----:B------:R-:W-:Y:S01]  /*0ce0*/  ULDC.64 UR32, c[0x0][0x208] ;  /* 0x0000820000207ab9 */ /* 0x000fe20000000a00 */
[----:B------:R-:W-:-:S04]  /*0cf0*/  ISETP.NE.U32.AND P0, PT, RZ, UR4, PT ;  /* 0x00000004ff007c0c */ /* 0x000fc8000bf05070 */
[----:B------:R-:W-:-:S13]  /*0d00*/  ISETP.NE.AND.EX P0, PT, RZ, UR5, PT, P0 ;  /* 0x00000005ff007c0c */ /* 0x000fda000bf05300 */
[----:B------:R-:W-:Y:S05]  /*0d10*/  @!P0 BRA `(.L_x_7) ;  /* 0x0000000000208947 */ /* 0x000fea0003800000 */
[----:B0-----:R-:W0:Y:S02]  /*0d20*/  LDC.64 R2, c[0x0][0x598] ;  /* 0x00016600ff027b82 */ /* 0x001e240000000a00 */
[----:B0-----:R-:W2:Y:S02]  /*0d30*/  LDG.E.64 R2, desc[UR32][R2.64] ;  /* 0x0000002002027981 */ /* 0x001ea4000c1e1b00 */
[----:B--2---:R-:W-:-:S04]  /*0d40*/  ISETP.NE.U32.AND P0, PT, R2, RZ, PT ;  /* 0x000000ff0200720c */ /* 0x004fc80003f05070 */
[----:B------:R-:W-:-:S13]  /*0d50*/  ISETP.NE.AND.EX P0, PT, R3, RZ, PT, P0 ;  /* 0x000000ff0300720c */ /* 0x000fda0003f05300 */
[----:B------:R-:W-:Y:S05]  /*0d60*/  @!P0 BRA `(.L_x_7) ;  /* 0x00000000000c8947 */ /* 0x000fea0003800000 */
[----:B------:R-:W2:Y:S02]  /*0d70*/  LD.E R2, desc[UR32][R2.64] ;  /* 0x0000002002027980 */ /* 0x000ea4000c101900 */
[----:B--2---:R-:W-:Y:S01]  /*0d80*/  R2UR UR27, R2 ;  /* 0x00000000021b72ca */ /* 0x004fe200000e0000 */
[----:B------:R-:W-:-:S14]  /*0d90*/  BRA `(.L_x_8) ;  /* 0x0000000000247947 */ /* 0x000fdc0003800000 */
.L_x_7:
[----:B------:R-:W-:Y:S02]  /*0da0*/  ULDC.64 UR4, c[0x0][0x588] ;  /* 0x0001620000047ab9 */ /* 0x000fe40000000a00 */
[----:B------:R-:W-:-:S04]  /*0db0*/  ISETP.NE.U32.AND P0, PT, RZ, UR4, PT ;  /* 0x00000004ff007c0c */ /* 0x000fc8000bf05070 */
[----:B------:R-:W-:-:S13]  /*0dc0*/  ISETP.NE.AND.EX P0, PT, RZ, UR5, PT, P0 ;  /* 0x00000005ff007c0c */ /* 0x000fda000bf05300 */
[----:B------:R-:W-:Y:S05]  /*0dd0*/  @!P0 BRA `(.L_x_9) ;  /* 0x0000000000108947 */ /* 0x000fea0003800000 */
[----:B0-----:R-:W0:Y:S02]  /*0de0*/  LDC.64 R2, c[0x0][0x588] ;  /* 0x00016200ff027b82 */ /* 0x001e240000000a00 */
[----:B0-----:R-:W2:Y:S02]  /*0df0*/  LDG.E R2, desc[UR32][R2.64] ;  /* 0x0000002002027981 */ /* 0x001ea4000c1e1900 */
[----:B--2---:R-:W-:Y:S01]  /*0e00*/  R2UR UR27, R2 ;  /* 0x00000000021b72ca */ /* 0x004fe200000e0000 */
[----:B------:R-:W-:-:S14]  /*0e10*/  BRA `(.L_x_8) ;  /* 0x0000000000047947 */ /* 0x000fdc0003800000 */
.L_x_9:
[----:B------:R-:W-:-:S05]  /*0e20*/  ULDC UR27, c[0x0][0x580] ;  /* 0x00016000001b7ab9 */ /* 0x000fca0000000800 */
.L_x_8:
[----:B------:R-:W-:Y:S02]  /*0e30*/  ULDC.64 UR4, c[0x0][0x5a0] ;  /* 0x0001680000047ab9 */ /* 0x000fe40000000a00 */
        /* <DEDUP_REMOVED lines=11> */
.L_x_10:
        /* <DEDUP_REMOVED lines=8> */
.L_x_12:
[----:B------:R-:W-:-:S05]  /*0f70*/  ULDC UR26, c[0x0][0x584] ;  /* 0x00016100001a7ab9 */ /* 0x000fca0000000800 */
.L_x_11:
[----:B------:R-:W-:-:S13]  /*0f80*/  LOP3.LUT P0, RZ, R4, 0xff, RZ, 0xc0, !PT ;  /* 0x000000ff04ff7812 */ /* 0x000fda000780c0ff */
[----:B------:R-:W-:Y:S05]  /*0f90*/  @!P0 EXIT ;  /* 0x000000000000894d */ /* 0x000fea0003800000 */
[----:B------:R-:W-:Y:S01]  /*0fa0*/  ULDC UR4, c[0x0][0x28c] ;  /* 0x0000a30000047ab9 */ /* 0x000fe20000000800 */
[----:B------:R-:W-:Y:S01]  /*0fb0*/  ULDC.64 UR14, c[0x0][0x5c8] ;  /* 0x00017200000e7ab9 */ /* 0x000fe20000000a00 */
[----:B------:R-:W-:Y:S02]  /*0fc0*/  UIADD3 UR4, UR4, 0x3f, URZ ;  /* 0x0000003f04047890 */ /* 0x000fe4000fffe03f */
[----:B------:R-:W-:Y:S02]  /*0fd0*/  USHF.L.U64.HI UR8, UR14, 0x7, UR15 ;  /* 0x000000070e087899 */ /* 0x000fe4000801020f */
[----:B------:R-:W-:Y:S02]  /*0fe0*/  USHF.R.S32.HI UR5, URZ, 0x1f, UR4 ;  /* 0x0000001f3f057899 */ /* 0x000fe40008011404 */
[----:B------:R-:W-:Y:S02]  /*0ff0*/  USHF.L.U32 UR9, UR14, 0x7, URZ ;  /* 0x000000070e097899 */ /* 0x000fe4000800063f */
[----:B------:R-:W-:-:S02]  /*1000*/  ULEA.HI UR5, UR5, UR4, URZ, 0x6 ;  /* 0x0000000405057291 */ /* 0x000fc4000f8f303f */
[----:B------:R-:W-:Y:S02]  /*1010*/  USHF.L.U64.HI UR10, UR14, 0x3, UR15 ;  /* 0x000000030e0a7899 */ /* 0x000fe4000801020f */
[----:B------:R-:W-:Y:S02]  /*1020*/  USHF.R.S32.HI UR25, URZ, 0x6, UR5 ;  /* 0x000000063f197899 */ /* 0x000fe40008011405 */
[----:B------:R-:W-:Y:S02]  /*1030*/  USHF.L.U32 UR11, UR14, 0x3, URZ ;  /* 0x000000030e0b7899 */ /* 0x000fe4000800063f */
[----:B------:R-:W-:Y:S02]  /*1040*/  USHF.L.U64.HI UR12, UR14, 0x8, UR15 ;  /* 0x000000080e0c7899 */ /* 0x000fe4000801020f */
[----:B------:R-:W-:Y:S02]  /*1050*/  USHF.L.U32 UR13, UR14, 0x8, URZ ;  /* 0x000000080e0d7899 */ /* 0x000fe4000800063f */
[----:B------:R-:W-:Y:S01]  /*1060*/  ULOP3.LUT UR24, UR7, 0x1, URZ, 0xfc, !UPT ;  /* 0x0000000107187892 */ /* 0x000fe2000f8efc3f */
[----:B------:R-:W-:Y:S01]  /*1070*/  UMOV UR4, URZ ;  /* 0x0000003f00047c82 */ /* 0x000fe20008000000 */
[----:B------:R-:W-:-:S10]  /*1080*/  UMOV UR5, URZ ;  /* 0x0000003f00057c82 */ /* 0x000fd40008000000 */
.L_x_293:
[----:B------:R-:W-:Y:S01]  /*1090*/  STL [R1+0x1c88], RZ ;  /* 0x001c88ff01007387 */ /* 0x000fe20000100800 */
[----:B-1----:R-:W1:Y:S01]  /*10a0*/  S2UR UR20, SR_CgaCtaId ;  /* 0x00000000001479c3 */ /* 0x002e620000008800 */
[----:B------:R-:W-:Y:S01]  /*10b0*/  UMOV UR19, 0x400 ;  /* 0x0000040000137882 */ /* 0x000fe20000000000 */
[----:B------:R-:W-:Y:S01]  /*10c0*/  UMOV UR6, URZ ;  /* 0x0000003f00067c82 */ /* 0x000fe20008000000 */
[----:B------:R-:W-:Y:S01]  /*10d0*/  STL [R1+0x1c84], RZ ;  /* 0x001c84ff01007387 */ /* 0x000fe20000100800 */
[----:B------:R-:W-:Y:S01]  /*10e0*/  UMOV UR16, URZ ;  /* 0x0000003f00107c82 */ /* 0x000fe20008000000 */
[----:B------:R-:W-:Y:S01]  /*10f0*/  UMOV UR17, URZ ;  /* 0x0000003f00117c82 */ /* 0x000fe20008000000 */
[----:B------:R-:W-:Y:S01]  /*1100*/  UMOV UR31, UR5 ;  /* 0x00000005001f7c82 */ /* 0x000fe20008000000 */
[----:B------:R-:W-:Y:S01]  /*1110*/  STL [R1+0x1c80], RZ ;  /* 0x001c80ff01007387 */ /* 0x000fe20000100800 */
[----:B--2---:R-:W2:Y:S01]  /*1120*/  LDC R15, c[0x0][0x28c] ;  /* 0x0000a300ff0f7b82 */ /* 0x004ea20000000800 */
[----:B------:R-:W-:-:S02]  /*1130*/  CS2R R236, SRZ ;  /* 0x0000000000ec7805 */ /* 0x000fc4000001ff00 */
[----:B------:R-:W-:Y:S01]  /*1140*/  CS2R R234, SRZ ;  /* 0x0000000000ea7805 */ /* 0x000fe2000001ff00 */
[----:B------:R-:W-:Y:S01]  /*1150*/  STL [R1+0x1c7c], RZ ;  /* 0x001c7cff01007387 */ /* 0x000fe20000100800 */
[----:B------:R-:W-:Y:S02]  /*1160*/  CS2R R232, SRZ ;  /* 0x0000000000e87805 */ /* 0x000fe4000001ff00 */
[----:B------:R-:W-:Y:S02]  /*1170*/  CS2R R230, SRZ ;  /* 0x0000000000e67805 */ /* 0x000fe4000001ff00 */
[----:B------:R-:W-:Y:S01]  /*1180*/  CS2R R228, SRZ ;  /* 0x0000000000e47805 */ /* 0x000fe2000001ff00 */
[----:B------:R-:W-:Y:S01]  /*1190*/  STL [R1+0x1c78], RZ ;  /* 0x001c78ff01007387 */ /* 0x000fe20000100800 */
[----:B------:R-:W-:Y:S02]  /*11a0*/  CS2R R226, SRZ ;  /* 0x0000000000e27805 */ /* 0x000fe4000001ff00 */
        /* <DEDUP_REMOVED lines=15> */
[----:B--2---:R-:W-:Y:S02]  /*12a0*/  ISETP.GE.AND P0, PT, R15, 0x1, PT ;  /* 0x000000010f00780c */ /* 0x004fe40003f06270 */
        /* <DEDUP_REMOVED lines=39> */
[----:B------:R-:W-:Y:S01]  /*1520*/  IMAD.MOV.U32 R17, RZ, RZ, RZ ;  /* 0x000000ffff117224 */ /* 0x000fe200078e00ff */
[----:B------:R-:W-:Y:S02]  /*1530*/  CS2R R24, SRZ ;  /* 0x0000000000187805 */ /* 0x000fe4000001ff00 */
[----:B------:R-:W-:Y:S01]  /*1540*/  CS2R R26, SRZ ;  /* 0x00000000001a7805 */ /* 0x000fe2000001ff00 */
[----:B------:R-:W-:Y:S01]  /*1550*/  STL [R1+0x1c3c], RZ ;  /* 0x001c3cff01007387 */ /* 0x000fe20000100800 */
[----:B------:R-:W-:-:S02]  /*1560*/  CS2R R28, SRZ ;  /* 0x00000000001c7805 */ /* 0x000fc4000001ff00 */
[----:B------:R-:W-:Y:S02]  /*1570*/  CS2R R30, SRZ ;  /* 0x00000000001e7805 */ /* 0x000fe4000001ff00 */
[----:B------:R-:W-:Y:S01]  /*1580*/  CS2R R32, SRZ ;  /* 0x0000000000207805 */ /* 0x000fe2000001ff00 */
[----:B------:R-:W-:Y:S01]  /*1590*/  STL [R1+0x1c38], RZ ;  /* 0x001c38ff01007387 */ /* 0x000fe20000100800 */
[----:B------:R-:W-:Y:S02]  /*15a0*/  CS2R R34, SRZ ;  /* 0x0000000000227805 */ /* 0x000fe4000001ff00 */
        /* <DEDUP_REMOVED lines=76> */
[----:B------:R-:W-:Y:S01]  /*1a70*/  CS2R R150, SRZ ;  /* 0x0000000000967805 */ /* 0x000fe2000001ff00 */
[----:B------:R-:W-:Y:S04]  /*1a80*/  STL [R1+0x1be8], RZ ;  /* 0x001be8ff01007387 */ /* 0x000fe80000100800 */
        /* <DEDUP_REMOVED lines=1658> */
[----:B------:R-:W-:Y:S04]  /*8230*/  STL [R1], RZ ;  /* 0x000000ff01007387 */ /* 0x000fe80000100800 */
        /* <DEDUP_REMOVED lines=39> */
[----:B------:R-:W-:Y:S01]  /*84b0*/  STL [R1+0xa0], RZ ;  /* 0x0000a0ff01007387 */ /* 0x000fe20000100800 */
[----:B------:R-:W2:Y:S03]  /*84c0*/  S2R R14, SR_TID.X ;  /* 0x00000000000e7919 */ /* 0x000ea60000002100 */
        /* <DEDUP_REMOVED lines=8> */
[----:B--2---:R-:W-:-:S03]  /*8550*/  LOP3.LUT R14, R14, 0x80, RZ, 0xc0, !PT ;  /* 0x000000800e0e7812 */ /* 0x004fc600078ec0ff */
[----:B------:R-:W-:Y:S01]  /*8560*/  STL [R1+0xc4], RZ ;  /* 0x0000c4ff01007387 */ /* 0x000fe20000100800 */
[----:B------:R-:W-:-:S03]  /*8570*/  SHF.R.U32.HI R14, RZ, 0x7, R14 ;  /* 0x00000007ff0e7819 */ /* 0x000fc6000001160e */
        /* <DEDUP_REMOVED lines=33> */
[----:B------:R-:W2:Y:S04]  /*8790*/  SHFL.IDX PT, R14, R14, RZ, 0x1f ;  /* 0x00001fff0e0e7589 */ /* 0x000ea800000e0000 */
[----:B---3--:R3:W-:Y:S04]  /*87a0*/  STL [R1+0x14c], RZ ;  /* 0x00014cff01007387 */ /* 0x0087e80000100800 */
[----:B------:R3:W-:Y:S04]  /*87b0*/  STL [R1+0x150], RZ ;  /* 0x000150ff01007387 */ /* 0x0007e80000100800 */
[----:B------:R3:W-:Y:S04]  /*87c0*/  STL [R1+0x154], RZ ;  /* 0x000154ff01007387 */ /* 0x0007e80000100800 */
[----:B------:R3:W-:Y:S04]  /*87d0*/  STL [R1+0x158], RZ ;  /* 0x000158ff01007387 */ /* 0x0007e80000100800 */
[----:B------:R3:W-:Y:S04]  /*87e0*/  STL [R1+0x15c], RZ ;  /* 0x00015cff01007387 */ /* 0x0007e80000100800 */
[----:B------:R3:W-:Y:S01]  /*87f0*/  STL [R1+0x160], RZ ;  /* 0x000160ff01007387 */ /* 0x0007e20000100800 */
[----:B--2---:R-:W-:Y:S01]  /*8800*/  R2UR UR14, R14 ;  /* 0x000000000e0e72ca */ /* 0x004fe200000e0000 */
[----:B------:R-:W-:-:S02]  /*8810*/  IMAD.U32 R14, RZ, RZ, UR4 ;  /* 0x00000004ff0e7e24 */ /* 0x000fc4000f8e00ff */
[----:B------:R3:W-:Y:S04]  /*8820*/  STL [R1+0x164], RZ ;  /* 0x000164ff01007387 */ /* 0x0007e80000100800 */
[----:B------:R3:W-:Y:S04]  /*8830*/  STL [R1+0x168], RZ ;  /* 0x000168ff01007387 */ /* 0x0007e80000100800 */
[----:B------:R3:W-:Y:S02]  /*8840*/  STL [R1+0x16c], RZ ;  /* 0x00016cff01007387 */ /* 0x0007e40000100800 */
[----:B------:R-:W-:-:S02]  /*8850*/  ULEA.HI UR15, UR14, UR14, URZ, 0x1 ;  /* 0x0000000e0e0f7291 */ /* 0x000fc4000f8f083f */
[----:B------:R3:W-:Y:S02]  /*8860*/  STL [R1+0x170], RZ ;  /* 0x000170ff01007387 */ /* 0x0007e40000100800 */
[----:B------:R-:W-:Y:S02]  /*8870*/  ULOP3.LUT UR18, UR15, 0xffffe, URZ, 0xc0, !UPT ;  /* 0x000ffffe0f127892 */ /* 0x000fe4000f8ec03f */
[----:B------:R3:W-:Y:S01]  /*8880*/  STL [R1+0x174], RZ ;  /* 0x000174ff01007387 */ /* 0x0007e20000100800 */
[----:B-1----:R-:W-:Y:S02]  /*8890*/  ULEA UR15, UR20, UR19, 0x18 ;  /* 0x00000013140f7291 */ /* 0x002fe4000f8ec03f */
[----:B------:R-:W-:Y:S01]  /*88a0*/  UIADD3 UR18, UR14, -UR18, URZ ;  /* 0x800000120e127290 */ /* 0x000fe2000fffe03f */
[----:B------:R3:W-:Y:S03]  /*88b0*/  STL [R1+0x178], RZ ;  /* 0x000178ff01007387 */ /* 0x0007e60000100800 */
[----:B------:R-:W-:Y:S01]  /*88c0*/  ULEA UR18, UR18, UR15, 0xc ;  /* 0x0000000f12127291 */ /* 0x000fe2000f8e603f */
[----:B------:R3:W-:Y:S03]  /*88d0*/  STL [R1+0x17c], RZ ;  /* 0x00017cff01007387 */ /* 0x0007e60000100800 */
[----:B------:R-:W-:Y:S01]  /*88e0*/  UIADD3 UR18, UR18, 0x100, URZ ;  /* 0x0000010012127890 */ /* 0x000fe2000fffe03f */
[----:B------:R3:W-:Y:S03]  /*88f0*/  STL [R1+0x180], RZ ;  /* 0x000180ff01007387 */ /* 0x0007e60000100800 */
[----:B------:R-:W-:Y:S01]  /*8900*/  USHF.R.U32.HI UR14, URZ, 0x4, UR18 ;  /* 0x000000043f0e7899 */ /* 0x000fe20008011612 */
[----:B------:R3:W-:Y:S03]  /*8910*/  STL [R1+0x184], RZ ;  /* 0x000184ff01007387 */ /* 0x0007e60000100800 */
[----:B------:R-:W-:Y:S01]  /*8920*/  ULOP3.LUT UR14, UR14, 0x3fff, URZ, 0xc0, !UPT ;  /* 0x00003fff0e0e7892 */ /* 0x000fe2000f8ec03f */
[----:B------:R3:W-:Y:S04]  /*8930*/  STL [R1+0x188], RZ ;  /* 0x000188ff01007387 */ /* 0x0007e80000100800 */
        /* <DEDUP_REMOVED lines=28> */
[----:B------:R3:W-:Y:S01]  /*8b00*/  STL [R1+0x1fc], RZ ;  /* 0x0001fcff01007387 */ /* 0x0007e20000100800 */
[----:B------:R-:W-:Y:S05]  /*8b10*/  @!P0 BRA `(.L_x_13) ;  /* 0x00000188004c8947 */ /* 0x000fea0003800000 */
[----:B------:R-:W-:-:S06]  /*8b20*/  UISETP.NE.AND UP0, UPT, UR24, 0x3, UPT ;  /* 0x000000031800788c */ /* 0x000fcc000bf05270 */
[----:B------:R-:W-:-:S13]  /*8b30*/  PLOP3.LUT P1, PT, PT, PT, UP0, 0x80, 0x0 ;  /* 0x000000000000781c */ /* 0x000fda0003f2f008 */
[----:B------:R-:W-:Y:S05]  /*8b40*/  @!P1 BRA `(.L_x_14) ;  /* 0x0000000000049947 */ /* 0x000fea0003800000 */
[----:B------:R-:W-:Y:S01]  /*8b50*/  BPT.TRAP 0x1 ;  /* 0x000000040000795c */ /* 0x000fe20000300000 */
.L_x_14:
[----:B------:R-:W-:Y:S01]  /*8b60*/  ULEA UR16, UR5, UR15, 0x3 ;  /* 0x0000000f05107291 */ /* 0x000fe2000f8e183f */
[----:B------:R-:W-:-:S05]  /*8b70*/  IMAD.U32 R14, RZ, RZ, UR4 ;  /* 0x00000004ff0e7e24 */ /* 0x000fca000f8e00ff */
[----:B------:R-:W-:-:S04]  /*8b80*/  SHF.L.U32 R14, R14, 0x1f, RZ ;  /* 0x0000001f0e0e7819 */ /* 0x000fc800000006ff */
[----:B------:R1:W2:Y:S01]  /*8b90*/  SYNCS.PHASECHK.TRANS64.TRYWAIT P0, [UR16], R14 ;  /* 0x0000000eff0075a7 */ /* 0x0002a20008000150 */
[----:B------:R-:W-:Y:S05]  /*8ba0*/  @!P1 BRA `(.L_x_15) ;  /* 0x0000000000049947 */ /* 0x000fea0003800000 */
[----:B------:R-:W-:Y:S01]  /*8bb0*/  BPT.TRAP 0x1 ;  /* 0x000000040000795c */ /* 0x000fe20000300000 */
.L_x_15:
[----:B------:R4:W-:Y:S01]  /*8bc0*/  STL [R1+0x1c88], RZ ;  /* 0x001c88ff01007387 */ /* 0x0009e20000100800 */
[----:B------:R-:W-:Y:S01]  /*8bd0*/  UMOV UR6, 0x2 ;  /* 0x0000000200067882 */ /* 0x000fe20000000000 */
[----:B--2---:R-:W-:Y:S05]  /*8be0*/  @P0 BRA `(.L_x_16) ;  /* 0x0000000000080947 */ /* 0x004fea0003800000 */
[----:B------:R-:W2:Y:S02]  /*8bf0*/  SYNCS.PHASECHK.TRANS64.TRYWAIT P0, [UR16], R14 ;  /* 0x0000000eff0075a7 */ /* 0x000ea40008000150 */
[----:B--2---:R-:W-:Y:S05]  /*8c00*/  @!P0 BRA `(.L_x_17) ;  /* 0x00000c7400a48947 */ /* 0x004fea0003800000 */
.L_x_16:
[----:B------:R-:W-:Y:S01]  /*8c10*/  STL [R1+0x1d80], R13 ;  /* 0x001d800d01007387 */ /* 0x000fe20000100800 */
[----:B------:R-:W-:Y:S01]  /*8c20*/  UIADD3 UR16, UR15, 0x18100, URZ ;  /* 0x000181000f107890 */ /* 0x000fe2000fffe03f */
[----:B------:R-:W-:Y:S01]  /*8c30*/  WARPGROUP.ARRIVE ;  /* 0x00000000000079c5 */ /* 0x000fe20000000000 */
[----:B------:R-:W-:Y:S01]  /*8c40*/  ULOP3.LUT UR29, UR14, 0x10000, URZ, 0xfc, !UPT ;  /* 0x000100000e1d7892 */ /* 0x000fe2000f8efc3f */
[----:B------:R-:W-:Y:S01]  /*8c50*/  STL [R1+0x1d7c], R12 ;  /* 0x001d7c0c01007387 */ /* 0x000fe20000100800 */
[----:B------:R-:W-:Y:S02]  /*8c60*/  USHF.R.U32.HI UR16, URZ, 0x4, UR16 ;  /* 0x000000043f107899 */ /* 0x000fe40008011610 */
[----:B------:R-:W-:Y:S01]  /*8c70*/  ULEA UR29, UR5, UR29, 0xb ;  /* 0x0000001d051d7291 */ /* 0x000fe2000f8e583f */
[----:B------:R0:W-:Y:S01]  /*8c80*/  STL [R1+0x1d78], R11 ;  /* 0x001d780b01007387 */ /* 0x0001e20000100800 */
[----:B------:R-:W-:Y:S01]  /*8c90*/  ULOP3.LUT UR16, UR16, 0x3fff, URZ, 0xc0, !UPT ;  /* 0x00003fff10107892 */ /* 0x000fe2000f8ec03f */
[----:B------:R-:W-:-:S02]  /*8ca0*/  UMOV UR17, 0x80000020 ;  /* 0x8000002000117882 */ /* 0x000fc40000000000 */
[----:B------:R1:W-:Y:S01]  /*8cb0*/  STL [R1+0x1d74], R10 ;  /* 0x001d740a01007387 */ /* 0x0003e20000100800 */
[----:B------:R-:W-:Y:S01]  /*8cc0*/  ULOP3.LUT UR16, UR16, 0x10000, URZ, 0xfc, !UPT ;  /* 0x0001000010107892 */ /* 0x000fe2000f8efc3f */
[----:B------:R-:W-:Y:S02]  /*8cd0*/  UMOV UR19, 0x80000020 ;  /* 0x8000002000137882 */ /* 0x000fe40000000000 */
[----:B------:R2:W-:Y:S01]  /*8ce0*/  STL [R1+0x1d70], R9 ;  /* 0x001d700901007387 */ /* 0x0005e20000100800 */
[----:B------:R-:W-:Y:S01]  /*8cf0*/  ULEA UR30, UR5, UR16, 0xb ;  /* 0x00000010051e7291 */ /* 0x000fe2000f8e583f */
[----:B------:R-:W-:Y:S02]  /*8d00*/  UMOV UR21, UR17 ;  /* 0x0000001100157c82 */ /* 0x000fe40008000000 */
[----:B------:R3:W-:Y:S01]  /*8d10*/  STL [R1+0x1d6c], R8 ;  /* 0x001d6c0801007387 */ /* 0x0007e20000100800 */
[----:B------:R-:W-:Y:S01]  /*8d20*/  UMOV UR16, UR29 ;  /* 0x0000001d00107c82 */ /* 0x000fe20008000000 */
[----:B------:R-:W-:-:S02]  /*8d30*/  UIADD3 UR22, UR30, 0x400, URZ ;  /* 0x000004001e167890 */ /* 0x000fc4000fffe03f */
[----:B------:R4:W-:Y:S01]  /*8d40*/  STL [R1+0x1d68], R7 ;  /* 0x001d680701007387 */ /* 0x0009e20000100800 */
[----:B------:R-:W-:Y:S01]  /*8d50*/  UMOV UR18, UR30 ;  /* 0x0000001e00127c82 */ /* 0x000fe20008000000 */
[----:B------:R-:W-:Y:S01]  /*8d60*/  UMOV UR20, UR16 ;  /* 0x0000001000147c82 */ /* 0x000fe20008000000 */
[----:B------:R-:W-:Y:S01]  /*8d70*/  QGMMA.64x256x32.F32.E4M3.E4M3 R20, gdesc[UR16], RZ, !UPT, gsb0 ;  /* 0x03e00000101479f3 */ /* 0x000fe2000c0008ff */
[----:B------:R4:W-:Y:S01]  /*8d80*/  STL [R1+0x1d64], R6 ;  /* 0x001d640601007387 */ /* 0x0009e20000100800 */
[----:B------:R-:W-:-:S03]  /*8d90*/  UMOV UR23, 0x80000020 ;  /* 0x8000002000177882 */ /* 0x000fc60000000000 */
[----:B------:R4:W-:Y:S04]  /*8da0*/  STL [R1+0x1d60], R5 ;  /* 0x001d600501007387 */ /* 0x0009e80000100800 */
[----:B------:R4:W-:Y:S04]  /*8db0*/  STL [R1+0x1d5c], R4 ;  /* 0x001d5c0401007387 */ /* 0x0009e80000100800 */
[----:B------:R4:W-:Y:S04]  /*8dc0*/  STL [R1+0x1d58], R3 ;  /* 0x001d580301007387 */ /* 0x0009e80000100800 */
[----:B------:R4:W-:Y:S04]  /*8dd0*/  STL [R1+0x1d54], R2 ;  /* 0x001d540201007387 */ /* 0x0009e80000100800 */
[----:B------:R4:W-:Y:S04]  /*8de0*/  STL [R1+0x1d50], R0 ;  /* 0x001d500001007387 */ /* 0x0009e80000100800 */
        /* <DEDUP_REMOVED lines=60> */
[----:B------:R-:W-:-:S02]  /*91b0*/  WARPGROUP.DEPBAR.LE gsb0, 0x0 ;  /* 0x00008000000079c5 */ /* 0x000fc40000010000 */
[----:B0-----:R-:W-:Y:S01]  /*91c0*/  IMAD.MOV.U32 R11, RZ, RZ, R24 ;  /* 0x000000ffff0b7224 */ /* 0x001fe200078e0018 */
[----:B------:R-:W-:Y:S01]  /*91d0*/  STL [R1+0x1b94], RZ ;  /* 0x001b94ff01007387 */ /* 0x000fe20000100800 */
[----:B-1----:R-:W-:Y:S02]  /*91e0*/  IMAD.MOV.U32 R10, RZ, RZ, R25 ;  /* 0x000000ffff0a7224 */ /* 0x002fe400078e0019 */
[----:B--2---:R-:W-:Y:S01]  /*91f0*/  IMAD.MOV.U32 R9, RZ, RZ, R26 ;  /* 0x000000ffff097224 */ /* 0x004fe200078e001a */
[----:B------:R-:W-:Y:S01]  /*9200*/  STL [R1+0x1b90], RZ ;  /* 0x001b90ff01007387 */ /* 0x000fe20000100800 */
[----:B---3--:R-:W-:Y:S02]  /*9210*/  IMAD.MOV.U32 R8, RZ, RZ, R27 ;  /* 0x000000ffff087224 */ /* 0x008fe400078e001b */
[----:B----4-:R-:W-:Y:S01]  /*9220*/  IMAD.MOV.U32 R7, RZ, RZ, R28 ;  /* 0x000000ffff077224 */ /* 0x010fe200078e001c */
[----:B------:R-:W-:Y:S01]  /*9230*/  STL [R1+0x1b8c], RZ ;  /* 0x001b8cff01007387 */ /* 0x000fe20000100800 */
[----:B------:R-:W-:-:S02]  /*9240*/  IMAD.MOV.U32 R6, RZ, RZ, R29 ;  /* 0x000000ffff067224 */ /* 0x000fc400078e001d */
[----:B------:R-:W-:Y:S01]  /*9250*/  IMAD.MOV.U32 R5, RZ, RZ, R30 ;  /* 0x000000ffff057224 */ /* 0x000fe200078e001e */
[----:B------:R-:W-:Y:S01]  /*9260*/  STL [R1+0x1b88], RZ ;  /* 0x001b88ff01007387 */ /* 0x000fe20000100800 */
[----:B------:R-:W-:Y:S02]  /*9270*/  IMAD.MOV.U32 R4, RZ, RZ, R31 ;  /* 0x000000ffff047224 */ /* 0x000fe400078e001f */
[----:B------:R-:W-:Y:S01]  /*9280*/  IMAD.MOV.U32 R3, RZ, RZ, R32 ;  /* 0x000000ffff037224 */ /* 0x000fe200078e0020 */
[----:B------:R-:W-:Y:S01]  /*9290*/  STL [R1+0x1b84], RZ ;  /* 0x001b84ff01007387 */ /* 0x000fe20000100800 */
[----:B------:R-:W-:Y:S02]  /*92a0*/  IMAD.MOV.U32 R2, RZ, RZ, R33 ;  /* 0x000000ffff027224 */ /* 0x000fe400078e0021 */
[----:B------:R-:W-:Y:S01]  /*92b0*/  IMAD.MOV.U32 R17, RZ, RZ, R21 ;  /* 0x000000ffff117224 */ /* 0x000fe200078e0015 */
[----:B------:R-:W-:Y:S01]  /*92c0*/  STL [R1+0x1b80], RZ ;  /* 0x001b80ff01007387 */ /* 0x000fe20000100800 */
[----:B------:R-:W-:-:S02]  /*92d0*/  IMAD.MOV.U32 R13, RZ, RZ, R22 ;  /* 0x000000ffff0d7224 */ /* 0x000fc400078e0016 */
[----:B------:R-:W-:Y:S01]  /*92e0*/  IMAD.MOV.U32 R12, RZ, RZ, R23 ;  /* 0x000000ffff0c7224 */ /* 0x000fe200078e0017 */
[----:B------:R-:W-:Y:S01]  /*92f0*/  STL [R1+0x1b7c], RZ ;  /* 0x001b7cff01007387 */ /* 0x000fe20000100800 */
[----:B------:R-:W-:-:S03]  /*9300*/  IMAD.MOV.U32 R0, RZ, RZ, R20 ;  /* 0x000000ffff007224 */ /* 0x000fc600078e0014 */
        /* <DEDUP_REMOVED lines=455> */
[----:B------:R-:W-:Y:S04]  /*af80*/  STL.64 [R1+0xc38], R34 ;  /* 0x000c382201007387 */ /* 0x000fe80000100a00 */
        /* <DEDUP_REMOVED lines=55> */
[----:B------:R0:W-:Y:S04]  /*b300*/  STL.64 [R1+0xdf8], R146 ;  /* 0x000df89201007387 */ /* 0x0001e80000100a00 */
[----:B------:R-:W-:Y:S04]  /*b310*/  STL [R1+0x145c], RZ ;  /* 0x00145cff01007387 */ /* 0x000fe80000100800 */
[----:B------:R-:W-:Y:S01]  /*b320*/  STL [R1+0x1458], RZ ;  /* 0x001458ff01007387 */ /* 0x000fe20000100800 */
[----:B0-----:R-:W-:-:S03]  /*b330*/  WARPGROUP.ARRIVE ;  /* 0x00000000000079c5 */ /* 0x001fc60000000000 */
[----:B------:R-:W-:Y:S04]  /*b340*/  STL [R1+0x1454], RZ ;  /* 0x001454ff01007387 */ /* 0x000fe80000100800 */
[----:B------:R-:W-:Y:S01]  /*b350*/  STL [R1+0x1450], RZ ;  /* 0x001450ff01007387 */ /* 0x000fe20000100800 */
[----:B------:R-:W-:Y:S01]  /*b360*/  QGMMA.64x256x32.F32.E4M3.E4M3 R24, gdesc[UR20], RZ, !UPT, gsb0 ;  /* 0x03e00000141879f3 */ /* 0x000fe2000c0008ff */
[----:B------:R-:W-:Y:S02]  /*b370*/  UIADD3 UR20, UR29, 0x200, URZ ;  /* 0x000002001d147890 */ /* 0x000fe4000fffe03f */
[----:B------:R-:W-:Y:S01]  /*b380*/  STL [R1+0x144c], RZ ;  /* 0x00144cff01007387 */ /* 0x000fe20000100800 */
[----:B------:R-:W-:Y:S02]  /*b390*/  UMOV UR21, 0x80000020 ;  /* 0x8000002000157882 */ /* 0x000fe40000000000 */
[----:B------:R-:W-:Y:S01]  /*b3a0*/  UMOV UR17, UR21 ;  /* 0x0000001500117c82 */ /* 0x000fe20008000000 */
[----:B------:R-:W-:Y:S01]  /*b3b0*/  STL [R1+0x1448], RZ ;  /* 0x001448ff01007387 */ /* 0x000fe20000100800 */
[----:B------:R-:W-:-:S03]  /*b3c0*/  UMOV UR16, UR20 ;  /* 0x0000001400107c82 */ /* 0x000fc60008000000 */
        /* <DEDUP_REMOVED lines=19> */
[----:B------:R-:W-:-:S03]  /*b500*/  WARPGROUP.DEPBAR.LE gsb0, 0x0 ;  /* 0x00008000000079c5 */ /* 0x000fc60000010000 */
        /* <DEDUP_REMOVED lines=69> */
[----:B------:R-:W-:Y:S03]  /*b960*/  QGMMA.64x256x32.F32.E4M3.E4M3 R24, gdesc[UR20], RZ, !UPT, gsb0 ;  /* 0x03e00000141879f3 */ /* 0x000fe6000c0008ff */
        /* <DEDUP_REMOVED lines=179> */
[----:B------:R-:W-:Y:S04]  /*c4a0*/  STL.64 [R1+0xbf0], R148 ;  /* 0x000bf09401007387 */ /* 0x000fe80000100a00 */
[----:B------:R-:W-:Y:S01]  /*c4b0*/  STL.64 [R1+0xbf8], R150 ;  /* 0x000bf89601007387 */ /* 0x000fe20000100a00 */
        /* <DEDUP_REMOVED lines=26> */
[----:B------:R-:W-:Y:S01]  /*c660*/  STL.64 [R1+0x800], R20 ;  /* 0x0008001401007387 */ /* 0x000fe20000100a00 */
[----:B------:R-:W-:Y:S02]  /*c670*/  IMAD.MOV.U32 R16, RZ, RZ, R145 ;  /* 0x000000ffff107224 */ /* 0x000fe400078e0091 */
[----:B------:R-:W-:Y:S01]  /*c680*/  IMAD.MOV.U32 R15, RZ, RZ, R146 ;  /* 0x000000ffff0f7224 */ /* 0x000fe200078e0092 */
[----:B------:R-:W-:Y:S01]  /*c690*/  STL.64 [R1+0x808], R22 ;  /* 0x0008081601007387 */ /* 0x000fe20000100a00 */
[----:B------:R-:W-:-:S03]  /*c6a0*/  IMAD.MOV.U32 R14, RZ, RZ, R147 ;  /* 0x000000ffff0e7224 */ /* 0x000fc600078e0093 */
        /* <DEDUP_REMOVED lines=60> */
[----:B------:R0:W-:Y:S04]  /*ca70*/  STL [R1+0x9f0], R144 ;  /* 0x0009f09001007387 */ /* 0x0001e80000100800 */
[----:B------:R-:W-:Y:S04]  /*ca80*/  STL [R1+0x12d8], RZ ;  /* 0x0012d8ff01007387 */ /* 0x000fe80000100800 */
[----:B------:R-:W-:Y:S01]  /*ca90*/  STL [R1+0x12d4], RZ ;  /* 0x0012d4ff01007387 */ /* 0x000fe20000100800 */
[----:B0-----:R-:W-:-:S03]  /*caa0*/  WARPGROUP.ARRIVE ;  /* 0x00000000000079c5 */ /* 0x001fc60000000000 */
[----:B------:R-:W-:Y:S03]  /*cab0*/  STL [R1+0x12d0], RZ ;  /* 0x0012d0ff01007387 */ /* 0x000fe60000100800 */
[----:B------:R-:W-:Y:S01]  /*cac0*/  QGMMA.64x256x32.F32.E4M3.E4M3 R24, gdesc[UR20], RZ, !UPT, gsb0 ;  /* 0x03e00000141879f3 */ /* 0x000fe2000c0008ff */
[----:B------:R-:W-:Y:S01]  /*cad0*/  STL [R1+0x12cc], RZ ;  /* 0x0012ccff01007387 */ /* 0x000fe20000100800 */
[----:B------:R-:W-:Y:S01]  /*cae0*/  UIADD3 UR20, UR29, 0x600, URZ ;  /* 0x000006001d147890 */ /* 0x000fe2000fffe03f */
[----:B------:R-:W-:Y:S02]  /*caf0*/  UMOV UR21, 0x80000020 ;  /* 0x8000002000157882 */ /* 0x000fe40000000000 */
        /* <DEDUP_REMOVED lines=22> */
[----:B------:R-:W-:Y:S04]  /*cc60*/  STL.64 [R1], R24 ;  /* 0x0000001801007387 */ /* 0x000fe80000100a00 */
        /* <DEDUP_REMOVED lines=69> */
[----:B------:R-:W-:Y:S01]  /*d0c0*/  UMOV UR22, UR18 ;  /* 0x0000001200167c82 */ /* 0x000fe20008000000 */
[----:B------:R-:W-:Y:S01]  /*d0d0*/  UMOV UR23, UR19 ;  /* 0x0000001300177c82 */ /* 0x000fe20008000000 */
        /* <DEDUP_REMOVED lines=21> */
[----:B------:R0:W-:Y:S04]  /*d230*/  STL.64 [R1+0x1f80], R150 ;  /* 0x001f809601007387 */ /* 0x0001e80000100a00 */
[----:B------:R1:W-:Y:S04]  /*d240*/  STL.64 [R1+0x1f78], R148 ;  /* 0x001f789401007387 */ /* 0x0003e80000100a00 */
[----:B------:R2:W-:Y:S04]  /*d250*/  STL.64 [R1+0x1f70], R146 ;  /* 0x001f709201007387 */ /* 0x0005e80000100a00 */
[----:B------:R3:W-:Y:S01]  /*d260*/  STL.64 [R1+0x1f68], R144 ;  /* 0x001f689001007387 */ /* 0x0007e20000100a00 */
[----:B0-----:R-:W-:-:S02]  /*d270*/  IMAD.MOV.U32 R150, RZ, RZ, R3 ;  /* 0x000000ffff967224 */ /* 0x001fc400078e0003 */
[----:B------:R-:W-:Y:S01]  /*d280*/  IMAD.MOV.U32 R151, RZ, RZ, R2 ;  /* 0x000000ffff977224 */ /* 0x000fe200078e0002 */
[----:B------:R0:W-:Y:S01]  /*d290*/  STL.64 [R1+0x1f60], R142 ;  /* 0x001f608e01007387 */ /* 0x0001e20000100a00 */
[----:B-1----:R-:W-:Y:S02]  /*d2a0*/  IMAD.MOV.U32 R148, RZ, RZ, R5 ;  /* 0x000000ffff947224 */ /* 0x002fe400078e0005 */
[----:B------:R-:W-:Y:S01]  /*d2b0*/  IMAD.MOV.U32 R149, RZ, RZ, R4 ;  /* 0x000000ffff957224 */ /* 0x000fe200078e0004 */
[----:B------:R1:W-:Y:S01]  /*d2c0*/  STL.64 [R1+0x1f58], R140 ;  /* 0x001f588c01007387 */ /* 0x0003e20000100a00 */
[----:B--2---:R-:W-:Y:S02]  /*d2d0*/  IMAD.MOV.U32 R146, RZ, RZ, R7 ;  /* 0x000000ffff927224 */ /* 0x004fe400078e0007 */
[----:B------:R-:W-:Y:S01]  /*d2e0*/  IMAD.MOV.U32 R147, RZ, RZ, R6 ;  /* 0x000000ffff937224 */ /* 0x000fe200078e0006 */
[----:B------:R2:W-:Y:S01]  /*d2f0*/  STL.64 [R1+0x1f50], R138 ;  /* 0x001f508a01007387 */ /* 0x0005e20000100a00 */
[----:B---3--:R-:W-:-:S02]  /*d300*/  IMAD.MOV.U32 R144, RZ, RZ, R9 ;  /* 0x000000ffff907224 */ /* 0x008fc400078e0009 */
[----:B------:R-:W-:Y:S01]  /*d310*/  IMAD.MOV.U32 R145, RZ, RZ, R8 ;  /* 0x000000ffff917224 */ /* 0x000fe200078e0008 */
[----:B------:R-:W-:Y:S01]  /*d320*/  STL.64 [R1+0x1f48], R136 ;  /* 0x001f488801007387 */ /* 0x000fe20000100a00 */
[----:B0-----:R-:W-:Y:S02]  /*d330*/  IMAD.MOV.U32 R142, RZ, RZ, R11 ;  /* 0x000000ffff8e7224 */ /* 0x001fe400078e000b */
[----:B------:R-:W-:Y:S01]  /*d340*/  IMAD.MOV.U32 R143, RZ, RZ, R10 ;  /* 0x000000ffff8f7224 */ /* 0x000fe200078e000a */
[----:B------:R-:W-:Y:S01]  /*d350*/  STL.64 [R1+0x1f40], R134 ;  /* 0x001f408601007387 */ /* 0x000fe20000100a00 */
[----:B-1----:R-:W-:Y:S02]  /*d360*/  IMAD.MOV.U32 R140, RZ, RZ, R13 ;  /* 0x000000ffff8c7224 */ /* 0x002fe400078e000d */
[----:B------:R-:W-:Y:S01]  /*d370*/  IMAD.MOV.U32 R141, RZ, RZ, R12 ;  /* 0x000000ffff8d7224 */ /* 0x000fe200078e000c */
[----:B------:R-:W-:Y:S01]  /*d380*/  STL.64 [R1+0x1f38], R132 ;  /* 0x001f388401007387 */ /* 0x000fe20000100a00 */
[----:B--2---:R-:W-:-:S02]  /*d390*/  IMAD.MOV.U32 R139, RZ, RZ, R17 ;  /* 0x000000ffff8b7224 */ /* 0x004fc400078e0011 */
[----:B------:R-:W-:Y:S01]  /*d3a0*/  IMAD.MOV.U32 R138, RZ, RZ, R0 ;  /* 0x000000ffff8a7224 */ /* 0x000fe200078e0000 */
        /* <DEDUP_REMOVED lines=85> */
[----:B------:R0:W-:Y:S02]  /*d900*/  STL.64 [R1+0x23d8], R138 ;  /* 0x0023d88a01007387 */ /* 0x0001e40000100a00 */
[----:B0-----:R-:W-:-:S06]  /*d910*/  WARPGROUP.ARRIVE ;  /* 0x00000000000079c5 */ /* 0x001fcc0000000000 */
[----:B------:R-:W-:Y:S03]  /*d920*/  QGMMA.64x256x32.F32.E4M3.E4M3 R24, gdesc[UR20], RZ, !UPT, gsb0 ;  /* 0x03e00000141879f3 */ /* 0x000fe6000c0008ff */
[----:B------:R-:W-:Y:S02]  /*d930*/  WARPGROUP.DEPBAR.LE gsb0, 0x0 ;  /* 0x00008000000079c5 */ /* 0x000fe40000010000 */
[----:B------:R0:W-:Y:S01]  /*d940*/  STL.64 [R1+0x600], R24 ;  /* 0x0006001801007387 */ /* 0x0001e20000100a00 */
[----:B------:R-:W-:Y:S02]  /*d950*/  IMAD.MOV.U32 R18, RZ, RZ, R150 ;  /* 0x000000ffff127224 */ /* 0x000fe400078e0096 */
[----:B------:R-:W-:Y:S01]  /*d960*/  IMAD.MOV.U32 R17, RZ, RZ, R151 ;  /* 0x000000ffff117224 */ /* 0x000fe200078e0097 */
[----:B------:R1:W-:Y:S01]  /*d970*/  STL.64 [R1+0x608], R26 ;  /* 0x0006081a01007387 */ /* 0x0003e20000100a00 */
[----:B------:R-:W-:-:S02]  /*d980*/  IMAD.MOV.U32 R20, RZ, RZ, R148 ;  /* 0x000000ffff147224 */ /* 0x000fc400078e0094 */
[----:B------:R-:W-:Y:S01]  /*d990*/  IMAD.MOV.U32 R19, RZ, RZ, R149 ;  /* 0x000000ffff137224 */ /* 0x000fe200078e0095 */
[----:B------:R2:W-:Y:S01]  /*d9a0*/  STL.64 [R1+0x610], R28 ;  /* 0x0006101c01007387 */ /* 0x0005e20000100a00 */
[----:B------:R-:W-:Y:S02]  /*d9b0*/  IMAD.MOV.U32 R22, RZ, RZ, R146 ;  /* 0x000000ffff167224 */ /* 0x000fe400078e0092 */
[----:B------:R-:W-:Y:S01]  /*d9c0*/  IMAD.MOV.U32 R21, RZ, RZ, R147 ;  /* 0x000000ffff157224 */ /* 0x000fe200078e0093 */
        /* <DEDUP_REMOVED lines=27> */
[----:B------:R-:W2:Y:S01]  /*db80*/  LDL.LU.64 R150, [R1+0x2408] ;  /* 0x0024080001967983 */ /* 0x000ea20000300a00 */
[----:B------:R-:W-:Y:S02]  /*db90*/  IMAD.MOV.U32 R13, RZ, RZ, R48 ;  /* 0x000000ffff0d7224 */ /* 0x000fe400078e0030 */
[----:B------:R-:W-:Y:S01]  /*dba0*/  IMAD.MOV.U32 R12, RZ, RZ, R49 ;  /* 0x000000ffff0c7224 */ /* 0x000fe200078e0031 */
[----:B------:R-:W3:Y:S01]  /*dbb0*/  LDL.LU.64 R148, [R1+0x2400] ;  /* 0x0024000001947983 */ /* 0x000ee20000300a00 */
[----:B------:R-:W-:-:S02]  /*dbc0*/  IMAD.MOV.U32 R11, RZ, RZ, R50 ;  /* 0x000000ffff0b7224 */ /* 0x000fc400078e0032 */
[----:B------:R-:W-:Y:S01]  /*dbd0*/  IMAD.MOV.U32 R10, RZ, RZ, R51 ;  /* 0x000000ffff0a7224 */ /* 0x000fe200078e0033 */
[----:B------:R-:W4:Y:S01]  /*dbe0*/  LDL.LU.64 R146, [R1+0x23f8] ;  /* 0x0023f80001927983 */ /* 0x000f220000300a00 */
        /* <DEDUP_REMOVED lines=8> */
[----:B------:R-:W3:Y:S01]  /*dc70*/  LDL.LU.64 R140, [R1+0x23e0] ;  /* 0x0023e000018c7983 */ /* 0x000ee20000300a00 */
[----:B------:R-:W-:Y:S02]  /*dc80*/  IMAD.MOV.U32 R3, RZ, RZ, R58 ;  /* 0x000000ffff037224 */ /* 0x000fe400078e003a */
[----:B------:R-:W-:Y:S01]  /*dc90*/  IMAD.MOV.U32 R2, RZ, RZ, R59 ;  /* 0x000000ffff027224 */ /* 0x000fe200078e003b */
[----:B------:R-:W3:Y:S01]  /*dca0*/  LDL.LU.64 R138, [R1+0x23d8] ;  /* 0x0023d800018a7983 */ /* 0x000ee20000300a00 */
[----:B------:R-:W-:Y:S02]  /*dcb0*/  IMAD.MOV.U32 R0, RZ, RZ, R60 ;  /* 0x000000ffff007224 */ /* 0x000fe400078e003c */
[----:B------:R-:W-:Y:S01]  /*dcc0*/  IMAD.MOV.U32 R235, RZ, RZ, R61 ;  /* 0x000000ffffeb7224 */ /* 0x000fe200078e003d */
        /* <DEDUP_REMOVED lines=47> */
[----:B------:R-:W-:Y:S02]  /*dfc0*/  IMAD.MOV.U32 R177, RZ, RZ, R93 ;  /* 0x000000ffffb17224 */ /* 0x000fe400078e005d */
[----:B------:R-:W-:Y:S02]  /*dfd0*/  IMAD.MOV.U32 R178, RZ, RZ, R94 ;  /* 0x000000ffffb27224 */ /* 0x000fe400078e005e */
[----:B------:R-:W-:Y:S02]  /*dfe0*/  IMAD.MOV.U32 R179, RZ, RZ, R95 ;  /* 0x000000ffffb37224 */ /* 0x000fe400078e005f */
[----:B------:R-:W-:Y:S02]  /*dff0*/  IMAD.MOV.U32 R180, RZ, RZ, R96 ;  /* 0x000000ffffb47224 */ /* 0x000fe400078e0060 */
[----:B------:R-:W-:Y:S02]  /*e000*/  IMAD.MOV.U32 R181, RZ, RZ, R97 ;  /* 0x000000ffffb57224 */ /* 0x000fe400078e0061 */
        /* <DEDUP_REMOVED lines=30> */
[----:B----4-:R-:W-:-:S02]  /*e1f0*/  IMAD.MOV.U32 R136, RZ, RZ, R146 ;  /* 0x000000ffff887224 */ /* 0x010fc400078e0092 */
[----:B--2---:R-:W-:Y:S02]  /*e200*/  IMAD.MOV.U32 R134, RZ, RZ, R144 ;  /* 0x000000ffff867224 */ /* 0x004fe400078e0090 */
[----:B---3--:R-:W-:Y:S02]  /*e210*/  IMAD.MOV.U32 R132, RZ, RZ, R142 ;  /* 0x000000ffff847224 */ /* 0x008fe400078e008e */
[----:B------:R-:W-:Y:S01]  /*e220*/  IMAD.MOV.U32 R133, RZ, RZ, R143 ;  /* 0x000000ffff857224 */ /* 0x000fe200078e008f */
[----:B------:R-:W2:Y:S01]  /*e230*/  LDL.LU R142, [R1+0xa00] ;  /* 0x000a0000018e7983 */ /* 0x000ea20000300800 */
[----:B------:R-:W-:-:S03]  /*e240*/  IMAD.MOV.U32 R135, RZ, RZ, R145 ;  /* 0x000000ffff877224 */ /* 0x000fc600078e0091 */
[----:B------:R-:W2:Y:S01]  /*e250*/  LDL.LU R143, [R1+0xa04] ;  /* 0x000a0400018f7983 */ /* 0x000ea20000300800 */
[----:B------:R-:W-:-:S03]  /*e260*/  IMAD.MOV.U32 R128, RZ, RZ, R138 ;  /* 0x000000ffff807224 */ /* 0x000fc600078e008a */
[----:B------:R-:W3:Y:S01]  /*e270*/  LDL.LU R144, [R1+0xa08] ;  /* 0x000a080001907983 */ /* 0x000ee20000300800 */
[----:B------:R-:W-:-:S03]  /*e280*/  IMAD.MOV.U32 R137, RZ, RZ, R147 ;  /* 0x000000ffff897224 */ /* 0x000fc600078e0093 */
[----:B------:R-:W3:Y:S01]  /*e290*/  LDL.LU R145, [R1+0xa0c] ;  /* 0x000a0c0001917983 */ /* 0x000ee20000300800 */
[----:B------:R-:W-:Y:S02]  /*e2a0*/  IMAD.MOV.U32 R129, RZ, RZ, R139 ;  /* 0x000000ffff817224 */ /* 0x000fe400078e008b */
[----:B------:R-:W-:Y:S01]  /*e2b0*/  IMAD.MOV.U32 R138, RZ, RZ, R148 ;  /* 0x000000ffff8a7224 */ /* 0x000fe200078e0094 */
[----:B------:R-:W4:Y:S01]  /*e2c0*/  LDL.LU R146, [R1+0xa10] ;  /* 0x000a100001927983 */ /* 0x000f220000300800 */
[----:B------:R-:W-:Y:S02]  /*e2d0*/  IMAD.MOV.U32 R130, RZ, RZ, R140 ;  /* 0x000000ffff827224 */ /* 0x000fe400078e008c */
[----:B------:R-:W-:Y:S01]  /*e2e0*/  IMAD.MOV.U32 R139, RZ, RZ, R149 ;  /* 0x000000ffff8b7224 */ /* 0x000fe200078e0095 */
[----:B------:R-:W4:Y:S01]  /*e2f0*/  LDL.LU R147, [R1+0xa14] ;  /* 0x000a140001937983 */ /* 0x000f220000300800 */
[----:B------:R-:W-:Y:S02]  /*e300*/  IMAD.MOV.U32 R131, RZ, RZ, R141 ;  /* 0x000000ffff837224 */ /* 0x000fe400078e008d */
[----:B------:R-:W-:Y:S01]  /*e310*/  IMAD.MOV.U32 R140, RZ, RZ, R150 ;  /* 0x000000ffff8c7224 */ /* 0x000fe200078e0096 */
[----:B------:R-:W2:Y:S01]  /*e320*/  LDL.LU R148, [R1+0xa18] ;  /* 0x000a180001947983 */ /* 0x000ea20000300800 */
[----:B------:R-:W-:-:S03]  /*e330*/  IMAD.MOV.U32 R141, RZ, RZ, R151 ;  /* 0x000000ffff8d7224 */ /* 0x000fc600078e0097 */
[----:B------:R-:W2:Y:S04]  /*e340*/  LDL.LU R149, [R1+0xa1c] ;  /* 0x000a1c0001957983 */ /* 0x000ea80000300800 */
[----:B------:R-:W3:Y:S04]  /*e350*/  LDL.LU R150, [R1+0xa20] ;  /* 0x000a200001967983 */ /* 0x000ee80000300800 */
[----:B------:R-:W3:Y:S04]  /*e360*/  LDL.LU R151, [R1+0xa24] ;  /* 0x000a240001977983 */ /* 0x000ee80000300800 */
[----:B------:R-:W-:Y:S04]  /*e370*/  STL [R1+0x1170], RZ ;  /* 0x001170ff01007387 */ /* 0x000fe80000100800 */
[----:B------:R-:W-:Y:S04]  /*e380*/  STL [R1+0x116c], RZ ;  /* 0x00116cff01007387 */ /* 0x000fe80000100800 */
[----:B------:R-:W-:Y:S04]  /*e390*/  STL [R1+0x1168], RZ ;  /* 0x001168ff01007387 */ /* 0x000fe80000100800 */
[----:B------:R-:W-:Y:S04]  /*e3a0*/  STL [R1+0x1164], RZ ;  /* 0x001164ff01007387 */ /* 0x000fe80000100800 */
[----:B------:R-:W-:Y:S01]  /*e3b0*/  STL [R1+0x1160], RZ ;  /* 0x001160ff01007387 */ /* 0x000fe20000100800 */
[----:B0-----:R-:W-:-:S02]  /*e3c0*/  IMAD.MOV.U32 R24, RZ, RZ, R128 ;  /* 0x000000ffff187224 */ /* 0x001fc400078e0080 */
[----:B------:R-:W-:Y:S02]  /*e3d0*/  IMAD.MOV.U32 R25, RZ, RZ, R129 ;  /* 0x000000ffff197224 */ /* 0x000fe400078e0081 */
[----:B-1----:R-:W-:Y:S02]  /*e3e0*/  IMAD.MOV.U32 R26, RZ, RZ, R130 ;  /* 0x000000ffff1a7224 */ /* 0x002fe400078e0082 */
        /* <DEDUP_REMOVED lines=10> */
[----:B------:R-:W-:Y:S01]  /*e490*/  IMAD.MOV.U32 R37, RZ, RZ, R141 ;  /* 0x000000ffff257224 */ /* 0x000fe200078e008d */
[----:B---3--:R-:W-:Y:S04]  /*e4a0*/  STL.64 [R1+0x23d0], R150 ;  /* 0x0023d09601007387 */ /* 0x008fe80000100a00 */
[----:B--2---:R-:W-:Y:S04]  /*e4b0*/  STL.64 [R1+0x23c8], R148 ;  /* 0x0023c89401007387 */ /* 0x004fe80000100a00 */
[----:B----4-:R-:W-:Y:S04]  /*e4c0*/  STL.64 [R1+0x23c0], R146 ;  /* 0x0023c09201007387 */ /* 0x010fe80000100a00 */
[----:B------:R-:W-:Y:S04]  /*e4d0*/  STL.64 [R1+0x23b8], R144 ;  /* 0x0023b89001007387 */ /* 0x000fe80000100a00 */
[----:B------:R0:W-:Y:S04]  /*e4e0*/  STL.64 [R1+0x23b0], R142 ;  /* 0x0023b08e01007387 */ /* 0x0001e80000100a00 */
[----:B------:R-:W2:Y:S04]  /*e4f0*/  LDL.LU R38, [R1+0xc38] ;  /* 0x000c380001267983 */ /* 0x000ea80000300800 */
        /* <DEDUP_REMOVED lines=103> */
[----:B0-----:R-:W2:Y:S04]  /*eb70*/  LDL.LU R142, [R1+0xdd8] ;  /* 0x000dd800018e7983 */ /* 0x001ea80000300800 */
        /* <DEDUP_REMOVED lines=8> */
[----:B------:R-:W2:Y:S01]  /*ec00*/  LDL.LU R151, [R1+0xdfc] ;  /* 0x000dfc0001977983 */ /* 0x000ea20000300800 */
[----:B------:R-:W-:-:S02]  /*ec10*/  UIADD3 UR16, UR29, 0x2, URZ ;  /* 0x000000021d107890 */ /* 0x000fc4000fffe03f */
[----:B------:R-:W-:Y:S01]  /*ec20*/  UIADD3 UR18, UR30, 0x2, URZ ;  /* 0x000000021e127890 */ /* 0x000fe2000fffe03f */
[----:B------:R-:W-:Y:S01]  /*ec30*/  UMOV UR17, 0x80000020 ;  /* 0x8000002000117882 */ /* 0x000fe20000000000 */
[----:B------:R-:W-:Y:S01]  /*ec40*/  UMOV UR19, 0x80000020 ;  /* 0x8000002000137882 */ /* 0x000fe20000000000 */
[----:B------:R-:W-:Y:S04]  /*ec50*/  STL [R1+0x115c], RZ ;  /* 0x00115cff01007387 */ /* 0x000fe80000100800 */
[----:B------:R-:W-:Y:S01]  /*ec60*/  STL [R1+0x1158], RZ ;  /* 0x001158ff01007387 */ /* 0x000fe20000100800 */
[----:B--2---:R-:W-:-:S06]  /*ec70*/  WARPGROUP.ARRIVE ;  /* 0x00000000000079c5 */ /* 0x004fcc0000000000 */
[----:B------:R-:W-:Y:S03]  /*ec80*/  QGMMA.64x256x32.F32.E4M3.E4M3 R24, gdesc[UR16], R24, gsb0 ;  /* 0x03e00000101879f3 */ /* 0x000fe60008000818 */
[----:B------:R-:W-:Y:S02]  /*ec90*/  WARPGROUP.DEPBAR.LE gsb0, 0x0 ;  /* 0x00008000000079c5 */ /* 0x000fe40000010000 */
        /* <DEDUP_REMOVED lines=64> */
[----:B0-----:R-:W2:Y:S04]  /*f0a0*/  LDL.LU.64 R150, [R1+0x23d0] ;  /* 0x0023d00001967983 */ /* 0x001ea80000300a00 */
[----:B------:R-:W3:Y:S04]  /*f0b0*/  LDL.LU.64 R148, [R1+0x23c8] ;  /* 0x0023c80001947983 */ /* 0x000ee80000300a00 */
[----:B------:R-:W4:Y:S04]  /*f0c0*/  LDL.LU.64 R146, [R1+0x23c0] ;  /* 0x0023c00001927983 */ /* 0x000f280000300a00 */
[----:B------:R-:W4:Y:S04]  /*f0d0*/  LDL.LU.64 R144, [R1+0x23b8] ;  /* 0x0023b80001907983 */ /* 0x000f280000300a00 */
[----:B------:R-:W4:Y:S04]  /*f0e0*/  LDL.LU.64 R142, [R1+0x23b0] ;  /* 0x0023b000018e7983 */ /* 0x000f280000300a00 */
        /* <DEDUP_REMOVED lines=20> */
[----:B------:R-:W4:Y:S04]  /*f230*/  LDL.LU R130, [R1+0x400] ;  /* 0x0004000001827983 */ /* 0x000f280000300800 */
        /* <DEDUP_REMOVED lines=11> */
[----:B------:R-:W-:Y:S04]  /*f2f0*/  STL [R1+0x1104], RZ ;  /* 0x001104ff01007387 */ /* 0x000fe80000100800 */
[----:B------:R-:W-:Y:S04]  /*f300*/  STL [R1+0x1100], RZ ;  /* 0x001100ff01007387 */ /* 0x000fe80000100800 */
[----:B------:R-:W-:Y:S04]  /*f310*/  STL [R1+0x10fc], RZ ;  /* 0x0010fcff01007387 */ /* 0x000fe80000100800 */
[----:B------:R-:W-:Y:S04]  /*f320*/  STL [R1+0x10f8], RZ ;  /* 0x0010f8ff01007387 */ /* 0x000fe80000100800 */
[----:B--2---:R-:W-:Y:S04]  /*f330*/  STL.64 [R1+0x23a8], R150 ;  /* 0x0023a89601007387 */ /* 0x004fe80000100a00 */
[----:B---3--:R-:W-:Y:S04]  /*f340*/  STL.64 [R1+0x23a0], R148 ;  /* 0x0023a09401007387 */ /* 0x008fe80000100a00 */
        /* <DEDUP_REMOVED lines=93> */
[----:B------:R-:W-:-:S03]  /*f920*/  IMAD.MOV.U32 R24, RZ, RZ, R130 ;  /* 0x000000ffff187224 */ /* 0x000fc600078e0082 */
        /* <DEDUP_REMOVED lines=37> */
[----:B------:R-:W-:Y:S01]  /*fb80*/  UIADD3 UR22, UR30, 0x402, URZ ;  /* 0x000004021e167890 */ /* 0x000fe2000fffe03f */
[----:B------:R-:W-:Y:S01]  /*fb90*/  UMOV UR20, UR16 ;  /* 0x0000001000147c82 */ /* 0x000fe20008000000 */
[----:B------:R-:W-:Y:S01]  /*fba0*/  UMOV UR21, UR17 ;  /* 0x0000001100157c82 */ /* 0x000fe20008000000 */
[----:B------:R-:W-:Y:S01]  /*fbb0*/  UMOV UR23, 0x80000020 ;  /* 0x8000002000177882 */ /* 0x000fe20000000000 */
        /* <DEDUP_REMOVED lines=98> */
[----:B------:R-:W4:Y:S01]  /*101e0*/  LDL.LU R141, [R1+0xa40] ;  /* 0x000a4000018d7983 */ /* 0x000f220000300800 */
[----:B--2---:R-:W-:-:S02]  /*101f0*/  IMAD.MOV.U32 R133, RZ, RZ, R150 ;  /* 0x000000ffff857224 */ /* 0x004fc400078e0096 */
[----:B---3--:R-:W-:Y:S02]  /*10200*/  IMAD.MOV.U32 R131, RZ, RZ, R148 ;  /* 0x000000ffff837224 */ /* 0x008fe400078e0094 */
[----:B----4-:R-:W-:Y:S02]  /*10210*/  IMAD.MOV.U32 R129, RZ, RZ, R146 ;  /* 0x000000ffff817224 */ /* 0x010fe400078e0092 */
[----:B------:R-:W-:Y:S02]  /*10220*/  IMAD.MOV.U32 R127, RZ, RZ, R144 ;  /* 0x000000ffff7f7224 */ /* 0x000fe400078e0090 */
[----:B------:R-:W-:Y:S02]  /*10230*/  IMAD.MOV.U32 R125, RZ, RZ, R142 ;  /* 0x000000ffff7d7224 */ /* 0x000fe400078e008e */
[----:B------:R-:W-:Y:S01]  /*10240*/  IMAD.MOV.U32 R126, RZ, RZ, R143 ;  /* 0x000000ffff7e7224 */ /* 0x000fe200078e008f */
[----:B------:R-:W2:Y:S01]  /*10250*/  LDL.LU R142, [R1+0xa44] ;  /* 0x000a4400018e7983 */ /* 0x000ea20000300800 */
[----:B------:R-:W-:-:S03]  /*10260*/  IMAD.MOV.U32 R128, RZ, RZ, R145 ;  /* 0x000000ffff807224 */ /* 0x000fc600078e0091 */
[----:B------:R-:W3:Y:S01]  /*10270*/  LDL.LU R143, [R1+0xa48] ;  /* 0x000a4800018f7983 */ /* 0x000ee20000300800 */
[----:B------:R-:W-:-:S03]  /*10280*/  IMAD.MOV.U32 R130, RZ, RZ, R147 ;  /* 0x000000ffff827224 */ /* 0x000fc600078e0093 */
[----:B------:R-:W4:Y:S01]  /*10290*/  LDL.LU R144, [R1+0xa4c] ;  /* 0x000a4c0001907983 */ /* 0x000f220000300800 */
[----:B------:R-:W-:-:S03]  /*102a0*/  IMAD.MOV.U32 R132, RZ, RZ, R149 ;  /* 0x000000ffff847224 */ /* 0x000fc600078e0095 */
[----:B------:R-:W4:Y:S04]  /*102b0*/  LDL.LU R145, [R1+0xa50] ;  /* 0x000a500001917983 */ /* 0x000f280000300800 */
[----:B------:R-:W4:Y:S01]  /*102c0*/  LDL.LU R146, [R1+0xa54] ;  /* 0x000a540001927983 */ /* 0x000f220000300800 */
[----:B------:R-:W-:-:S03]  /*102d0*/  IMAD.MOV.U32 R134, RZ, RZ, R151 ;  /* 0x000000ffff867224 */ /* 0x000fc600078e0097 */
        /* <DEDUP_REMOVED lines=78> */
[----:B------:R-:W4:Y:S01]  /*107c0*/  LDL.LU R120, [R1+0xb80] ;  /* 0x000b800001787983 */ /* 0x000f220000300800 */
[----:B------:R-:W-:-:S03]  /*107d0*/  IMAD.MOV.U32 R24, RZ, RZ, R125 ;  /* 0x000000ffff187224 */ /* 0x000fc600078e007d */
        /* <DEDUP_REMOVED lines=33> */
[----:B--2---:R-:W-:-:S03]  /*109f0*/  IMAD.MOV.U32 R41, RZ, RZ, R142 ;  /* 0x000000ffff297224 */ /* 0x004fc600078e008e */
[----:B------:R-:W2:Y:S01]  /*10a00*/  LDL.LU R138, [R1+0xbc8] ;  /* 0x000bc800018a7983 */ /* 0x000ea20000300800 */
[----:B---3--:R-:W-:-:S03]  /*10a10*/  IMAD.MOV.U32 R42, RZ, RZ, R143 ;  /* 0x000000ffff2a7224 */ /* 0x008fc600078e008f */
[----:B------:R-:W2:Y:S01]  /*10a20*/  LDL.LU R139, [R1+0xbcc] ;  /* 0x000bcc00018b7983 */ /* 0x000ea20000300800 */
[----:B----4-:R-:W-:-:S03]  /*10a30*/  IMAD.MOV.U32 R43, RZ, RZ, R144 ;  /* 0x000000ffff2b7224 */ /* 0x010fc600078e0090 */
[----:B------:R-:W3:Y:S01]  /*10a40*/  LDL.LU R140, [R1+0xbd0] ;  /* 0x000bd000018c7983 */ /* 0x000ee20000300800 */
[----:B------:R-:W-:-:S03]  /*10a50*/  IMAD.MOV.U32 R44, RZ, RZ, R145 ;  /* 0x000000ffff2c7224 */ /* 0x000fc600078e0091 */
[----:B------:R-:W3:Y:S01]  /*10a60*/  LDL.LU R141, [R1+0xbd4] ;  /* 0x000bd400018d7983 */ /* 0x000ee20000300800 */
[----:B------:R-:W-:-:S03]  /*10a70*/  IMAD.MOV.U32 R45, RZ, RZ, R146 ;  /* 0x000000ffff2d7224 */ /* 0x000fc600078e0092 */
[----:B------:R-:W4:Y:S01]  /*10a80*/  LDL.LU R142, [R1+0xbd8] ;  /* 0x000bd800018e7983 */ /* 0x000f220000300800 */
[----:B------:R-:W-:-:S03]  /*10a90*/  IMAD.MOV.U32 R46, RZ, RZ, R147 ;  /* 0x000000ffff2e7224 */ /* 0x000fc600078e0093 */
[----:B------:R-:W4:Y:S01]  /*10aa0*/  LDL.LU R143, [R1+0xbdc] ;  /* 0x000bdc00018f7983 */ /* 0x000f220000300800 */
[----:B------:R-:W-:-:S03]  /*10ab0*/  IMAD.MOV.U32 R47, RZ, RZ, R148 ;  /* 0x000000ffff2f7224 */ /* 0x000fc600078e0094 */
[----:B------:R-:W2:Y:S01]  /*10ac0*/  LDL.LU R144, [R1+0xbe0] ;  /* 0x000be00001907983 */ /* 0x000ea20000300800 */
[----:B------:R-:W-:-:S03]  /*10ad0*/  IMAD.MOV.U32 R48, RZ, RZ, R149 ;  /* 0x000000ffff307224 */ /* 0x000fc600078e0095 */
[----:B------:R-:W2:Y:S01]  /*10ae0*/  LDL.LU R145, [R1+0xbe4] ;  /* 0x000be40001917983 */ /* 0x000ea20000300800 */
[----:B------:R-:W-:-:S03]  /*10af0*/  IMAD.MOV.U32 R49, RZ, RZ, R150 ;  /* 0x000000ffff317224 */ /* 0x000fc600078e0096 */
[----:B------:R-:W3:Y:S01]  /*10b00*/  LDL.LU R146, [R1+0xbe8] ;  /* 0x000be80001927983 */ /* 0x000ee20000300800 */
[----:B------:R-:W-:-:S03]  /*10b10*/  IMAD.MOV.U32 R50, RZ, RZ, R151 ;  /* 0x000000ffff327224 */ /* 0x000fc600078e0097 */
[----:B------:R-:W3:Y:S04]  /*10b20*/  LDL.LU R147, [R1+0xbec] ;  /* 0x000bec0001937983 */ /* 0x000ee80000300800 */
[----:B------:R-:W4:Y:S04]  /*10b30*/  LDL.LU R148, [R1+0xbf0] ;  /* 0x000bf00001947983 */ /* 0x000f280000300800 */
[----:B------:R-:W4:Y:S04]  /*10b40*/  LDL.LU R149, [R1+0xbf4] ;  /* 0x000bf40001957983 */ /* 0x000f280000300800 */
[----:B------:R-:W2:Y:S04]  /*10b50*/  LDL.LU R150, [R1+0xbf8] ;  /* 0x000bf80001967983 */ /* 0x000ea80000300800 */
[----:B------:R-:W2:Y:S04]  /*10b60*/  LDL.LU R151, [R1+0xbfc] ;  /* 0x000bfc0001977983 */ /* 0x000ea80000300800 */
[----:B--2---:R-:W-:Y:S04]  /*10b70*/  STL.64 [R1+0x2380], R150 ;  /* 0x0023809601007387 */ /* 0x004fe80000100a00 */
[----:B----4-:R-:W-:Y:S04]  /*10b80*/  STL.64 [R1+0x2378], R148 ;  /* 0x0023789401007387 */ /* 0x010fe80000100a00 */
[----:B---3--:R-:W-:Y:S04]  /*10b90*/  STL.64 [R1+0x2370], R146 ;  /* 0x0023709201007387 */ /* 0x008fe80000100a00 */
        /* <DEDUP_REMOVED lines=190> */
[----:B------:R-:W-:Y:S01]  /*11780*/  UMOV UR21, 0x80000020 ;  /* 0x8000002000157882 */ /* 0x000fe20000000000 */
[----:B--2---:R-:W-:-:S07]  /*11790*/  WARPGROUP.ARRIVE ;  /* 0x00000000000079c5 */ /* 0x004fce0000000000 */
        /* <DEDUP_REMOVED lines=67> */
[----:B------:R-:W2:Y:S04]  /*11bd0*/  LDL.LU.64 R148, [R1+0x2378] ;  /* 0x0023780001947983 */ /* 0x000ea80000300a00 */
        /* <DEDUP_REMOVED lines=61> */
[----:B------:R-:W2:Y:S01]  /*11fb0*/  LDL.LU.64 R24, [R1+0x2188] ;  /* 0x0021880001187983 */ /* 0x000ea20000300a00 */
[----:B------:R-:W-:Y:S01]  /*11fc0*/  UMOV UR16, UR20 ;  /* 0x0000001400107c82 */ /* 0x000fe20008000000 */
[----:B------:R-:W-:-:S02]  /*11fd0*/  UMOV UR17, UR21 ;  /* 0x0000001500117c82 */ /* 0x000fc40008000000 */
        /* <DEDUP_REMOVED lines=26> */
[----:B--2---:R-:W-:-:S06]  /*12180*/  WARPGROUP.ARRIVE ;  /* 0x00000000000079c5 */ /* 0x004fcc0000000000 */
[----:B------:R-:W-:Y:S03]  /*12190*/  QGMMA.64x256x32.F32.E4M3.E4M3 R24, gdesc[UR16], R24, gsb0 ;  /* 0x03e00000101879f3 */ /* 0x000fe60008000818 */
[----:B------:R-:W-:Y:S02]  /*121a0*/  WARPGROUP.DEPBAR.LE gsb0, 0x0 ;  /* 0x00008000000079c5 */ /* 0x000fe40000010000 */
[----:B------:R0:W-:Y:S04]  /*121b0*/  STL.64 [R1+0xa00], R24 ;  /* 0x000a001801007387 */ /* 0x0001e80000100a00 */
        /* <DEDUP_REMOVED lines=86> */
[----:B0-----:R-:W4:Y:S04]  /*12720*/  LDL.LU.64 R24, [R1] ;  /* 0x0000000001187983 */ /* 0x001f280000300a00 */
[----:B-1----:R-:W4:Y:S04]  /*12730*/  LDL.LU.64 R26, [R1+0x8] ;  /* 0x00000800011a7983 */ /* 0x002f280000300a00 */
[----:B--2---:R-:W2:Y:S04]  /*12740*/  LDL.LU.64 R28, [R1+0x10] ;  /* 0x00001000011c7983 */ /* 0x004ea80000300a00 */
[----:B---3--:R-:W3:Y:S04]  /*12750*/  LDL.LU.64 R30, [R1+0x18] ;  /* 0x00001800011e7983 */ /* 0x008ee80000300a00 */
[----:B----4-:R-:W4:Y:S04]  /*12760*/  LDL.LU.64 R32, [R1+0x20] ;  /* 0x0000200001207983 */ /* 0x010f280000300a00 */
[----:B------:R-:W2:Y:S04]  /*12770*/  LDL.LU.64 R34, [R1+0x28] ;  /* 0x0000280001227983 */ /* 0x000ea80000300a00 */
[----:B------:R-:W3:Y:S04]  /*12780*/  LDL.LU.64 R36, [R1+0x30] ;  /* 0x0000300001247983 */ /* 0x000ee80000300a00 */
[----:B------:R-:W4:Y:S04]  /*12790*/  LDL.LU.64 R38, [R1+0x38] ;  /* 0x0000380001267983 */ /* 0x000f280000300a00 */
        /* <DEDUP_REMOVED lines=56> */
[----:B---3--:R-:W-:Y:S04]  /*12b20*/  STL.64 [R1+0x2180], R150 ;  /* 0x0021809601007387 */ /* 0x008fe80000100a00 */
[----:B--2---:R-:W-:Y:S04]  /*12b30*/  STL.64 [R1+0x2178], R148 ;  /* 0x0021789401007387 */ /* 0x004fe80000100a00 */
[----:B----4-:R-:W-:Y:S04]  /*12b40*/  STL.64 [R1+0x2170], R146 ;  /* 0x0021709201007387 */ /* 0x010fe80000100a00 */
        /* <DEDUP_REMOVED lines=186> */
[----:B------:R-:W-:-:S02]  /*136f0*/  IMAD.MOV.U32 R149, RZ, RZ, R16 ;  /* 0x000000ffff957224 */ /* 0x000fc400078e0010 */
[----:B------:R-:W-:Y:S02]  /*13700*/  IMAD.MOV.U32 R150, RZ, RZ, R15 ;  /* 0x000000ffff967224 */ /* 0x000fe400078e000f */
[----:B------:R-:W-:Y:S01]  /*13710*/  IMAD.MOV.U32 R151, RZ, RZ, R14 ;  /* 0x000000ffff977224 */ /* 0x000fe200078e000e */
[----:B------:R-:W-:Y:S01]  /*13720*/  UIADD3 UR16, UR29, 0x402, URZ ;  /* 0x000004021d107890 */ /* 0x000fe2000fffe03f */
[----:B------:R-:W-:-:S04]  /*13730*/  UMOV UR17, 0x80000020 ;  /* 0x8000002000117882 */ /* 0x000fc80000000000 */
        /* <DEDUP_REMOVED lines=220> */
[----:B------:R-:W-:Y:S01]  /*14500*/  STL.64 [R1+0x1d8], R142 ;  /* 0x0001d88e01007387 */ /* 0x000fe20000100a00 */
[----:B------:R-:W-:-:S03]  /*14510*/  IMAD.MOV.U32 R15, RZ, RZ, R150 ;  /* 0x000000ffff0f7224 */ /* 0x000fc600078e0096 */
[----:B------:R-:W-:Y:S01]  /*14520*/  STL.64 [R1+0x1e0], R144 ;  /* 0x0001e09001007387 */ /* 0x000fe20000100a00 */
[----:B------:R-:W-:-:S03]  /*14530*/  IMAD.MOV.U32 R14, RZ, RZ, R151 ;  /* 0x000000ffff0e7224 */ /* 0x000fc600078e0097 */
[----:B------:R-:W-:Y:S01]  /*14540*/  STL.64 [R1+0x1e8], R146 ;  /* 0x0001e89201007387 */ /* 0x000fe20000100a00 */
[----:B------:R-:W-:-:S03]  /*14550*/  IMAD.MOV.U32 R16, RZ, RZ, R149 ;  /* 0x000000ffff107224 */ /* 0x000fc600078e0095 */
        /* <DEDUP_REMOVED lines=66> */
[----:B------:R-:W-:Y:S01]  /*14980*/  UIADD3 UR20, UR29, 0x602, URZ ;  /* 0x000006021d147890 */ /* 0x000fe2000fffe03f */
[----:B------:R-:W-:-:S02]  /*14990*/  UMOV UR21, 0x80000020 ;  /* 0x8000002000157882 */ /* 0x000fc40000000000 */
        /* <DEDUP_REMOVED lines=81> */
[----:B------:R-:W-:Y:S01]  /*14eb0*/  IMAD.MOV.U32 R133, RZ, RZ, R12 ;  /* 0x000000ffff857224 */ /* 0x000fe200078e000c */
[----:B------:R-:W-:Y:S01]  /*14ec0*/  UMOV UR16, UR20 ;  /* 0x0000001400107c82 */ /* 0x000fe20008000000 */
[----:B------:R-:W-:Y:S01]  /*14ed0*/  IMAD.MOV.U32 R134, RZ, RZ, R11 ;  /* 0x000000ffff867224 */ /* 0x000fe200078e000b */
[----:B------:R-:W-:Y:S01]  /*14ee0*/  UMOV UR17, UR21 ;  /* 0x0000001500117c82 */ /* 0x000fe20008000000 */
[----:B------:R-:W-:Y:S01]  /*14ef0*/  IMAD.MOV.U32 R135, RZ, RZ, R10 ;  /* 0x000000ffff877224 */ /* 0x000fe200078e000a */
[----:B------:R0:W5:Y:S01]  /*14f00*/  LDL.LU R13, [R1+0x1d80] ;  /* 0x001d8000010d7983 */ /* 0x0001620000300800 */
[----:B------:R-:W-:Y:S02]  /*14f10*/  IMAD.MOV.U32 R136, RZ, RZ, R9 ;  /* 0x000000ffff887224 */ /* 0x000fe400078e0009 */
[----:B------:R-:W-:Y:S01]  /*14f20*/  IMAD.MOV.U32 R137, RZ, RZ, R8 ;  /* 0x000000ffff897224 */ /* 0x000fe200078e0008 */
[----:B------:R0:W5:Y:S01]  /*14f30*/  LDL.LU R12, [R1+0x1d7c] ;  /* 0x001d7c00010c7983 */ /* 0x0001620000300800 */
[----:B------:R-:W-:-:S02]  /*14f40*/  IMAD.MOV.U32 R138, RZ, RZ, R7 ;  /* 0x000000ffff8a7224 */ /* 0x000fc400078e0007 */
[----:B------:R-:W-:Y:S01]  /*14f50*/  IMAD.MOV.U32 R139, RZ, RZ, R6 ;  /* 0x000000ffff8b7224 */ /* 0x000fe200078e0006 */
[----:B------:R0:W5:Y:S01]  /*14f60*/  LDL.LU R11, [R1+0x1d78] ;  /* 0x001d7800010b7983 */ /* 0x0001620000300800 */
[----:B------:R-:W-:Y:S02]  /*14f70*/  IMAD.MOV.U32 R140, RZ, RZ, R5 ;  /* 0x000000ffff8c7224 */ /* 0x000fe400078e0005 */
        /* <DEDUP_REMOVED lines=16> */
[----:B------:R0:W5:Y:S04]  /*15080*/  LDL.LU R5, [R1+0x1d60] ;  /* 0x001d600001057983 */ /* 0x0001680000300800 */
[----:B------:R0:W5:Y:S04]  /*15090*/  LDL.LU R4, [R1+0x1d5c] ;  /* 0x001d5c0001047983 */ /* 0x0001680000300800 */
[----:B------:R0:W5:Y:S04]  /*150a0*/  LDL.LU R3, [R1+0x1d58] ;  /* 0x001d580001037983 */ /* 0x0001680000300800 */
[----:B------:R0:W5:Y:S04]  /*150b0*/  LDL.LU R2, [R1+0x1d54] ;  /* 0x001d540001027983 */ /* 0x0001680000300800 */
[----:B------:R0:W5:Y:S04]  /*150c0*/  LDL.LU R0, [R1+0x1d50] ;  /* 0x001d500001007983 */ /* 0x0001680000300800 */
        /* <DEDUP_REMOVED lines=16> */
[----:B------:R-:W-:Y:S01]  /*151d0*/  QGMMA.64x256x32.F32.E4M3.E4M3 R108, gdesc[UR16], R108, gsb0 ;  /* 0x03e00000106c79f3 */ /* 0x000fe2000800086c */
[----:B------:R-:W-:Y:S01]  /*151e0*/  STL [R1+0xed0], RZ ;  /* 0x000ed0ff01007387 */ /* 0x000fe20000100800 */
[----:B------:R-:W-:-:S03]  /*151f0*/  ULDC UR16, c[0x0][0x50c] ;  /* 0x0001430000107ab9 */ /* 0x000fc60000000800 */
        /* <DEDUP_REMOVED lines=9> */
[----:B------:R-:W-:-:S04]  /*15290*/  UISETP.NE.AND UP0, UPT, UR16, 0x2, UPT ;  /* 0x000000021000788c */ /* 0x000fc8000bf05270 */
[----:B------:R-:W-:-:S06]  /*152a0*/  USEL UR16, URZ, 0x1, UP0 ;  /* 0x000000013f107887 */ /* 0x000fcc0008000000 */
[----:B------:R-:W-:Y:S02]  /*152b0*/  ISETP.NE.AND P0, PT, RZ, UR16, PT ;  /* 0x00000010ff007c0c */ /* 0x000fe4000bf05270 */
[----:B------:R-:W-:Y:S02]  /*152c0*/  CS2R R236, SRZ ;  /* 0x0000000000ec7805 */ /* 0x000fe4000001ff00 */
[----:B------:R-:W-:Y:S02]  /*152d0*/  CS2R R22, SRZ ;  /* 0x0000000000167805 */ /* 0x000fe4000001ff00 */
[----:B------:R-:W-:Y:S02]  /*152e0*/  CS2R R20, SRZ ;  /* 0x0000000000147805 */ /* 0x000fe4000001ff00 */
[----:B------:R-:W-:Y:S01]  /*152f0*/  CS2R R18, SRZ ;  /* 0x0000000000127805 */ /* 0x000fe2000001ff00 */
[----:B------:R-:W-:Y:S01]  /*15300*/  IMAD.MOV.U32 R17, RZ, RZ, RZ ;  /* 0x000000ffff117224 */ /* 0x000fe200078e00ff */
[----:B------:R-:W-:-:S02]  /*15310*/  WARPGROUP.DEPBAR.LE gsb0, 0x0 ;  /* 0x00008000000079c5 */ /* 0x000fc40000010000 */
        /* <DEDUP_REMOVED lines=64> */
[----:B-1----:R0:W5:Y:S04]  /*15720*/  LDL.LU.64 R150, [R1+0x1d48] ;  /* 0x001d480001967983 */ /* 0x0021680000300a00 */
[----:B------:R0:W5:Y:S04]  /*15730*/  LDL.LU.64 R148, [R1+0x1d40] ;  /* 0x001d400001947983 */ /* 0x0001680000300a00 */
        /* <DEDUP_REMOVED lines=63> */
[----:B--2---:R-:W-:-:S02]  /*15b30*/  CS2R R234, SRZ ;  /* 0x0000000000ea7805 */ /* 0x004fc4000001ff00 */
[----:B------:R-:W-:Y:S02]  /*15b40*/  CS2R R232, SRZ ;  /* 0x0000000000e87805 */ /* 0x000fe4000001ff00 */
[----:B------:R-:W-:Y:S02]  /*15b50*/  CS2R R230, SRZ ;  /* 0x0000000000e67805 */ /* 0x000fe4000001ff00 */
[----:B------:R-:W-:Y:S02]  /*15b60*/  CS2R R228, SRZ ;  /* 0x0000000000e47805 */ /* 0x000fe4000001ff00 */
[----:B------:R-:W-:Y:S02]  /*15b70*/  CS2R R226, SRZ ;  /* 0x0000000000e27805 */ /* 0x000fe4000001ff00 */
[----:B------:R-:W-:Y:S02]  /*15b80*/  CS2R R224, SRZ ;  /* 0x0000000000e07805 */ /* 0x000fe4000001ff00 */
[----:B------:R-:W-:-:S02]  /*15b90*/  CS2R R222, SRZ ;  /* 0x0000000000de7805 */ /* 0x000fc4000001ff00 */
        /* <DEDUP_REMOVED lines=34> */
[----:B------:R-:W-:Y:S01]  /*15dc0*/  CS2R R152, SRZ ;  /* 0x0000000000987805 */ /* 0x000fe2000001ff00 */
[----:B0-----:R-:W-:Y:S06]  /*15dd0*/  @!P0 BRA `(.L_x_18) ;  /* 0x000000b400808947 */ /* 0x001fec0003800000 */
[----:B------:R-:W2:Y:S04]  /*15de0*/  LDL R17, [R1+0xc00] ;  /* 0x000c000001117983 */ /* 0x000ea80000100800 */
[----:B------:R-:W3:Y:S04]  /*15df0*/  LDL R18, [R1+0xc04] ;  /* 0x000c040001127983 */ /* 0x000ee80000100800 */
[----:B------:R-:W4:Y:S04]  /*15e00*/  LDL R19, [R1+0xc08] ;  /* 0x000c080001137983 */ /* 0x000f280000100800 */
        /* <DEDUP_REMOVED lines=88> */
[----:B-----5:R0:W-:Y:S04]  /*16390*/  STL [R1+0x1d18], R134 ;  /* 0x001d188601007387 */ /* 0x0201e80000100800 */
[----:B0-----:R-:W4:Y:S04]  /*163a0*/  LDL R134, [R1+0xdd8] ;  /* 0x000dd80001867983 */ /* 0x001f280000100800 */
[----:B------:R0:W-:Y:S04]  /*163b0*/  STL [R1+0x1d14], R135 ;  /* 0x001d148701007387 */ /* 0x0001e80000100800 */
        /* <DEDUP_REMOVED lines=52> */
[----:B0-----:R-:W4:Y:S01]  /*16700*/  LDL R4, [R1+0xd6c] ;  /* 0x000d6c0001047983 */ /* 0x001f220000100800 */
[----:B------:R-:W-:-:S01]  /*16710*/  FADD R16, RZ, R16 ;  /* 0x00000010ff107221 */ /* 0x000fc20000000000 */
[----:B------:R-:W-:Y:S01]  /*16720*/  FADD R15, RZ, R15 ;  /* 0x0000000fff0f7221 */ /* 0x000fe20000000000 */
[----:B--2---:R-:W-:-:S01]  /*16730*/  FADD R17, RZ, R17 ;  /* 0x00000011ff117221 */ /* 0x004fc20000000000 */
[----:B------:R-:W-:Y:S01]  /*16740*/  STL [R1+0x1ca8], R3 ;  /* 0x001ca80301007387 */ /* 0x000fe20000100800 */
[----:B---3--:R-:W-:-:S01]  /*16750*/  FADD R18, RZ, R18 ;  /* 0x00000012ff127221 */ /* 0x008fc20000000000 */
[----:B----4-:R-:W-:Y:S01]  /*16760*/  FADD R19, RZ, R19 ;  /* 0x00000013ff137221 */ /* 0x010fe20000000000 */
[----:B------:R-:W-:-:S01]  /*16770*/  FADD R20, RZ, R20 ;  /* 0x00000014ff147221 */ /* 0x000fc20000000000 */
[----:B------:R0:W-:Y:S01]  /*16780*/  STL [R1+0x1ca4], R2 ;  /* 0x001ca40201007387 */ /* 0x0001e20000100800 */
[----:B------:R-:W-:-:S01]  /*16790*/  FADD R21, RZ, R21 ;  /* 0x00000015ff157221 */ /* 0x000fc20000000000 */
[----:B------:R-:W-:Y:S01]  /*167a0*/  FADD R22, RZ, R22 ;  /* 0x00000016ff167221 */ /* 0x000fe20000000000 */
[----:B------:R-:W-:-:S01]  /*167b0*/  FADD R23, RZ, R23 ;  /* 0x00000017ff177221 */ /* 0x000fc20000000000 */
[----:B------:R1:W-:Y:S01]  /*167c0*/  STL [R1+0x1ca0], R0 ;  /* 0x001ca00001007387 */ /* 0x0003e20000100800 */
[----:B------:R-:W-:-:S01]  /*167d0*/  FADD R152, RZ, R152 ;  /* 0x00000098ff987221 */ /* 0x000fc20000000000 */
[----:B------:R-:W-:Y:S01]  /*167e0*/  FADD R153, RZ, R153 ;  /* 0x00000099ff997221 */ /* 0x000fe20000000000 */
        /* <DEDUP_REMOVED lines=82> */
[----:B0-----:R-:W-:-:S01]  /*16d10*/  FADD R2, RZ, R8 ;  /* 0x00000008ff027221 */ /* 0x001fc20000000000 */
[----:B-1----:R-:W-:Y:S01]  /*16d20*/  FADD R0, RZ, R7 ;  /* 0x00000007ff007221 */ /* 0x002fe20000000000 */
[----:B------:R-:W-:-:S05]  /*16d30*/  FADD R3, RZ, R6 ;  /* 0x00000006ff037221 */ /* 0x000fca0000000000 */
[----:B------:R0:W-:Y:S04]  /*16d40*/  STL [R1+0xe00], R3 ;  /* 0x000e000301007387 */ /* 0x0001e80000100800 */
[----:B------:R1:W-:Y:S04]  /*16d50*/  STL [R1+0xe04], R0 ;  /* 0x000e040001007387 */ /* 0x0003e80000100800 */
[----:B------:R2:W-:Y:S01]  /*16d60*/  STL [R1+0xe08], R2 ;  /* 0x000e080201007387 */ /* 0x0005e20000100800 */
[----:B------:R-:W-:-:S01]  /*16d70*/  FADD R237, RZ, R5 ;  /* 0x00000005ffed7221 */ /* 0x000fc20000000000 */
[----:B0-----:R-:W-:Y:S01]  /*16d80*/  FADD R3, RZ, R9 ;  /* 0x00000009ff037221 */ /* 0x001fe20000000000 */
[----:B-1----:R-:W-:-:S04]  /*16d90*/  FADD R0, RZ, R10 ;  /* 0x0000000aff007221 */ /* 0x002fc80000000000 */
[----:B------:R0:W-:Y:S01]  /*16da0*/  STL [R1+0xe0c], R3 ;  /* 0x000e0c0301007387 */ /* 0x0001e20000100800 */
[----:B--2---:R-:W-:-:S03]  /*16db0*/  FADD R2, RZ, R11 ;  /* 0x0000000bff027221 */ /* 0x004fc60000000000 */
        /* <DEDUP_REMOVED lines=9> */
[----:B0-----:R-:W-:-:S01]  /*16e50*/  FADD R3, RZ, R150 ;  /* 0x00000096ff037221 */ /* 0x001fc20000000000 */
        /* <DEDUP_REMOVED lines=30> */
[----:B-1----:R-:W-:Y:S02]  /*17040*/  IMAD.MOV.U32 R0, RZ, RZ, R134 ;  /* 0x000000ffff007224 */ /* 0x002fe400078e0086 */
[----:B--2---:R-:W2:Y:S04]  /*17050*/  LDL R2, [R1+0xddc] ;  /* 0x000ddc0001027983 */ /* 0x004ea80000100800 */
[----:B------:R0:W-:Y:S04]  /*17060*/  STL [R1+0xe60], R3 ;  /* 0x000e600301007387 */ /* 0x0001e80000100800 */
[----:B------:R-:W3:Y:S04]  /*17070*/  LDL R4, [R1+0xde4] ;  /* 0x000de40001047983 */ /* 0x000ee80000100800 */
[----:B------:R-:W4:Y:S04]  /*17080*/  LDL R5, [R1+0xde8] ;  /* 0x000de80001057983 */ /* 0x000f280000100800 */
[----:B0-----:R-:W3:Y:S04]  /*17090*/  LDL R3, [R1+0xde0] ;  /* 0x000de00001037983 */ /* 0x001ee80000100800 */
        /* <DEDUP_REMOVED lines=25> */
[----:B------:R-:W4:Y:S01]  /*17230*/  LDL R134, [R1+0xa50] ;  /* 0x000a500001867983 */ /* 0x000f220000100800 */
[----:B------:R-:W-:-:S05]  /*17240*/  FADD R0, RZ, R0 ;  /* 0x00000000ff007221 */ /* 0x000fca0000000000 */
[----:B------:R2:W-:Y:S02]  /*17250*/  STL [R1+0xe64], R0 ;  /* 0x000e640001007387 */ /* 0x0005e40000100800 */
[----:B--2---:R-:W-:-:S05]  /*17260*/  FADD R0, RZ, R2 ;  /* 0x00000002ff007221 */ /* 0x004fca0000000000 */
[----:B------:R4:W-:Y:S01]  /*17270*/  STL [R1+0xe68], R0 ;  /* 0x000e680001007387 */ /* 0x0009e20000100800 */
[----:B---3--:R-:W-:-:S01]  /*17280*/  FADD R2, RZ, R3 ;  /* 0x00000003ff027221 */ /* 0x008fc20000000000 */
[----:B------:R-:W-:Y:S01]  /*17290*/  FADD R3, RZ, R4 ;  /* 0x00000004ff037221 */ /* 0x000fe20000000000 */
[----:B----4-:R-:W-:-:S03]  /*172a0*/  FADD R0, RZ, R5 ;  /* 0x00000005ff007221 */ /* 0x010fc60000000000 */
[----:B------:R0:W-:Y:S04]  /*172b0*/  STL [R1+0xe6c], R2 ;  /* 0x000e6c0201007387 */ /* 0x0001e80000100800 */
        /* <DEDUP_REMOVED lines=51> */
[----:B-1----:R-:W-:Y:S02]  /*175f0*/  FADD R3, RZ, R134 ;  /* 0x00000086ff037221 */ /* 0x002fe40000000000 */
[----:B--2---:R-:W2:Y:S04]  /*17600*/  LDL R0, [R1+0xa54] ;  /* 0x000a540001007983 */ /* 0x004ea80000100800 */
[----:B------:R0:W-:Y:S04]  /*17610*/  STL [R1+0xed8], R2 ;  /* 0x000ed80201007387 */ /* 0x0001e80000100800 */
[----:B0-----:R-:W3:Y:S04]  /*17620*/  LDL R2, [R1+0xa58] ;  /* 0x000a580001027983 */ /* 0x001ee80000100800 */
[----:B------:R0:W-:Y:S04]  /*17630*/  STL [R1+0xedc], R3 ;  /* 0x000edc0301007387 */ /* 0x0001e80000100800 */
[----:B------:R-:W4:Y:S04]  /*17640*/  LDL R4, [R1+0xa60] ;  /* 0x000a600001047983 */ /* 0x000f280000100800 */
[----:B------:R-:W4:Y:S04]  /*17650*/  LDL R5, [R1+0xa64] ;  /* 0x000a640001057983 */ /* 0x000f280000100800 */
[----:B0-----:R-:W4:Y:S04]  /*17660*/  LDL R3, [R1+0xa5c] ;  /* 0x000a5c0001037983 */ /* 0x001f280000100800 */
        /* <DEDUP_REMOVED lines=26> */
[----:B--2---:R-:W-:-:S05]  /*17810*/  FADD R0, RZ, R0 ;  /* 0x00000000ff007221 */ /* 0x004fca0000000000 */
[----:B------:R3:W-:Y:S02]  /*17820*/  STL [R1+0xee0], R0 ;  /* 0x000ee00001007387 */ /* 0x0007e40000100800 */
[----:B---3--:R-:W-:-:S05]  /*17830*/  FADD R0, RZ, R2 ;  /* 0x00000002ff007221 */ /* 0x008fca0000000000 */
[----:B------:R0:W-:Y:S01]  /*17840*/  STL [R1+0xee4], R0 ;  /* 0x000ee40001007387 */ /* 0x0001e20000100800 */
[----:B----4-:R-:W-:-:S01]  /*17850*/  FADD R2, RZ, R3 ;  /* 0x00000003ff027221 */ /* 0x010fc20000000000 */
[----:B------:R-:W-:Y:S01]  /*17860*/  FADD R3, RZ, R4 ;  /* 0x00000004ff037221 */ /* 0x000fe20000000000 */
[----:B0-----:R-:W-:-:S03]  /*17870*/  FADD R0, RZ, R5 ;  /* 0x00000005ff007221 */ /* 0x001fc60000000000 */
        /* <DEDUP_REMOVED lines=1759> */
[----:B------:R-:W4:Y:S01]  /*1e670*/  LDL R134, [R1] ;  /* 0x0000000001867983 */ /* 0x000f220000100800 */
        /* <DEDUP_REMOVED lines=284> */
[----:B0-----:R-:W-:Y:S01]  /*1f840*/  FADD R0, RZ, R4 ;  /* 0x00000004ff007221 */ /* 0x001fe20000000000 */
[----:B------:R-:W-:-:S03]  /*1f850*/  FADD R3, RZ, R5 ;  /* 0x00000005ff037221 */ /* 0x000fc60000000000 */
[----:B------:R0:W-:Y:S04]  /*1f860*/  STL [R1+0x1990], R2 ;  /* 0x0019900201007387 */ /* 0x0001e80000100800 */
[----:B------:R1:W-:Y:S01]  /*1f870*/  STL [R1+0x1994], R0 ;  /* 0x0019940001007387 */ /* 0x0003e20000100800 */
[----:B0-----:R-:W-:-:S03]  /*1f880*/  FADD R2, RZ, R6 ;  /* 0x00000006ff027221 */ /* 0x001fc60000000000 */
[----:B------:R0:W-:Y:S01]  /*1f890*/  STL [R1+0x1998], R3 ;  /* 0x0019980301007387 */ /* 0x0001e20000100800 */
[----:B-1----:R-:W-:-:S03]  /*1f8a0*/  FADD R0, RZ, R7 ;  /* 0x00000007ff007221 */ /* 0x002fc60000000000 */
        /* <DEDUP_REMOVED lines=48> */
[----:B------:R-:W2:Y:S04]  /*1fbb0*/  LDL R134, [R1+0x178] ;  /* 0x0001780001867983 */ /* 0x000ea80000100800 */
[----:B------:R1:W-:Y:S04]  /*1fbc0*/  STL [R1+0x19fc], R2 ;  /* 0x0019fc0201007387 */ /* 0x0003e80000100800 */
[----:B------:R-:W3:Y:S04]  /*1fbd0*/  LDL R135, [R1+0x17c] ;  /* 0x00017c0001877983 */ /* 0x000ee80000100800 */
[----:B------:R4:W-:Y:S04]  /*1fbe0*/  STL [R1+0x1a00], R0 ;  /* 0x001a000001007387 */ /* 0x0009e80000100800 */
[----:B------:R-:W3:Y:S04]  /*1fbf0*/  LDL R136, [R1+0x180] ;  /* 0x0001800001887983 */ /* 0x000ee80000100800 */
        /* <DEDUP_REMOVED lines=25> */
[----:B0-----:R-:W3:Y:S04]  /*1fd90*/  LDL R3, [R1+0x1e8] ;  /* 0x0001e80001037983 */ /* 0x001ee80000100800 */
[----:B-1----:R-:W3:Y:S04]  /*1fda0*/  LDL R2, [R1+0x1ec] ;  /* 0x0001ec0001027983 */ /* 0x002ee80000100800 */
[----:B----4-:R-:W4:Y:S01]  /*1fdb0*/  LDL R0, [R1+0x1f0] ;  /* 0x0001f00001007983 */ /* 0x010f220000100800 */
[----:B--2---:R-:W-:-:S05]  /*1fdc0*/  FADD R134, RZ, R134 ;  /* 0x00000086ff867221 */ /* 0x004fca0000000000 */
[----:B------:R0:W-:Y:S01]  /*1fdd0*/  STL [R1+0x1a04], R134 ;  /* 0x001a048601007387 */ /* 0x0001e20000100800 */
[----:B---3--:R-:W-:-:S03]  /*1fde0*/  FADD R135, RZ, R135 ;  /* 0x00000087ff877221 */ /* 0x008fc60000000000 */
[----:B0-----:R-:W2:Y:S01]  /*1fdf0*/  LDL.LU R134, [R1+0x1d18] ;  /* 0x001d180001867983 */ /* 0x001ea20000300800 */
[----:B------:R-:W-:-:S03]  /*1fe00*/  FADD R136, RZ, R136 ;  /* 0x00000088ff887221 */ /* 0x000fc60000000000 */
[----:B------:R0:W-:Y:S01]  /*1fe10*/  STL [R1+0x1a08], R135 ;  /* 0x001a088701007387 */ /* 0x0001e20000100800 */
[----:B------:R-:W-:-:S01]  /*1fe20*/  FADD R137, RZ, R137 ;  /* 0x00000089ff897221 */ /* 0x000fc20000000000 */
[----:B------:R-:W-:Y:S02]  /*1fe30*/  FADD R138, RZ, R138 ;  /* 0x0000008aff8a7221 */ /* 0x000fe40000000000 */
[----:B0-----:R-:W3:Y:S01]  /*1fe40*/  LDL.LU R135, [R1+0x1d14] ;  /* 0x001d140001877983 */ /* 0x001ee20000300800 */
[----:B------:R-:W-:-:S03]  /*1fe50*/  FADD R139, RZ, R139 ;  /* 0x0000008bff8b7221 */ /* 0x000fc60000000000 */
[----:B------:R0:W-:Y:S01]  /*1fe60*/  STL [R1+0x1a0c], R136 ;  /* 0x001a0c8801007387 */ /* 0x0001e20000100800 */
[----:B------:R-:W-:-:S01]  /*1fe70*/  FADD R140, RZ, R140 ;  /* 0x0000008cff8c7221 */ /* 0x000fc20000000000 */
[----:B------:R-:W-:Y:S02]  /*1fe80*/  FADD R141, RZ, R141 ;  /* 0x0000008dff8d7221 */ /* 0x000fe40000000000 */
[----:B0-----:R-:W3:Y:S04]  /*1fe90*/  LDL.LU R136, [R1+0x1d10] ;  /* 0x001d100001887983 */ /* 0x001ee80000300800 */
[----:B------:R0:W-:Y:S01]  /*1fea0*/  STL [R1+0x1a10], R137 ;  /* 0x001a108901007387 */ /* 0x0001e20000100800 */
[----:B------:R-:W-:-:S01]  /*1feb0*/  FADD R142, RZ, R142 ;  /* 0x0000008eff8e7221 */ /* 0x000fc20000000000 */
[----:B------:R-:W-:-:S02]  /*1fec0*/  FADD R143, RZ, R143 ;  /* 0x0000008fff8f7221 */ /* 0x000fc40000000000 */
[----:B0-----:R-:W3:Y:S04]  /*1fed0*/  LDL.LU R137, [R1+0x1d0c] ;  /* 0x001d0c0001897983 */ /* 0x001ee80000300800 */
[----:B------:R0:W-:Y:S01]  /*1fee0*/  STL [R1+0x1a14], R138 ;  /* 0x001a148a01007387 */ /* 0x0001e20000100800 */
[----:B------:R-:W-:-:S01]  /*1fef0*/  FADD R144, RZ, R144 ;  /* 0x00000090ff907221 */ /* 0x000fc20000000000 */
[----:B------:R-:W-:Y:S02]  /*1ff00*/  FADD R145, RZ, R145 ;  /* 0x00000091ff917221 */ /* 0x000fe40000000000 */
[----:B0-----:R-:W3:Y:S04]  /*1ff10*/  LDL.LU R138, [R1+0x1d08] ;  /* 0x001d0800018a7983 */ /* 0x001ee80000300800 */
[----:B------:R0:W-:Y:S01]  /*1ff20*/  STL [R1+0x1a18], R139 ;  /* 0x001a188b01007387 */ /* 0x0001e20000100800 */
[----:B------:R-:W-:-:S03]  /*1ff30*/  FADD R146, RZ, R146 ;  /* 0x00000092ff927221 */ /* 0x000fc60000000000 */
        /* <DEDUP_REMOVED lines=16> */
[----:B------:R0:W-:Y:S04]  /*20040*/  STL [R1+0x1a30], R145 ;  /* 0x001a309101007387 */ /* 0x0001e80000100800 */
        /* <DEDUP_REMOVED lines=12> */
[----:B0-----:R-:W3:Y:S01]  /*20110*/  LDL.LU R151, [R1+0x1cd4] ;  /* 0x001cd40001977983 */ /* 0x001ee20000300800 */
[----:B------:R-:W-:-:S01]  /*20120*/  FADD R13, RZ, R13 ;  /* 0x0000000dff0d7221 */ /* 0x000fc20000000000 */
[----:B------:R-:W-:Y:S01]  /*20130*/  FADD R12, RZ, R12 ;  /* 0x0000000cff0c7221 */ /* 0x000fe20000000000 */
[----:B------:R-:W-:-:S01]  /*20140*/  FADD R11, RZ, R11 ;  /* 0x0000000bff0b7221 */ /* 0x000fc20000000000 */
[----:B------:R-:W-:-:S02]  /*20150*/  FADD R10, RZ, R10 ;  /* 0x0000000aff0a7221 */ /* 0x000fc40000000000 */
[----:B------:R0:W-:Y:S01]  /*20160*/  STL [R1+0x1a4c], R13 ;  /* 0x001a4c0d01007387 */ /* 0x0001e20000100800 */
[----:B------:R-:W-:-:S01]  /*20170*/  FADD R9, RZ, R9 ;  /* 0x00000009ff097221 */ /* 0x000fc20000000000 */
[----:B------:R-:W-:Y:S01]  /*20180*/  FADD R8, RZ, R8 ;  /* 0x00000008ff087221 */ /* 0x000fe20000000000 */
[----:B------:R-:W-:-:S01]  /*20190*/  FADD R7, RZ, R7 ;  /* 0x00000007ff077221 */ /* 0x000fc20000000000 */
[----:B0-----:R0:W5:Y:S04]  /*201a0*/  LDL.LU R13, [R1+0x1cd0] ;  /* 0x001cd000010d7983 */ /* 0x0011680000300800 */
[----:B------:R1:W-:Y:S01]  /*201b0*/  STL [R1+0x1a50], R12 ;  /* 0x001a500c01007387 */ /* 0x0003e20000100800 */
[----:B------:R-:W-:-:S01]  /*201c0*/  FADD R6, RZ, R6 ;  /* 0x00000006ff067221 */ /* 0x000fc20000000000 */
[----:B------:R-:W-:-:S02]  /*201d0*/  FADD R5, RZ, R5 ;  /* 0x00000005ff057221 */ /* 0x000fc40000000000 */
[----:B-1----:R0:W5:Y:S04]  /*201e0*/  LDL.LU R12, [R1+0x1ccc] ;  /* 0x001ccc00010c7983 */ /* 0x0021680000300800 */
[----:B------:R1:W-:Y:S01]  /*201f0*/  STL [R1+0x1a54], R11 ;  /* 0x001a540b01007387 */ /* 0x0003e20000100800 */
[----:B------:R-:W-:-:S03]  /*20200*/  FADD R4, RZ, R4 ;  /* 0x00000004ff047221 */ /* 0x000fc60000000000 */
        /* <DEDUP_REMOVED lines=8> */
[----:B----4-:R-:W-:-:S03]  /*20290*/  FADD R0, RZ, R0 ;  /* 0x00000000ff007221 */ /* 0x010fc60000000000 */
[----:B-1----:R0:W5:Y:S04]  /*202a0*/  LDL.LU R8, [R1+0x1cbc] ;  /* 0x001cbc0001087983 */ /* 0x0021680000300800 */
[----:B------:R1:W-:Y:S04]  /*202b0*/  STL [R1+0x1a64], R7 ;  /* 0x001a640701007387 */ /* 0x0003e80000100800 */
        /* <DEDUP_REMOVED lines=14> */
[----:B------:R4:W-:Y:S01]  /*203a0*/  STL [R1+0x1a84], R15 ;  /* 0x001a840f01007387 */ /* 0x0009e20000100800 */
[----:B-1----:R-:W-:-:S01]  /*203b0*/  FADD R16, RZ, R14 ;  /* 0x0000000eff107221 */ /* 0x002fc20000000000 */
[----:B------:R-:W-:Y:S01]  /*203c0*/  FADD R14, RZ, R25 ;  /* 0x00000019ff0e7221 */ /* 0x000fe20000000000 */
[----:B----4-:R-:W-:-:S03]  /*203d0*/  FADD R15, RZ, R24 ;  /* 0x00000018ff0f7221 */ /* 0x010fc60000000000 */
[----:B------:R1:W-:Y:S04]  /*203e0*/  STL [R1+0x1a88], R16 ;  /* 0x001a881001007387 */ /* 0x0003e80000100800 */
[----:B------:R4:W-:Y:S04]  /*203f0*/  STL [R1+0x1a8c], R15 ;  /* 0x001a8c0f01007387 */ /* 0x0009e80000100800 */
[----:B------:R2:W-:Y:S01]  /*20400*/  STL [R1+0x1a90], R14 ;  /* 0x001a900e01007387 */ /* 0x0005e20000100800 */
[----:B-1----:R-:W-:-:S01]  /*20410*/  FADD R16, RZ, R26 ;  /* 0x0000001aff107221 */ /* 0x002fc20000000000 */
[----:B----4-:R-:W-:-:S04]  /*20420*/  FADD R15, RZ, R27 ;  /* 0x0000001bff0f7221 */ /* 0x010fc80000000000 */
[----:B------:R1:W-:Y:S01]  /*20430*/  STL [R1+0x1a94], R16 ;  /* 0x001a941001007387 */ /* 0x0003e20000100800 */
[----:B--2---:R-:W-:-:S03]  /*20440*/  FADD R14, RZ, R28 ;  /* 0x0000001cff0e7221 */ /* 0x004fc60000000000 */
[----:B------:R2:W-:Y:S04]  /*20450*/  STL [R1+0x1a98], R15 ;  /* 0x001a980f01007387 */ /* 0x0005e80000100800 */
[----:B------:R4:W-:Y:S01]  /*20460*/  STL [R1+0x1a9c], R14 ;  /* 0x001a9c0e01007387 */ /* 0x0009e20000100800 */
[----:B-1----:R-:W-:-:S01]  /*20470*/  FADD R16, RZ, R29 ;  /* 0x0000001dff107221 */ /* 0x002fc20000000000 */
[----:B--2---:R-:W-:-:S04]  /*20480*/  FADD R15, RZ, R30 ;  /* 0x0000001eff0f7221 */ /* 0x004fc80000000000 */
[----:B------:R1:W-:Y:S01]  /*20490*/  STL [R1+0x1aa0], R16 ;  /* 0x001aa01001007387 */ /* 0x0003e20000100800 */
[----:B----4-:R-:W-:-:S03]  /*204a0*/  FADD R14, RZ, R31 ;  /* 0x0000001fff0e7221 */ /* 0x010fc60000000000 */
        /* <DEDUP_REMOVED lines=207> */
[----:B---3--:R-:W-:-:S04]  /*211a0*/  FADD R15, RZ, R135 ;  /* 0x00000087ff0f7221 */ /* 0x008fc80000000000 */
[----:B------:R1:W-:Y:S01]  /*211b0*/  STL [R1+0x1c44], R16 ;  /* 0x001c441001007387 */ /* 0x0003e20000100800 */
[----:B--2---:R-:W-:-:S03]  /*211c0*/  FADD R14, RZ, R136 ;  /* 0x00000088ff0e7221 */ /* 0x004fc60000000000 */
[----:B------:R2:W-:Y:S04]  /*211d0*/  STL [R1+0x1c48], R15 ;  /* 0x001c480f01007387 */ /* 0x0005e80000100800 */
[----:B------:R3:W-:Y:S01]  /*211e0*/  STL [R1+0x1c4c], R14 ;  /* 0x001c4c0e01007387 */ /* 0x0007e20000100800 */
[----:B-1----:R-:W-:-:S01]  /*211f0*/  FADD R16, RZ, R137 ;  /* 0x00000089ff107221 */ /* 0x002fc20000000000 */
[----:B--2---:R-:W-:-:S04]  /*21200*/  FADD R15, RZ, R138 ;  /* 0x0000008aff0f7221 */ /* 0x004fc80000000000 */
[----:B------:R1:W-:Y:S01]  /*21210*/  STL [R1+0x1c50], R16 ;  /* 0x001c501001007387 */ /* 0x0003e20000100800 */
[----:B---3--:R-:W-:-:S03]  /*21220*/  FADD R14, RZ, R139 ;  /* 0x0000008bff0e7221 */ /* 0x008fc60000000000 */
        /* <DEDUP_REMOVED lines=26> */
[----:B------:R-:W-:-:S05]  /*213d0*/  UMOV UR6, URZ ;  /* 0x0000003f00067c82 */ /* 0x000fca0008000000 */
.L_x_18:
[----:B------:R-:W-:-:S04]  /*213e0*/  UIADD3 UR31, UR5, 0x1, URZ ;  /* 0x00000001051f7890 */ /* 0x000fc8000fffe03f */
[----:B------:R-:W-:-:S04]  /*213f0*/  UISETP.NE.AND UP0, UPT, UR31, 0x3, UPT ;  /* 0x000000031f00788c */ /* 0x000fc8000bf05270 */
[----:B------:R-:W-:Y:S02]  /*21400*/  USEL UR17, URZ, 0x1, UP0 ;  /* 0x000000013f117887 */ /* 0x000fe40008000000 */
[----:B------:R-:W-:Y:S02]  /*21410*/  USEL UR31, UR31, URZ, UP0 ;  /* 0x0000003f1f1f7287 */ /* 0x000fe40008000000 */
[----:B------:R-:W-:-:S06]  /*21420*/  ULOP3.LUT UR17, UR4, UR17, URZ, 0x3c, !UPT ;  /* 0x0000001104117292 */ /* 0x000fcc000f8e3c3f */
[----:B0-----:R-:W-:Y:S01]  /*21430*/  IMAD.U32 R14, RZ, RZ, UR17 ;  /* 0x00000011ff0e7e24 */ /* 0x001fe2000f8e00ff */
[----:B------:R-:W-:-:S06]  /*21440*/  UMOV UR17, 0x1 ;  /* 0x0000000100117882 */ /* 0x000fcc0000000000 */
.L_x_13:
[----:B------:R-:W-:-:S04]  /*21450*/  UISETP.LT.AND UP0, UPT, UR25, 0x1, UPT ;  /* 0x000000011900788c */ /* 0x000fc8000bf01270 */
[----:B------:R-:W-:-:S04]  /*21460*/  USEL UR18, UR25, 0x1, UP0 ;  /* 0x0000000119127887 */ /* 0x000fc80008000000 */
[----:B------:R-:W-:-:S04]  /*21470*/  UIADD3 UR18, UR25, -UR18, URZ ;  /* 0x8000001219127290 */ /* 0x000fc8000fffe03f */
[----:B------:R-:W-:-:S06]  /*21480*/  UISETP.GE.AND UP0, UPT, UR18, 0x1, UPT ;  /* 0x000000011200788c */ /* 0x000fcc000bf06270 */
[----:B------:R-:W-:-:S13]  /*21490*/  PLOP3.LUT P0, PT, PT, PT, UP0, 0x80, 0x0 ;  /* 0x000000000000781c */ /* 0x000fda0003f0f008 */
[----:B------:R-:W-:Y:S05]  /*214a0*/  @!P0 BRA `(.L_x_19) ;  /* 0x000001ec006c8947 */ /* 0x000fea0003800000 */
[----:B------:R-:W-:Y:S01]  /*214b0*/  IMAD.U32 R15, RZ, RZ, UR18 ;  /* 0x00000012ff0f7e24 */ /* 0x000fe2000f8e00ff */
[----:B------:R-:W-:Y:S01]  /*214c0*/  UMOV UR30, UR5 ;  /* 0x00000005001e7c82 */ /* 0x000fe20008000000 */
[----:B------:R-:W-:-:S05]  /*214d0*/  ULDC UR29, c[0x0][0x50c] ;  /* 0x00014300001d7ab9 */ /* 0x000fca0000000800 */
.L_x_27:
[----:B------:R-:W-:-:S06]  /*214e0*/  UISETP.NE.AND UP0, UPT, UR24, 0x3, UPT ;  /* 0x000000031800788c */ /* 0x000fcc000bf05270 */
[----:B------:R-:W-:-:S13]  /*214f0*/  PLOP3.LUT P1, PT, PT, PT, UP0, 0x80, 0x0 ;  /* 0x000000000000781c */ /* 0x000fda0003f2f008 */
[----:B0-----:R-:W-:Y:S05]  /*21500*/  @!P1 BRA `(.L_x_20) ;  /* 0x0000000000049947 */ /* 0x001fea0003800000 */
[----:B------:R-:W-:Y:S01]  /*21510*/  BPT.TRAP 0x1 ;  /* 0x000000040000795c */ /* 0x000fe20000300000 */
.L_x_20:
[----:B------:R-:W1:Y:S01]  /*21520*/  S2UR UR18, SR_CgaCtaId ;  /* 0x00000000001279c3 */ /* 0x000e620000008800 */
[----:B------:R-:W-:Y:S01]  /*21530*/  UMOV UR15, 0x400 ;  /* 0x00000400000f7882 */ /* 0x000fe20000000000 */
[----:B------:R-:W-:Y:S01]  /*21540*/  SHF.L.U32 R16, R14, 0x1f, RZ ;  /* 0x0000001f0e107819 */ /* 0x000fe200000006ff */
[----:B-1----:R-:W-:-:S04]  /*21550*/  ULEA UR15, UR18, UR15, 0x18 ;  /* 0x0000000f120f7291 */ /* 0x002fc8000f8ec03f */
[----:B------:R-:W-:-:S09]  /*21560*/  ULEA UR18, UR31, UR15, 0x3 ;  /* 0x0000000f1f127291 */ /* 0x000fd2000f8e183f */
[----:B------:R1:W2:Y:S01]  /*21570*/  SYNCS.PHASECHK.TRANS64.TRYWAIT P0, [UR18], R16 ;  /* 0x00000010ff0075a7 */ /* 0x0002a20008000152 */
[----:B------:R-:W-:Y:S05]  /*21580*/  @!P1 BRA `(.L_x_21) ;  /* 0x0000000000049947 */ /* 0x000fea0003800000 */
[----:B------:R-:W-:Y:S01]  /*21590*/  BPT.TRAP 0x1 ;  /* 0x000000040000795c */ /* 0x000fe20000300000 */
.L_x_21:
[----:B--2---:R-:W-:Y:S05]  /*215a0*/  @P0 BRA `(.L_x_22) ;  /* 0x0000000000080947 */ /* 0x004fea0003800000 */
[----:B------:R-:W2:Y:S02]  /*215b0*/  SYNCS.PHASECHK.TRANS64.TRYWAIT P0, [UR18], R16 ;  /* 0x00000010ff0075a7 */ /* 0x000ea40008000152 */
[----:B--2---:R-:W-:Y:S05]  /*215c0*/  @!P0 BRA `(.L_x_23) ;  /* 0x00000aec004c8947 */ /* 0x004fea0003800000 */
.L_x_22:
        /* <DEDUP_REMOVED lines=42> */
[----:B-----5:R-:W-:Y:S04]  /*21870*/  STL.64 [R1+0x2e58], R150 ;  /* 0x002e589601007387 */ /* 0x020fe80000100a00 */
        /* <DEDUP_REMOVED lines=21> */
[----:B--2---:R-:W2:Y:S04]  /*219d0*/  LDL.LU.64 R108, [R1+0xc00] ;  /* 0x000c0000016c7983 */ /* 0x004ea80000300a00 */
        /* <DEDUP_REMOVED lines=63> */
[----:B------:R-:W-:-:S02]  /*21dd0*/  UIADD3 UR18, UR15, 0x18100, URZ ;  /* 0x000181000f127890 */ /* 0x000fc4000fffe03f */
[----:B------:R-:W-:Y:S01]  /*21de0*/  UISETP.NE.AND UP0, UPT, UR16, URZ, UPT ;  /* 0x0000003f1000728c */ /* 0x000fe2000bf05270 */
[----:B------:R4:W-:Y:S01]  /*21df0*/  STL [R1+0x1ef4], R23 ;  /* 0x001ef41701007387 */ /* 0x0009e20000100800 */
[----:B------:R-:W-:Y:S02]  /*21e00*/  USHF.R.U32.HI UR18, URZ, 0x4, UR18 ;  /* 0x000000043f127899 */ /* 0x000fe40008011612 */
[----:B------:R-:W-:Y:S01]  /*21e10*/  USEL UR17, UR17, URZ, !UP0 ;  /* 0x0000003f11117287 */ /* 0x000fe2000c000000 */
[----:B------:R0:W-:Y:S01]  /*21e20*/  STL [R1+0x1ef0], R22 ;  /* 0x001ef01601007387 */ /* 0x0001e20000100800 */
[----:B------:R-:W-:Y:S02]  /*21e30*/  ULOP3.LUT UR18, UR18, 0x3fff, URZ, 0xc0, !UPT ;  /* 0x00003fff12127892 */ /* 0x000fe4000f8ec03f */
[----:B------:R-:W-:Y:S01]  /*21e40*/  ULOP3.LUT UR34, UR14, 0x10000, URZ, 0xfc, !UPT ;  /* 0x000100000e227892 */ /* 0x000fe2000f8efc3f */
[----:B------:R1:W-:Y:S01]  /*21e50*/  STL [R1+0x1eec], R21 ;  /* 0x001eec1501007387 */ /* 0x0003e20000100800 */
[----:B------:R-:W-:-:S02]  /*21e60*/  ULOP3.LUT UR18, UR18, 0x10000, URZ, 0xfc, !UPT ;  /* 0x0001000012127892 */ /* 0x000fc4000f8efc3f */
[----:B------:R-:W-:Y:S01]  /*21e70*/  UISETP.NE.U32.AND UP0, UPT, UR17, URZ, UPT ;  /* 0x0000003f1100728c */ /* 0x000fe2000bf05070 */
[----:B------:R3:W-:Y:S01]  /*21e80*/  STL [R1+0x1ee8], R20 ;  /* 0x001ee81401007387 */ /* 0x0007e20000100800 */
[----:B------:R-:W-:Y:S02]  /*21e90*/  ULEA UR34, UR31, UR34, 0xb ;  /* 0x000000221f227291 */ /* 0x000fe4000f8e583f */
[----:B------:R-:W-:Y:S01]  /*21ea0*/  ULEA UR35, UR31, UR18, 0xb ;  /* 0x000000121f237291 */ /* 0x000fe2000f8e583f */
[----:B------:R3:W-:Y:S01]  /*21eb0*/  STL [R1+0x1ee4], R19 ;  /* 0x001ee41301007387 */ /* 0x0007e20000100800 */
[----:B------:R-:W-:Y:S01]  /*21ec0*/  UMOV UR17, 0x80000020 ;  /* 0x8000002000117882 */ /* 0x000fe20000000000 */
[----:B------:R-:W-:Y:S02]  /*21ed0*/  UMOV UR19, 0x80000020 ;  /* 0x8000002000137882 */ /* 0x000fe40000000000 */
[----:B------:R-:W-:Y:S01]  /*21ee0*/  UMOV UR16, UR34 ;  /* 0x0000002200107c82 */ /* 0x000fe20008000000 */
[----:B------:R3:W-:Y:S01]  /*21ef0*/  STL [R1+0x1ee0], R18 ;  /* 0x001ee01201007387 */ /* 0x0007e20000100800 */
[----:B------:R-:W-:-:S03]  /*21f00*/  UMOV UR18, UR35 ;  /* 0x0000002300127c82 */ /* 0x000fc60008000000 */
[----:B------:R3:W-:Y:S04]  /*21f10*/  STL [R1+0x1edc], R17 ;  /* 0x001edc1101007387 */ /* 0x0007e80000100800 */
        /* <DEDUP_REMOVED lines=9> */
[----:B------:R-:W-:Y:S04]  /*21fb0*/  STL [R1+0x1eb4], R6 ;  /* 0x001eb40601007387 */ /* 0x000fe80000100800 */
[----:B------:R-:W-:Y:S04]  /*21fc0*/  STL [R1+0x1eb0], R5 ;  /* 0x001eb00501007387 */ /* 0x000fe80000100800 */
[----:B------:R-:W-:Y:S04]  /*21fd0*/  STL [R1+0x1eac], R4 ;  /* 0x001eac0401007387 */ /* 0x000fe80000100800 */
[----:B------:R-:W-:Y:S04]  /*21fe0*/  STL [R1+0x1ea8], R3 ;  /* 0x001ea80301007387 */ /* 0x000fe80000100800 */
[----:B------:R-:W-:Y:S04]  /*21ff0*/  STL [R1+0x1ea4], R2 ;  /* 0x001ea40201007387 */ /* 0x000fe80000100800 */
[----:B------:R3:W-:Y:S01]  /*22000*/  STL [R1+0x1ea0], R0 ;  /* 0x001ea00001007387 */ /* 0x0007e20000100800 */
[----:B--2---:R-:W-:-:S06]  /*22010*/  WARPGROUP.ARRIVE ;  /* 0x00000000000079c5 */ /* 0x004fcc0000000000 */
[----:B------:R-:W-:Y:S03]  /*22020*/  QGMMA.64x256x32.F32.E4M3.E4M3 R108, gdesc[UR16], R108, UP0, gsb0 ;  /* 0x03e00000106c79f3 */ /* 0x000fe6000b80086c */
[----:B------:R-:W-:Y:S02]  /*22030*/  WARPGROUP.DEPBAR.LE gsb0, 0x0 ;  /* 0x00008000000079c5 */ /* 0x000fe40000010000 */
[----:B------:R2:W-:Y:S01]  /*22040*/  STL.64 [R1+0xc00], R108 ;  /* 0x000c006c01007387 */ /* 0x0005e20000100a00 */
[----:B------:R-:W-:Y:S01]  /*22050*/  UIADD3 UR22, UR35, 0x400, URZ ;  /* 0x0000040023167890 */ /* 0x000fe2000fffe03f */
[----:B----4-:R-:W-:Y:S02]  /*22060*/  IMAD.MOV.U32 R23, RZ, RZ, R213 ;  /* 0x000000ffff177224 */ /* 0x010fe400078e00d5 */
[----:B------:R4:W-:Y:S01]  /*22070*/  STL.64 [R1+0xc08], R110 ;  /* 0x000c086e01007387 */ /* 0x0009e20000100a00 */
[----:B------:R-:W-:Y:S01]  /*22080*/  UMOV UR20, UR16 ;  /* 0x0000001000147c82 */ /* 0x000fe20008000000 */
[----:B------:R-:W-:Y:S01]  /*22090*/  UMOV UR21, UR17 ;  /* 0x0000001100157c82 */ /* 0x000fe20008000000 */
[----:B------:R-:W-:Y:S01]  /*220a0*/  UMOV UR23, 0x80000020 ;  /* 0x8000002000177882 */ /* 0x000fe20000000000 */
[----:B------:R4:W-:Y:S01]  /*220b0*/  STL.64 [R1+0xc10], R112 ;  /* 0x000c107001007387 */ /* 0x0009e20000100a00 */
[----:B0-----:R-:W-:-:S02]  /*220c0*/  IMAD.MOV.U32 R22, RZ, RZ, R214 ;  /* 0x000000ffff167224 */ /* 0x001fc400078e00d6 */
[----:B-1----:R-:W-:Y:S01]  /*220d0*/  IMAD.MOV.U32 R21, RZ, RZ, R215 ;  /* 0x000000ffff157224 */ /* 0x002fe200078e00d7 */
[----:B------:R0:W-:Y:S01]  /*220e0*/  STL.64 [R1+0xc18], R114 ;  /* 0x000c187201007387 */ /* 0x0001e20000100a00 */
[----:B---3--:R-:W-:Y:S02]  /*220f0*/  IMAD.MOV.U32 R20, RZ, RZ, R216 ;  /* 0x000000ffff147224 */ /* 0x008fe400078e00d8 */
        /* <DEDUP_REMOVED lines=67> */
[----:B------:R-:W-:Y:S04]  /*22530*/  STL [R1+0xda0], R212 ;  /* 0x000da0d401007387 */ /* 0x000fe80000100800 */
[----:B--2---:R-:W2:Y:S04]  /*22540*/  LDL.LU.64 R108, [R1+0x200] ;  /* 0x00020000016c7983 */ /* 0x004ea80000300a00 */
[----:B----4-:R-:W4:Y:S04]  /*22550*/  LDL.LU.64 R110, [R1+0x208] ;  /* 0x00020800016e7983 */ /* 0x010f280000300a00 */
[----:B------:R-:W2:Y:S04]  /*22560*/  LDL.LU.64 R112, [R1+0x210] ;  /* 0x0002100001707983 */ /* 0x000ea80000300a00 */
[----:B0-----:R-:W4:Y:S04]  /*22570*/  LDL.LU.64 R114, [R1+0x218] ;  /* 0x0002180001727983 */ /* 0x001f280000300a00 */
[----:B-1----:R-:W2:Y:S04]  /*22580*/  LDL.LU.64 R116, [R1+0x220] ;  /* 0x0002200001747983 */ /* 0x002ea80000300a00 */
[----:B---3--:R-:W3:Y:S04]  /*22590*/  LDL.LU.64 R118, [R1+0x228] ;  /* 0x0002280001767983 */ /* 0x008ee80000300a00 */
        /* <DEDUP_REMOVED lines=16> */
[----:B----4-:R-:W-:Y:S04]  /*226a0*/  STL.64 [R1+0x33a8], R150 ;  /* 0x0033a89601007387 */ /* 0x010fe80000100a00 */
[----:B---3--:R-:W-:Y:S04]  /*226b0*/  STL.64 [R1+0x33a0], R148 ;  /* 0x0033a09401007387 */ /* 0x008fe80000100a00 */
[----:B--2---:R-:W-:Y:S04]  /*226c0*/  STL.64 [R1+0x3398], R146 ;  /* 0x0033989201007387 */ /* 0x004fe80000100a00 */
        /* <DEDUP_REMOVED lines=125> */
[----:B------:R-:W3:Y:S04]  /*22ea0*/  LDL.LU.64 R152, [R1+0x2b0] ;  /* 0x0002b00001987983 */ /* 0x000ee80000300a00 */
        /* <DEDUP_REMOVED lines=41> */
[----:B------:R-:W-:Y:S04]  /*23140*/  STL [R1+0x2d50], R0 ;  /* 0x002d500001007387 */ /* 0x000fe80000100800 */
        /* <DEDUP_REMOVED lines=21> */
[----:B------:R-:W-:Y:S01]  /*232a0*/  STL [R1+0x2cf8], R23 ;  /* 0x002cf81701007387 */ /* 0x000fe20000100800 */
[----:B--2---:R-:W-:-:S06]  /*232b0*/  WARPGROUP.ARRIVE ;  /* 0x00000000000079c5 */ /* 0x004fcc0000000000 */
[----:B------:R-:W-:Y:S03]  /*232c0*/  QGMMA.64x256x32.F32.E4M3.E4M3 R24, gdesc[UR20], R24, UP0, gsb0 ;  /* 0x03e00000141879f3 */ /* 0x000fe6000b800818 */
        /* <DEDUP_REMOVED lines=65> */
[----:B0-----:R-:W3:Y:S04]  /*236e0*/  LDL.LU.64 R150, [R1+0x33a8] ;  /* 0x0033a80001967983 */ /* 0x001ee80000300a00 */
        /* <DEDUP_REMOVED lines=20> */
[----:B------:R-:W3:Y:S01]  /*23830*/  LDL.LU.64 R108, [R1+0x3300] ;  /* 0x00330000016c7983 */ /* 0x000ee20000300a00 */
[----:B------:R-:W-:Y:S01]  /*23840*/  UIADD3 UR20, UR34, 0x200, URZ ;  /* 0x0000020022147890 */ /* 0x000fe2000fffe03f */
[----:B------:R-:W-:-:S02]  /*23850*/  UMOV UR21, 0x80000020 ;  /* 0x8000002000157882 */ /* 0x000fc40000000000 */
[----:B------:R-:W2:Y:S04]  /*23860*/  LDL.LU.64 R106, [R1+0x32f8] ;  /* 0x0032f800016a7983 */ /* 0x000ea80000300a00 */
[----:B------:R-:W4:Y:S04]  /*23870*/  LDL.LU.64 R104, [R1+0x32f0] ;  /* 0x0032f00001687983 */ /* 0x000f280000300a00 */
        /* <DEDUP_REMOVED lines=39> */
[----:B------:R-:W4:Y:S01]  /*23af0*/  LDL.LU.64 R24, [R1+0x31b0] ;  /* 0x0031b00001187983 */ /* 0x000f220000300a00 */
[----:B---3--:R-:W-:-:S06]  /*23b00*/  WARPGROUP.ARRIVE ;  /* 0x00000000000079c5 */ /* 0x008fcc0000000000 */
[----:B------:R-:W-:Y:S03]  /*23b10*/  QGMMA.64x256x32.F32.E4M3.E4M3 R108, gdesc[UR20], R108, UP0, gsb0 ;  /* 0x03e00000146c79f3 */ /* 0x000fe6000b80086c */
        /* <DEDUP_REMOVED lines=35> */
[----:B------:R-:W-:-:S03]  /*23d50*/  IMAD.MOV.U32 R23, RZ, RZ, R235 ;  /* 0x000000ffff177224 */ /* 0x000fc600078e00eb */
        /* <DEDUP_REMOVED lines=40> */
[----:B------:R4:W-:Y:S04]  /*23fe0*/  STL [R1+0x3a0], R212 ;  /* 0x0003a0d401007387 */ /* 0x0009e80000100800 */
[----:B0-----:R-:W4:Y:S04]  /*23ff0*/  LDL.LU.64 R108, [R1+0xa00] ;  /* 0x000a0000016c7983 */ /* 0x001f280000300a00 */
[----:B-1----:R-:W4:Y:S04]  /*24000*/  LDL.LU.64 R110, [R1+0xa08] ;  /* 0x000a0800016e7983 */ /* 0x002f280000300a00 */
[----:B---3--:R-:W3:Y:S04]  /*24010*/  LDL.LU.64 R112, [R1+0xa10] ;  /* 0x000a100001707983 */ /* 0x008ee80000300a00 */
[----:B--2---:R-:W3:Y:S04]  /*24020*/  LDL.LU.64 R114, [R1+0xa18] ;  /* 0x000a180001727983 */ /* 0x004ee80000300a00 */
        /* <DEDUP_REMOVED lines=17> */
[----:B----4-:R-:W3:Y:S04]  /*24140*/  LDL.LU.64 R150, [R1+0xaa8] ;  /* 0x000aa80001967983 */ /* 0x010ee80000300a00 */
        /* <DEDUP_REMOVED lines=42> */
[----:B------:R-:W-:Y:S01]  /*243f0*/  UMOV UR16, UR20 ;  /* 0x0000001400107c82 */ /* 0x000fe20008000000 */
[----:B------:R-:W-:-:S02]  /*24400*/  UMOV UR17, UR21 ;  /* 0x0000001500117c82 */ /* 0x000fc40008000000 */
        /* <DEDUP_REMOVED lines=23> */
[----:B---3--:R-:W-:-:S06]  /*24580*/  WARPGROUP.ARRIVE ;  /* 0x00000000000079c5 */ /* 0x008fcc0000000000 */
[----:B------:R-:W-:Y:S03]  /*24590*/  QGMMA.64x256x32.F32.E4M3.E4M3 R108, gdesc[UR16], R108, UP0, gsb0 ;  /* 0x03e00000106c79f3 */ /* 0x000fe6000b80086c */
        /* <DEDUP_REMOVED lines=259> */
[----:B--2---:R-:W-:-:S06]  /*255d0*/  WARPGROUP.ARRIVE ;  /* 0x00000000000079c5 */ /* 0x004fcc0000000000 */
[----:B------:R-:W-:Y:S03]  /*255e0*/  QGMMA.64x256x32.F32.E4M3.E4M3 R24, gdesc[UR16], R24, UP0, gsb0 ;  /* 0x03e00000101879f3 */ /* 0x000fe6000b800818 */
[----:B------:R-:W-:Y:S02]  /*255f0*/  WARPGROUP.DEPBAR.LE gsb0, 0x0 ;  /* 0x00008000000079c5 */ /* 0x000fe40000010000 */
[----:B------:R-:W-:Y:S01]  /*25600*/  STL.64 [R1+0x800], R24 ;  /* 0x0008001801007387 */ /* 0x000fe20000100a00 */
[----:B------:R-:W-:Y:S02]  /*25610*/  IMAD.MOV.U32 R2, RZ, RZ, R150 ;  /* 0x000000ffff027224 */ /* 0x000fe400078e0096 */
[----:B------:R-:W-:Y:S01]  /*25620*/  IMAD.MOV.U32 R0, RZ, RZ, R151 ;  /* 0x000000ffff007224 */ /* 0x000fe200078e0097 */
[----:B------:R-:W-:Y:S01]  /*25630*/  STL.64 [R1+0x808], R26 ;  /* 0x0008081a01007387 */ /* 0x000fe20000100a00 */
[----:B------:R-:W-:-:S02]  /*25640*/  IMAD.MOV.U32 R4, RZ, RZ, R148 ;  /* 0x000000ffff047224 */ /* 0x000fc400078e0094 */
[----:B------:R-:W-:Y:S01]  /*25650*/  IMAD.MOV.U32 R3, RZ, RZ, R149 ;  /* 0x000000ffff037224 */ /* 0x000fe200078e0095 */
[----:B------:R-:W-:Y:S01]  /*25660*/  STL.64 [R1+0x810], R28 ;  /* 0x0008101c01007387 */ /* 0x000fe20000100a00 */
[----:B------:R-:W-:Y:S02]  /*25670*/  IMAD.MOV.U32 R6, RZ, RZ, R146 ;  /* 0x000000ffff067224 */ /* 0x000fe400078e0092 */
[----:B------:R-:W-:Y:S01]  /*25680*/  IMAD.MOV.U32 R5, RZ, RZ, R147 ;  /* 0x000000ffff057224 */ /* 0x000fe200078e0093 */
        /* <DEDUP_REMOVED lines=133> */
[----:B---3--:R-:W-:-:S06]  /*25ee0*/  WARPGROUP.ARRIVE ;  /* 0x00000000000079c5 */ /* 0x008fcc0000000000 */
[----:B------:R-:W-:Y:S03]  /*25ef0*/  QGMMA.64x256x32.F32.E4M3.E4M3 R108, gdesc[UR20], R108, UP0, gsb0 ;  /* 0x03e00000146c79f3 */ /* 0x000fe6000b80086c */
        /* <DEDUP_REMOVED lines=66> */
[----:B------:R-:W4:Y:S04]  /*26320*/  LDL.LU.64 R232, [R1+0x2fa0] ;  /* 0x002fa00001e87983 */ /* 0x000f280000300a00 */
        /* <DEDUP_REMOVED lines=64> */
[----:B---3--:R-:W-:Y:S04]  /*26730*/  STL.64 [R1+0x20f0], R234 ;  /* 0x0020f0ea01007387 */ /* 0x008fe80000100a00 */
[----:B----4-:R-:W-:Y:S04]  /*26740*/  STL.64 [R1+0x20e8], R232 ;  /* 0x0020e8e801007387 */ /* 0x010fe80000100a00 */
        /* <DEDUP_REMOVED lines=40> */
[----:B------:R-:W-:-:S06]  /*269d0*/  WARPGROUP.ARRIVE ;  /* 0x00000000000079c5 */ /* 0x000fcc0000000000 */
        /* <DEDUP_REMOVED lines=24> */
[----:B0-----:R-:W2:Y:S04]  /*26b60*/  LDL.LU.64 R108, [R1] ;  /* 0x00000000016c7983 */ /* 0x001ea80000300a00 */
        /* <DEDUP_REMOVED lines=87> */
[----:B------:R-:W3:Y:S04]  /*270e0*/  LDL.LU R26, [R1+0x808] ;  /* 0x00080800011a7983 */ /* 0x000ee80000300800 */
[----:B------:R-:W3:Y:S04]  /*270f0*/  LDL.LU R27, [R1+0x80c] ;  /* 0x00080c00011b7983 */ /* 0x000ee80000300800 */
[----:B------:R-:W4:Y:S04]  /*27100*/  LDL.LU R28, [R1+0x810] ;  /* 0x00081000011c7983 */ /* 0x000f280000300800 */
[----:B------:R-:W4:Y:S04]  /*27110*/  LDL.LU R29, [R1+0x814] ;  /* 0x00081400011d7983 */ /* 0x000f280000300800 */
[----:B------:R-:W2:Y:S04]  /*27120*/  LDL.LU R30, [R1+0x818] ;  /* 0x00081800011e7983 */ /* 0x000ea80000300800 */
        /* <DEDUP_REMOVED lines=97> */
[----:B------:R-:W3:Y:S01]  /*27740*/  LDL.LU R128, [R1+0x9a0] ;  /* 0x0009a00001807983 */ /* 0x000ee20000300800 */
[----:B------:R-:W-:-:S02]  /*27750*/  IMAD.MOV.U32 R129, RZ, RZ, R23 ;  /* 0x000000ffff817224 */ /* 0x000fc400078e0017 */
[----:B------:R-:W-:Y:S01]  /*27760*/  IMAD.MOV.U32 R130, RZ, RZ, R22 ;  /* 0x000000ffff827224 */ /* 0x000fe200078e0016 */
[----:B------:R-:W4:Y:S01]  /*27770*/  LDL.LU R23, [R1+0x2dac] ;  /* 0x002dac0001177983 */ /* 0x000f220000300800 */
[----:B------:R-:W-:Y:S02]  /*27780*/  IMAD.MOV.U32 R131, RZ, RZ, R21 ;  /* 0x000000ffff837224 */ /* 0x000fe400078e0015 */
[----:B------:R-:W-:Y:S01]  /*27790*/  IMAD.MOV.U32 R132, RZ, RZ, R20 ;  /* 0x000000ffff847224 */ /* 0x000fe200078e0014 */
        /* <DEDUP_REMOVED lines=31> */
[----:B------:R-:W-:Y:S02]  /*27990*/  IMAD.MOV.U32 R148, RZ, RZ, R4 ;  /* 0x000000ffff947224 */ /* 0x000fe400078e0004 */
[----:B------:R-:W-:Y:S01]  /*279a0*/  IMAD.MOV.U32 R150, RZ, RZ, R2 ;  /* 0x000000ffff967224 */ /* 0x000fe200078e0002 */
[----:B------:R-:W4:Y:S01]  /*279b0*/  LDL.LU R6, [R1+0x2d68] ;  /* 0x002d680001067983 */ /* 0x000f220000300800 */
[----:B------:R-:W-:Y:S02]  /*279c0*/  IMAD.MOV.U32 R151, RZ, RZ, R0 ;  /* 0x000000ffff977224 */ /* 0x000fe400078e0000 */
[----:B------:R-:W-:Y:S01]  /*279d0*/  IMAD.MOV.U32 R149, RZ, RZ, R3 ;  /* 0x000000ffff957224 */ /* 0x000fe200078e0003 */
[----:B------:R-:W4:Y:S04]  /*279e0*/  LDL.LU R5, [R1+0x2d64] ;  /* 0x002d640001057983 */ /* 0x000f280000300800 */
[----:B------:R-:W4:Y:S04]  /*279f0*/  LDL.LU R4, [R1+0x2d60] ;  /* 0x002d600001047983 */ /* 0x000f280000300800 */
[----:B------:R-:W4:Y:S04]  /*27a00*/  LDL.LU R3, [R1+0x2d5c] ;  /* 0x002d5c0001037983 */ /* 0x000f280000300800 */
[----:B------:R-:W4:Y:S04]  /*27a10*/  LDL.LU R2, [R1+0x2d58] ;  /* 0x002d580001027983 */ /* 0x000f280000300800 */
[----:B------:R-:W4:Y:S04]  /*27a20*/  LDL.LU R0, [R1+0x2d54] ;  /* 0x002d540001007983 */ /* 0x000f280000300800 */
        /* <DEDUP_REMOVED lines=769> */
[----:B------:R-:W-:Y:S02]  /*2aa40*/  IMAD.MOV.U32 R151, RZ, RZ, R0 ;  /* 0x000000ffff977224 */ /* 0x000fe400078e0000 */
        /* <DEDUP_REMOVED lines=30> */
[----:B------:R-:W-:-:S03]  /*2ac30*/  IMAD.MOV.U32 R129, RZ, RZ, R23 ;  /* 0x000000ffff817224 */ /* 0x000fc600078e0017 */
        /* <DEDUP_REMOVED lines=305> */
[----:B------:R-:W-:Y:S01]  /*2bf50*/  UIADD3 UR18, UR35, 0x2, URZ ;  /* 0x0000000223127890 */ /* 0x000fe2000fffe03f */
[----:B------:R-:W-:Y:S01]  /*2bf60*/  UMOV UR17, 0x80000020 ;  /* 0x8000002000117882 */ /* 0x000fe20000000000 */
        /* <DEDUP_REMOVED lines=401> */
[----:B------:R-:W-:Y:S01]  /*2d880*/  UMOV UR17, UR21 ;  /* 0x0000001500117c82 */ /* 0x000fe20008000000 */
        /* <DEDUP_REMOVED lines=267> */
[----:B------:R-:W-:Y:S03]  /*2e940*/  QGMMA.64x256x32.F32.E4M3.E4M3 R108, gdesc[UR20], R108, gsb0 ;  /* 0x03e00000146c79f3 */ /* 0x000fe6000800086c */
[----:B------:R-:W-:Y:S02]  /*2e950*/  WARPGROUP.DEPBAR.LE gsb0, 0x0 ;  /* 0x00008000000079c5 */ /* 0x000fe40000010000 */
[----:B------:R-:W-:Y:S01]  /*2e960*/  STL.64 [R1], R108 ;  /* 0x0000006c01007387 */ /* 0x000fe20000100a00 */
        /* <DEDUP_REMOVED lines=336> */
[----:B------:R0:W5:Y:S04]  /*2fe70*/  LDL.LU R13, [R1+0x1ed0] ;  /* 0x001ed000010d7983 */ /* 0x0001680000300800 */
        /* <DEDUP_REMOVED lines=11> */
[----:B------:R0:W5:Y:S01]  /*2ff30*/  LDL.LU R0, [R1+0x1ea0] ;  /* 0x001ea00001007983 */ /* 0x0001620000300800 */
        /* <DEDUP_REMOVED lines=130> */
[----:B------:R0:W5:Y:S01]  /*30760*/  LDL.LU.64 R108, [R1+0x1ca0] ;  /* 0x001ca000016c7983 */ /* 0x0001620000300a00 */
[----:B------:R-:W-:-:S04]  /*30770*/  UIADD3 UR6, UR6, 0x2, URZ ;  /* 0x0000000206067890 */ /* 0x000fc8000fffe03f */
[----:B------:R-:W-:-:S04]  /*30780*/  UISETP.NE.AND UP0, UPT, UR6, UR29, UPT ;  /* 0x0000001d0600728c */ /* 0x000fc8000bf05270 */
[----:B------:R-:W-:-:S06]  /*30790*/  USEL UR16, URZ, 0x1, UP0 ;  /* 0x000000013f107887 */ /* 0x000fcc0008000000 */
[----:B------:R-:W-:-:S13]  /*307a0*/  ISETP.NE.AND P0, PT, RZ, UR16, PT ;  /* 0x00000010ff007c0c */ /* 0x000fda000bf05270 */
[----:B0-----:R-:W-:Y:S05]  /*307b0*/  @!P0 BRA `(.L_x_24) ;  /* 0x000000f800508947 */ /* 0x001fea0003800000 */
[----:B------:R0:W-:Y:S04]  /*307c0*/  STL [R1+0x1e38], R64 ;  /* 0x001e384001007387 */ /* 0x0001e80000100800 */
[----:B0-----:R-:W2:Y:S04]  /*307d0*/  LDL R64, [R1+0xc00] ;  /* 0x000c000001407983 */ /* 0x001ea80000100800 */
[----:B------:R0:W-:Y:S04]  /*307e0*/  STL [R1+0x1e34], R65 ;  /* 0x001e344101007387 */ /* 0x0001e80000100800 */
[----:B0-----:R-:W3:Y:S04]  /*307f0*/  LDL R65, [R1+0xc04] ;  /* 0x000c040001417983 */ /* 0x001ee80000100800 */
        /* <DEDUP_REMOVED lines=79> */
[----:B0-----:R-:W4:Y:S04]  /*30cf0*/  LDL.LU R105, [R1+0xe10] ;  /* 0x000e100001697983 */ /* 0x001f280000300800 */
[----:B------:R0:W-:Y:S04]  /*30d00*/  STL [R1+0x1d90], R106 ;  /* 0x001d906a01007387 */ /* 0x0001e80000100800 */
[----:B0-----:R-:W4:Y:S04]  /*30d10*/  LDL R106, [R1+0xd84] ;  /* 0x000d8400016a7983 */ /* 0x001f280000100800 */
[----:B------:R0:W-:Y:S04]  /*30d20*/  STL [R1+0x1d8c], R107 ;  /* 0x001d8c6b01007387 */ /* 0x0001e80000100800 */
[----:B0-----:R-:W4:Y:S04]  /*30d30*/  LDL.LU R107, [R1+0xe0c] ;  /* 0x000e0c00016b7983 */ /* 0x001f280000300800 */
[----:B-----5:R0:W-:Y:S04]  /*30d40*/  STL [R1+0x1d88], R108 ;  /* 0x001d886c01007387 */ /* 0x0201e80000100800 */
[----:B0-----:R-:W4:Y:S04]  /*30d50*/  LDL R108, [R1+0xd80] ;  /* 0x000d8000016c7983 */ /* 0x001f280000100800 */
[----:B------:R0:W-:Y:S04]  /*30d60*/  STL [R1+0x1d84], R109 ;  /* 0x001d846d01007387 */ /* 0x0001e80000100800 */
[----:B0-----:R-:W4:Y:S04]  /*30d70*/  LDL.LU R109, [R1+0xe08] ;  /* 0x000e0800016d7983 */ /* 0x001f280000300800 */
        /* <DEDUP_REMOVED lines=114> */
[----:B--2---:R-:W-:-:S01]  /*314a0*/  FADD R17, R64, R17 ;  /* 0x0000001140117221 */ /* 0x004fc20000000000 */
[----:B---3--:R-:W-:Y:S01]  /*314b0*/  FADD R18, R65, R18 ;  /* 0x0000001241127221 */ /* 0x008fe20000000000 */
[----:B----4-:R-:W-:-:S01]  /*314c0*/  FADD R19, R66, R19 ;  /* 0x0000001342137221 */ /* 0x010fc20000000000 */
[----:B------:R-:W2:Y:S01]  /*314d0*/  LDL.LU R64, [R1+0x1e38] ;  /* 0x001e380001407983 */ /* 0x000ea20000300800 */
[----:B------:R-:W-:-:S01]  /*314e0*/  FADD R20, R67, R20 ;  /* 0x0000001443147221 */ /* 0x000fc20000000000 */
[----:B------:R-:W-:-:S02]  /*314f0*/  FADD R21, R68, R21 ;  /* 0x0000001544157221 */ /* 0x000fc40000000000 */
[----:B------:R-:W3:Y:S01]  /*31500*/  LDL.LU R65, [R1+0x1e34] ;  /* 0x001e340001417983 */ /* 0x000ee20000300800 */
[----:B------:R-:W-:-:S03]  /*31510*/  FADD R22, R69, R22 ;  /* 0x0000001645167221 */ /* 0x000fc60000000000 */
[----:B------:R-:W4:Y:S01]  /*31520*/  LDL.LU R66, [R1+0x1e30] ;  /* 0x001e300001427983 */ /* 0x000f220000300800 */
        /* <DEDUP_REMOVED lines=62> */
[----:B------:R-:W-:-:S01]  /*31910*/  FADD R182, R101, R182 ;  /* 0x000000b665b67221 */ /* 0x000fc20000000000 */
[----:B------:R-:W-:Y:S02]  /*31920*/  FADD R113, R114, R113 ;  /* 0x0000007172717221 */ /* 0x000fe40000000000 */
[----:B------:R-:W4:Y:S01]  /*31930*/  LDL.LU R98, [R1+0x1db0] ;  /* 0x001db00001627983 */ /* 0x000f220000300800 */
[----:B------:R-:W-:-:S01]  /*31940*/  FADD R183, R102, R183 ;  /* 0x000000b766b77221 */ /* 0x000fc20000000000 */
[----:B------:R-:W-:Y:S02]  /*31950*/  FADD R111, R112, R111 ;  /* 0x0000006f706f7221 */ /* 0x000fe40000000000 */
[----:B------:R-:W4:Y:S01]  /*31960*/  LDL.LU R99, [R1+0x1dac] ;  /* 0x001dac0001637983 */ /* 0x000f220000300800 */
[----:B------:R-:W-:-:S03]  /*31970*/  FADD R184, R103, R184 ;  /* 0x000000b867b87221 */ /* 0x000fc60000000000 */
[----:B------:R-:W4:Y:S01]  /*31980*/  LDL.LU R100, [R1+0x1da8] ;  /* 0x001da80001647983 */ /* 0x000f220000300800 */
[----:B------:R-:W-:-:S01]  /*31990*/  FADD R185, R104, R185 ;  /* 0x000000b968b97221 */ /* 0x000fc20000000000 */
[----:B------:R-:W-:Y:S02]  /*319a0*/  FADD R109, R110, R109 ;  /* 0x0000006d6e6d7221 */ /* 0x000fe40000000000 */
        /* <DEDUP_REMOVED lines=8> */
[----:B------:R-:W-:Y:S01]  /*31a30*/  FADD R203, R149, R203 ;  /* 0x000000cb95cb7221 */ /* 0x000fe20000000000 */
[----:B------:R-:W-:-:S01]  /*31a40*/  FADD R204, R148, R204 ;  /* 0x000000cc94cc7221 */ /* 0x000fc20000000000 */
[----:B------:R0:W-:Y:S01]  /*31a50*/  STL [R1+0xe00], R113 ;  /* 0x000e007101007387 */ /* 0x0001e20000100800 */
[----:B------:R-:W-:-:S01]  /*31a60*/  FADD R205, R147, R205 ;  /* 0x000000cd93cd7221 */ /* 0x000fc20000000000 */
[----:B------:R-:W-:Y:S01]  /*31a70*/  FADD R206, R146, R206 ;  /* 0x000000ce92ce7221 */ /* 0x000fe20000000000 */
[----:B------:R-:W-:-:S01]  /*31a80*/  FADD R207, R145, R207 ;  /* 0x000000cf91cf7221 */ /* 0x000fc20000000000 */
[----:B------:R1:W-:Y:S01]  /*31a90*/  STL [R1+0xe04], R111 ;  /* 0x000e046f01007387 */ /* 0x0003e20000100800 */
[----:B------:R-:W-:-:S01]  /*31aa0*/  FADD R208, R144, R208 ;  /* 0x000000d090d07221 */ /* 0x000fc20000000000 */
[----:B------:R-:W-:Y:S01]  /*31ab0*/  FADD R209, R143, R209 ;  /* 0x000000d18fd17221 */ /* 0x000fe20000000000 */
[----:B------:R-:W-:-:S01]  /*31ac0*/  FADD R210, R142, R210 ;  /* 0x000000d28ed27221 */ /* 0x000fc20000000000 */
[----:B------:R-:W2:Y:S01]  /*31ad0*/  LDL R151, [R1+0xd88] ;  /* 0x000d880001977983 */ /* 0x000ea20000100800 */
[----:B------:R-:W-:-:S01]  /*31ae0*/  FADD R211, R141, R211 ;  /* 0x000000d38dd37221 */ /* 0x000fc20000000000 */
[----:B------:R-:W-:Y:S01]  /*31af0*/  FADD R212, R140, R212 ;  /* 0x000000d48cd47221 */ /* 0x000fe20000000000 */
[----:B------:R-:W-:-:S01]  /*31b00*/  FADD R213, R139, R213 ;  /* 0x000000d58bd57221 */ /* 0x000fc20000000000 */
[----:B------:R1:W-:Y:S01]  /*31b10*/  STL [R1+0xe08], R109 ;  /* 0x000e086d01007387 */ /* 0x0003e20000100800 */
[----:B------:R-:W-:-:S01]  /*31b20*/  FADD R214, R138, R214 ;  /* 0x000000d68ad67221 */ /* 0x000fc20000000000 */
[----:B------:R-:W-:Y:S01]  /*31b30*/  FADD R215, R137, R215 ;  /* 0x000000d789d77221 */ /* 0x000fe20000000000 */
[----:B------:R-:W-:-:S01]  /*31b40*/  FADD R216, R136, R216 ;  /* 0x000000d888d87221 */ /* 0x000fc20000000000 */
[----:B------:R-:W2:Y:S01]  /*31b50*/  LDL.LU R150, [R1+0xe14] ;  /* 0x000e140001967983 */ /* 0x000ea20000300800 */
[----:B------:R-:W-:-:S01]  /*31b60*/  FADD R217, R135, R217 ;  /* 0x000000d987d97221 */ /* 0x000fc20000000000 */
[----:B------:R-:W-:Y:S01]  /*31b70*/  FADD R218, R134, R218 ;  /* 0x000000da86da7221 */ /* 0x000fe20000000000 */
[----:B------:R-:W-:-:S01]  /*31b80*/  FADD R219, R133, R219 ;  /* 0x000000db85db7221 */ /* 0x000fc20000000000 */
[----:B------:R1:W-:Y:S01]  /*31b90*/  STL [R1+0xe0c], R107 ;  /* 0x000e0c6b01007387 */ /* 0x0003e20000100800 */
[----:B------:R-:W-:-:S01]  /*31ba0*/  FADD R220, R132, R220 ;  /* 0x000000dc84dc7221 */ /* 0x000fc20000000000 */
[----:B------:R-:W-:Y:S01]  /*31bb0*/  FADD R221, R131, R221 ;  /* 0x000000dd83dd7221 */ /* 0x000fe20000000000 */
[----:B------:R-:W-:-:S01]  /*31bc0*/  FADD R222, R130, R222 ;  /* 0x000000de82de7221 */ /* 0x000fc20000000000 */
[----:B------:R-:W3:Y:S01]  /*31bd0*/  LDL R149, [R1+0xd8c] ;  /* 0x000d8c0001957983 */ /* 0x000ee20000100800 */
[----:B------:R-:W-:-:S01]  /*31be0*/  FADD R223, R129, R223 ;  /* 0x000000df81df7221 */ /* 0x000fc20000000000 */
[----:B------:R-:W-:Y:S01]  /*31bf0*/  FADD R224, R128, R224 ;  /* 0x000000e080e07221 */ /* 0x000fe20000000000 */
[----:B------:R-:W-:-:S01]  /*31c00*/  FADD R225, R127, R225 ;  /* 0x000000e17fe17221 */ /* 0x000fc20000000000 */
[----:B------:R1:W-:Y:S01]  /*31c10*/  STL [R1+0xe10], R105 ;  /* 0x000e106901007387 */ /* 0x0003e20000100800 */
[----:B------:R-:W-:-:S01]  /*31c20*/  FADD R226, R126, R226 ;  /* 0x000000e27ee27221 */ /* 0x000fc20000000000 */
[----:B------:R-:W-:Y:S01]  /*31c30*/  FADD R227, R125, R227 ;  /* 0x000000e37de37221 */ /* 0x000fe20000000000 */
[----:B------:R-:W-:-:S01]  /*31c40*/  FADD R228, R124, R228 ;  /* 0x000000e47ce47221 */ /* 0x000fc20000000000 */
[----:B------:R-:W3:Y:S01]  /*31c50*/  LDL.LU R148, [R1+0xe18] ;  /* 0x000e180001947983 */ /* 0x000ee20000300800 */
[----:B------:R-:W-:-:S01]  /*31c60*/  FADD R229, R123, R229 ;  /* 0x000000e57be57221 */ /* 0x000fc20000000000 */
[----:B------:R-:W-:Y:S01]  /*31c70*/  FADD R230, R122, R230 ;  /* 0x000000e67ae67221 */ /* 0x000fe20000000000 */
[----:B------:R-:W-:-:S01]  /*31c80*/  FADD R231, R121, R231 ;  /* 0x000000e779e77221 */ /* 0x000fc20000000000 */
[----:B------:R-:W4:Y:S01]  /*31c90*/  LDL R147, [R1+0xd90] ;  /* 0x000d900001937983 */ /* 0x000f220000100800 */
[----:B------:R-:W-:-:S01]  /*31ca0*/  FADD R232, R120, R232 ;  /* 0x000000e878e87221 */ /* 0x000fc20000000000 */
[----:B------:R-:W-:Y:S01]  /*31cb0*/  FADD R233, R119, R233 ;  /* 0x000000e977e97221 */ /* 0x000fe20000000000 */
[----:B------:R-:W-:-:S01]  /*31cc0*/  FADD R200, R15, R200 ;  /* 0x000000c80fc87221 */ /* 0x000fc20000000000 */
[----:B------:R-:W4:Y:S01]  /*31cd0*/  LDL.LU R146, [R1+0xe1c] ;  /* 0x000e1c0001927983 */ /* 0x000f220000300800 */
        /* <DEDUP_REMOVED lines=15> */
[----:B------:R-:W4:Y:S04]  /*31dd0*/  LDL.LU R142, [R1+0xe24] ;  /* 0x000e2400018e7983 */ /* 0x000f280000300800 */
[----:B------:R-:W4:Y:S01]  /*31de0*/  LDL R141, [R1+0xd9c] ;  /* 0x000d9c00018d7983 */ /* 0x000f220000100800 */
[----:B------:R-:W-:-:S03]  /*31df0*/  FADD R191, R6, R191 ;  /* 0x000000bf06bf7221 */ /* 0x000fc60000000000 */
[----:B------:R-:W4:Y:S04]  /*31e00*/  LDL.LU R140, [R1+0xe28] ;  /* 0x000e2800018c7983 */ /* 0x000f280000300800 */
[----:B------:R-:W4:Y:S04]  /*31e10*/  LDL R139, [R1+0xda0] ;  /* 0x000da000018b7983 */ /* 0x000f280000100800 */
[----:B------:R-:W4:Y:S04]  /*31e20*/  LDL.LU R138, [R1+0xe2c] ;  /* 0x000e2c00018a7983 */ /* 0x000f280000300800 */
[----:B------:R-:W4:Y:S01]  /*31e30*/  LDL R137, [R1+0xda4] ;  /* 0x000da40001897983 */ /* 0x000f220000100800 */
[----:B------:R-:W-:-:S03]  /*31e40*/  FADD R190, R5, R190 ;  /* 0x000000be05be7221 */ /* 0x000fc60000000000 */
[----:B------:R-:W4:Y:S04]  /*31e50*/  LDL.LU R136, [R1+0xe30] ;  /* 0x000e300001887983 */ /* 0x000f280000300800 */
[----:B------:R-:W4:Y:S04]  /*31e60*/  LDL R135, [R1+0xda8] ;  /* 0x000da80001877983 */ /* 0x000f280000100800 */
[----:B------:R-:W4:Y:S01]  /*31e70*/  LDL.LU R134, [R1+0xe34] ;  /* 0x000e340001867983 */ /* 0x000f220000300800 */
[----:B------:R-:W-:-:S03]  /*31e80*/  FADD R189, R4, R189 ;  /* 0x000000bd04bd7221 */ /* 0x000fc60000000000 */
[----:B------:R-:W4:Y:S04]  /*31e90*/  LDL R133, [R1+0xdac] ;  /* 0x000dac0001857983 */ /* 0x000f280000100800 */
[----:B------:R-:W4:Y:S04]  /*31ea0*/  LDL.LU R132, [R1+0xe38] ;  /* 0x000e380001847983 */ /* 0x000f280000300800 */
[----:B------:R-:W4:Y:S04]  /*31eb0*/  LDL R131, [R1+0xdb0] ;  /* 0x000db00001837983 */ /* 0x000f280000100800 */
[----:B------:R-:W4:Y:S01]  /*31ec0*/  LDL.LU R130, [R1+0xe3c] ;  /* 0x000e3c0001827983 */ /* 0x000f220000300800 */
[----:B------:R-:W-:-:S03]  /*31ed0*/  FADD R188, R3, R188 ;  /* 0x000000bc03bc7221 */ /* 0x000fc60000000000 */
[----:B------:R-:W4:Y:S04]  /*31ee0*/  LDL R129, [R1+0xdb4] ;  /* 0x000db40001817983 */ /* 0x000f280000100800 */
        /* <DEDUP_REMOVED lines=23> */
[----:B0-----:R-:W4:Y:S04]  /*32060*/  LDL R113, [R1+0xde0] ;  /* 0x000de00001717983 */ /* 0x001f280000100800 */
[----:B------:R-:W4:Y:S04]  /*32070*/  LDL.LU R9, [R1+0xe6c] ;  /* 0x000e6c0001097983 */ /* 0x000f280000300800 */
[----:B------:R-:W4:Y:S04]  /*32080*/  LDL R112, [R1+0xde4] ;  /* 0x000de40001707983 */ /* 0x000f280000100800 */
[----:B------:R-:W4:Y:S04]  /*32090*/  LDL.LU R8, [R1+0xe70] ;  /* 0x000e700001087983 */ /* 0x000f280000300800 */
[----:B-1----:R-:W4:Y:S04]  /*320a0*/  LDL R111, [R1+0xde8] ;  /* 0x000de800016f7983 */ /* 0x002f280000100800 */
        /* <DEDUP_REMOVED lines=12> */
[----:B------:R-:W4:Y:S01]  /*32170*/  LDL.LU R0, [R1+0xe8c] ;  /* 0x000e8c0001007983 */ /* 0x000f220000300800 */
[----:B--2---:R-:W-:-:S05]  /*32180*/  FADD R150, R151, R150 ;  /* 0x0000009697967221 */ /* 0x004fca0000000000 */
[----:B------:R0:W-:Y:S01]  /*32190*/  STL [R1+0xe14], R150 ;  /* 0x000e149601007387 */ /* 0x0001e20000100800 */
[----:B---3--:R-:W-:-:S01]  /*321a0*/  FADD R148, R149, R148 ;  /* 0x0000009495947221 */ /* 0x008fc20000000000 */
[----:B----4-:R-:W-:-:S04]  /*321b0*/  FADD R146, R147, R146 ;  /* 0x0000009293927221 */ /* 0x010fc80000000000 */
[----:B------:R1:W-:Y:S01]  /*321c0*/  STL [R1+0xe18], R148 ;  /* 0x000e189401007387 */ /* 0x0003e20000100800 */
[----:B------:R-:W-:-:S03]  /*321d0*/  FADD R144, R145, R144 ;  /* 0x0000009091907221 */ /* 0x000fc60000000000 */
        /* <DEDUP_REMOVED lines=48> */
[----:B------:R4:W-:Y:S04]  /*324e0*/  STL [R1+0xe7c], R5 ;  /* 0x000e7c0501007387 */ /* 0x0009e80000100800 */
[----:B------:R4:W-:Y:S01]  /*324f0*/  STL [R1+0xe80], R4 ;  /* 0x000e800401007387 */ /* 0x0009e20000100800 */
[----:B------:R-:W-:-:S03]  /*32500*/  FADD R3, R107, R3 ;  /* 0x000000036b037221 */ /* 0x000fc60000000000 */
[----:B------:R-:W4:Y:S04]  /*32510*/  LDL R151, [R1+0xa04] ;  /* 0x000a040001977983 */ /* 0x000f280000100800 */
[----:B------:R4:W-:Y:S01]  /*32520*/  STL [R1+0xe84], R3 ;  /* 0x000e840301007387 */ /* 0x0009e20000100800 */
[----:B------:R-:W-:-:S03]  /*32530*/  FADD R2, R106, R2 ;  /* 0x000000026a027221 */ /* 0x000fc60000000000 */
[----:B0-----:R-:W4:Y:S04]  /*32540*/  LDL.LU R150, [R1+0xe90] ;  /* 0x000e900001967983 */ /* 0x001f280000300800 */
[----:B------:R0:W-:Y:S01]  /*32550*/  STL [R1+0xe88], R2 ;  /* 0x000e880201007387 */ /* 0x0001e20000100800 */
[----:B------:R-:W-:-:S03]  /*32560*/  FADD R0, R105, R0 ;  /* 0x0000000069007221 */ /* 0x000fc60000000000 */
[----:B------:R-:W4:Y:S04]  /*32570*/  LDL R149, [R1+0xa08] ;  /* 0x000a080001957983 */ /* 0x000f280000100800 */
[----:B------:R0:W-:Y:S04]  /*32580*/  STL [R1+0xe8c], R0 ;  /* 0x000e8c0001007387 */ /* 0x0001e80000100800 */
[----:B-1----:R-:W4:Y:S04]  /*32590*/  LDL.LU R148, [R1+0xe94] ;  /* 0x000e940001947983 */ /* 0x002f280000300800 */
[----:B------:R-:W4:Y:S04]  /*325a0*/  LDL R147, [R1+0xa0c] ;  /* 0x000a0c0001937983 */ /* 0x000f280000100800 */
[----:B--2---:R-:W2:Y:S04]  /*325b0*/  LDL.LU R146, [R1+0xe98] ;  /* 0x000e980001927983 */ /* 0x004ea80000300800 */
[----:B------:R-:W2:Y:S04]  /*325c0*/  LDL R145, [R1+0xa10] ;  /* 0x000a100001917983 */ /* 0x000ea80000100800 */
[----:B---3--:R-:W3:Y:S04]  /*325d0*/  LDL.LU R144, [R1+0xe9c] ;  /* 0x000e9c0001907983 */ /* 0x008ee80000300800 */
[----:B------:R-:W3:Y:S04]  /*325e0*/  LDL R143, [R1+0xa14] ;  /* 0x000a1400018f7983 */ /* 0x000ee80000100800 */
[----:B----4-:R-:W4:Y:S04]  /*325f0*/  LDL.LU R142, [R1+0xea0] ;  /* 0x000ea000018e7983 */ /* 0x010f280000300800 */
        /* <DEDUP_REMOVED lines=49> */
[----:B0-----:R-:W4:Y:S04]  /*32910*/  LDL.LU R2, [R1+0xf04] ;  /* 0x000f040001027983 */ /* 0x001f280000300800 */
[----:B------:R-:W4:Y:S04]  /*32920*/  LDL R105, [R1+0xa7c] ;  /* 0x000a7c0001697983 */ /* 0x000f280000100800 */
[----:B------:R-:W4:Y:S01]  /*32930*/  LDL.LU R0, [R1+0xf08] ;  /* 0x000f080001007983 */ /* 0x000f220000300800 */
[----:B------:R-:W-:-:S05]  /*32940*/  FADD R150, R151, R150 ;  /* 0x0000009697967221 */ /* 0x000fca0000000000 */
[----:B------:R0:W-:Y:S01]  /*32950*/  STL [R1+0xe90], R150 ;  /* 0x000e909601007387 */ /* 0x0001e20000100800 */
[----:B------:R-:W-:-:S01]  /*32960*/  FADD R148, R149, R148 ;  /* 0x0000009495947221 */ /* 0x000fc20000000000 */
[----:B--2---:R-:W-:-:S04]  /*32970*/  FADD R146, R147, R146 ;  /* 0x0000009293927221 */ /* 0x004fc80000000000 */
[----:B------:R1:W-:Y:S01]  /*32980*/  STL [R1+0xe94], R148 ;  /* 0x000e949401007387 */ /* 0x0003e20000100800 */
[----:B---3--:R-:W-:-:S03]  /*32990*/  FADD R144, R145, R144 ;  /* 0x0000009091907221 */ /* 0x008fc60000000000 */
[----:B------:R2:W-:Y:S01]  /*329a0*/  STL [R1+0xe98], R146 ;  /* 0x000e989201007387 */ /* 0x0005e20000100800 */
[----:B----4-:R-:W-:-:S03]  /*329b0*/  FADD R142, R143, R142 ;  /* 0x0000008e8f8e7221 */ /* 0x010fc60000000000 */
        /* <DEDUP_REMOVED lines=2448> */
[----:B------:R-:W4:Y:S04]  /*3c2c0*/  LDL R116, [R1] ;  /* 0x0000000001747983 */ /* 0x000f280000100800 */
        /* <DEDUP_REMOVED lines=24> */
[----:B------:R-:W-:Y:S01]  /*3c450*/  STL [R1+0x1840], R150 ;  /* 0x0018409601007387 */ /* 0x000fe20000100800 */
[----:B------:R-:W-:-:S01]  /*3c460*/  FADD R148, R149, R148 ;  /* 0x0000009495947221 */ /* 0x000fc20000000000 */
[----:B--2---:R-:W-:-:S04]  /*3c470*/  FADD R146, R147, R146 ;  /* 0x0000009293927221 */ /* 0x004fc80000000000 */
[----:B------:R-:W-:Y:S01]  /*3c480*/  STL [R1+0x1844], R148 ;  /* 0x0018449401007387 */ /* 0x000fe20000100800 */
[----:B---3--:R-:W-:-:S03]  /*3c490*/  FADD R144, R145, R144 ;  /* 0x0000009091907221 */ /* 0x008fc60000000000 */
[----:B------:R-:W-:Y:S01]  /*3c4a0*/  STL [R1+0x1848], R146 ;  /* 0x0018489201007387 */ /* 0x000fe20000100800 */
[----:B----4-:R-:W-:-:S03]  /*3c4b0*/  FADD R142, R143, R142 ;  /* 0x0000008e8f8e7221 */ /* 0x010fc60000000000 */
[----:B------:R-:W-:Y:S01]  /*3c4c0*/  STL [R1+0x184c], R144 ;  /* 0x00184c9001007387 */ /* 0x000fe20000100800 */
[----:B------:R-:W-:-:S03]  /*3c4d0*/  FADD R140, R141, R140 ;  /* 0x0000008c8d8c7221 */ /* 0x000fc60000000000 */
        /* <DEDUP_REMOVED lines=46> */
[----:B------:R-:W-:-:S01]  /*3c7c0*/  FADD R3, R107, R3 ;  /* 0x000000036b037221 */ /* 0x000fc20000000000 */
[----:B------:R-:W-:Y:S01]  /*3c7d0*/  FADD R2, R106, R2 ;  /* 0x000000026a027221 */ /* 0x000fe20000000000 */
[----:B------:R-:W-:-:S02]  /*3c7e0*/  FADD R0, R105, R0 ;  /* 0x0000000069007221 */ /* 0x000fc40000000000 */
[----:B------:R-:W4:Y:S04]  /*3c7f0*/  LDL R105, [R1+0x30] ;  /* 0x0000300001697983 */ /* 0x000f280000100800 */
[----:B------:R4:W-:Y:S04]  /*3c800*/  STL [R1+0x18b0], R3 ;  /* 0x0018b00301007387 */ /* 0x0009e80000100800 */
[----:B------:R-:W4:Y:S04]  /*3c810*/  LDL.LU R106, [R1+0x18bc] ;  /* 0x0018bc00016a7983 */ /* 0x000f280000300800 */
[----:B------:R4:W-:Y:S04]  /*3c820*/  STL [R1+0x18b4], R2 ;  /* 0x0018b40201007387 */ /* 0x0009e80000100800 */
[----:B------:R-:W4:Y:S04]  /*3c830*/  LDL R107, [R1+0x34] ;  /* 0x00003400016b7983 */ /* 0x000f280000100800 */
[----:B------:R4:W-:Y:S04]  /*3c840*/  STL [R1+0x18b8], R0 ;  /* 0x0018b80001007387 */ /* 0x0009e80000100800 */
        /* <DEDUP_REMOVED lines=59> */
[----:B------:R-:W-:-:S03]  /*3cc00*/  FADD R106, R105, R106 ;  /* 0x0000006a696a7221 */ /* 0x000fc60000000000 */
[----:B------:R-:W4:Y:S04]  /*3cc10*/  LDL.LU R105, [R1+0x1d94] ;  /* 0x001d940001697983 */ /* 0x000f280000300800 */
[----:B------:R0:W-:Y:S01]  /*3cc20*/  STL [R1+0x18bc], R106 ;  /* 0x0018bc6a01007387 */ /* 0x0001e20000100800 */
[----:B------:R-:W-:-:S03]  /*3cc30*/  FADD R108, R107, R108 ;  /* 0x0000006c6b6c7221 */ /* 0x000fc60000000000 */
[----:B0-----:R-:W4:Y:S04]  /*3cc40*/  LDL.LU R106, [R1+0x1d90] ;  /* 0x001d9000016a7983 */ /* 0x001f280000300800 */
[----:B------:R-:W4:Y:S01]  /*3cc50*/  LDL.LU R107, [R1+0x1d8c] ;  /* 0x001d8c00016b7983 */ /* 0x000f220000300800 */
[----:B------:R-:W-:-:S03]  /*3cc60*/  FADD R110, R109, R110 ;  /* 0x0000006e6d6e7221 */ /* 0x000fc60000000000 */
        /* <DEDUP_REMOVED lines=8> */
[----:B------:R-:W4:Y:S04]  /*3ccf0*/  LDL.LU R111, [R1+0x1d7c] ;  /* 0x001d7c00016f7983 */ /* 0x000f280000300800 */
[----:B------:R0:W-:Y:S01]  /*3cd00*/  STL [R1+0x18c8], R112 ;  /* 0x0018c87001007387 */ /* 0x0001e20000100800 */
[----:B------:R-:W-:-:S01]  /*3cd10*/  FADD R118, R117, R118 ;  /* 0x0000007675767221 */ /* 0x000fc20000000000 */
[----:B------:R-:W-:-:S02]  /*3cd20*/  FADD R120, R119, R120 ;  /* 0x0000007877787221 */ /* 0x000fc40000000000 */
        /* <DEDUP_REMOVED lines=14> */
[----:B------:R-:W-:Y:S01]  /*3ce10*/  FADD R140, R141, R140 ;  /* 0x0000008c8d8c7221 */ /* 0x000fe20000000000 */
[----:B------:R-:W-:-:S01]  /*3ce20*/  FADD R138, R139, R138 ;  /* 0x0000008a8b8a7221 */ /* 0x000fc20000000000 */
[----:B0-----:R-:W4:Y:S04]  /*3ce30*/  LDL.LU R118, [R1+0x1d60] ;  /* 0x001d600001767983 */ /* 0x001f280000300800 */
[----:B------:R-:W4:Y:S04]  /*3ce40*/  LDL.LU R119, [R1+0x1d5c] ;  /* 0x001d5c0001777983 */ /* 0x000f280000300800 */
[----:B------:R0:W-:Y:S01]  /*3ce50*/  STL [R1+0x18d8], R120 ;  /* 0x0018d87801007387 */ /* 0x0001e20000100800 */
[----:B------:R-:W-:-:S01]  /*3ce60*/  FADD R136, R137, R136 ;  /* 0x0000008889887221 */ /* 0x000fc20000000000 */
[----:B------:R-:W-:-:S02]  /*3ce70*/  FADD R15, R135, R15 ;  /* 0x0000000f870f7221 */ /* 0x000fc40000000000 */
[----:B0-----:R-:W4:Y:S04]  /*3ce80*/  LDL.LU R120, [R1+0x1d58] ;  /* 0x001d580001787983 */ /* 0x001f280000300800 */
[----:B------:R-:W-:Y:S01]  /*3ce90*/  STL [R1+0x18dc], R150 ;  /* 0x0018dc9601007387 */ /* 0x000fe20000100800 */
[----:B--2---:R-:W-:-:S03]  /*3cea0*/  FADD R14, R134, R14 ;  /* 0x0000000e860e7221 */ /* 0x004fc60000000000 */
[----:B------:R-:W-:Y:S01]  /*3ceb0*/  STL [R1+0x18e0], R148 ;  /* 0x0018e09401007387 */ /* 0x000fe20000100800 */
[----:B---3--:R-:W-:-:S03]  /*3cec0*/  FADD R13, R133, R13 ;  /* 0x0000000d850d7221 */ /* 0x008fc60000000000 */
[----:B------:R-:W-:Y:S04]  /*3ced0*/  STL [R1+0x18e4], R146 ;  /* 0x0018e49201007387 */ /* 0x000fe80000100800 */
[----:B------:R-:W-:Y:S01]  /*3cee0*/  STL [R1+0x18e8], R144 ;  /* 0x0018e89001007387 */ /* 0x000fe20000100800 */
[----:B----4-:R-:W-:-:S03]  /*3cef0*/  FADD R12, R132, R12 ;  /* 0x0000000c840c7221 */ /* 0x010fc60000000000 */
[----:B------:R-:W-:Y:S04]  /*3cf00*/  STL [R1+0x18ec], R142 ;  /* 0x0018ec8e01007387 */ /* 0x000fe80000100800 */
[----:B------:R-:W-:Y:S01]  /*3cf10*/  STL [R1+0x18f0], R140 ;  /* 0x0018f08c01007387 */ /* 0x000fe20000100800 */
[----:B------:R-:W-:-:S03]  /*3cf20*/  FADD R11, R131, R11 ;  /* 0x0000000b830b7221 */ /* 0x000fc60000000000 */
        /* <DEDUP_REMOVED lines=9> */
[----:B------:R-:W-:Y:S01]  /*3cfc0*/  STL [R1+0x190c], R11 ;  /* 0x00190c0b01007387 */ /* 0x000fe20000100800 */
[----:B------:R-:W-:-:S03]  /*3cfd0*/  FADD R7, R127, R7 ;  /* 0x000000077f077221 */ /* 0x000fc60000000000 */
[----:B------:R0:W-:Y:S04]  /*3cfe0*/  STL [R1+0x1910], R10 ;  /* 0x0019100a01007387 */ /* 0x0001e80000100800 */
[----:B------:R-:W-:Y:S01]  /*3cff0*/  STL [R1+0x1914], R9 ;  /* 0x0019140901007387 */ /* 0x000fe20000100800 */
[----:B------:R-:W-:-:S03]  /*3d000*/  FADD R6, R126, R6 ;  /* 0x000000067e067221 */ /* 0x000fc60000000000 */
[----:B------:R-:W-:Y:S04]  /*3d010*/  STL [R1+0x1918], R8 ;  /* 0x0019180801007387 */ /* 0x000fe80000100800 */
[----:B------:R-:W-:Y:S01]  /*3d020*/  STL [R1+0x191c], R7 ;  /* 0x00191c0701007387 */ /* 0x000fe20000100800 */
[----:B------:R-:W-:-:S03]  /*3d030*/  FADD R5, R125, R5 ;  /* 0x000000057d057221 */ /* 0x000fc60000000000 */
[----:B------:R-:W-:Y:S01]  /*3d040*/  STL [R1+0x1920], R6 ;  /* 0x0019200601007387 */ /* 0x000fe20000100800 */
[----:B------:R-:W-:-:S03]  /*3d050*/  FADD R4, R124, R4 ;  /* 0x000000047c047221 */ /* 0x000fc60000000000 */
[----:B------:R-:W-:Y:S04]  /*3d060*/  STL [R1+0x1924], R5 ;  /* 0x0019240501007387 */ /* 0x000fe80000100800 */
[----:B------:R-:W-:Y:S01]  /*3d070*/  STL [R1+0x1928], R4 ;  /* 0x0019280401007387 */ /* 0x000fe20000100800 */
[----:B------:R-:W-:-:S01]  /*3d080*/  FADD R3, R123, R3 ;  /* 0x000000037b037221 */ /* 0x000fc20000000000 */
[----:B------:R-:W-:Y:S01]  /*3d090*/  FADD R2, R122, R2 ;  /* 0x000000027a027221 */ /* 0x000fe20000000000 */
[----:B------:R-:W-:-:S02]  /*3d0a0*/  FADD R0, R121, R0 ;  /* 0x0000000079007221 */ /* 0x000fc40000000000 */
[----:B------:R-:W2:Y:S04]  /*3d0b0*/  LDL R121, [R1+0xac] ;  /* 0x0000ac0001797983 */ /* 0x000ea80000100800 */
[----:B------:R1:W-:Y:S04]  /*3d0c0*/  STL [R1+0x192c], R3 ;  /* 0x00192c0301007387 */ /* 0x0003e80000100800 */
[----:B0-----:R-:W2:Y:S04]  /*3d0d0*/  LDL.LU R10, [R1+0x1938] ;  /* 0x00193800010a7983 */ /* 0x001ea80000300800 */
[----:B------:R0:W-:Y:S04]  /*3d0e0*/  STL [R1+0x1930], R2 ;  /* 0x0019300201007387 */ /* 0x0001e80000100800 */
[----:B------:R-:W3:Y:S04]  /*3d0f0*/  LDL R122, [R1+0xb0] ;  /* 0x0000b000017a7983 */ /* 0x000ee80000100800 */
[----:B------:R4:W-:Y:S04]  /*3d100*/  STL [R1+0x1934], R0 ;  /* 0x0019340001007387 */ /* 0x0009e80000100800 */
[----:B------:R-:W3:Y:S04]  /*3d110*/  LDL.LU R11, [R1+0x193c] ;  /* 0x00193c00010b7983 */ /* 0x000ee80000300800 */
[----:B------:R-:W3:Y:S04]  /*3d120*/  LDL R123, [R1+0xb4] ;  /* 0x0000b400017b7983 */ /* 0x000ee80000100800 */
        /* <DEDUP_REMOVED lines=20> */
[----:B-1----:R-:W3:Y:S04]  /*3d270*/  LDL.LU R3, [R1+0x1968] ;  /* 0x0019680001037983 */ /* 0x002ee80000300800 */
[----:B------:R-:W3:Y:S04]  /*3d280*/  LDL R135, [R1+0xe0] ;  /* 0x0000e00001877983 */ /* 0x000ee80000100800 */
[----:B0-----:R-:W3:Y:S04]  /*3d290*/  LDL.LU R2, [R1+0x196c] ;  /* 0x00196c0001027983 */ /* 0x001ee80000300800 */
[----:B------:R-:W3:Y:S04]  /*3d2a0*/  LDL R134, [R1+0xe4] ;  /* 0x0000e40001867983 */ /* 0x000ee80000100800 */
[----:B----4-:R-:W4:Y:S04]  /*3d2b0*/  LDL.LU R0, [R1+0x1970] ;  /* 0x0019700001007983 */ /* 0x010f280000300800 */
[----:B------:R-:W4:Y:S04]  /*3d2c0*/  LDL R142, [R1+0xe8] ;  /* 0x0000e800018e7983 */ /* 0x000f280000100800 */
[----:B------:R-:W4:Y:S04]  /*3d2d0*/  LDL R141, [R1+0xec] ;  /* 0x0000ec00018d7983 */ /* 0x000f280000100800 */
[----:B------:R-:W4:Y:S04]  /*3d2e0*/  LDL R140, [R1+0xf0] ;  /* 0x0000f000018c7983 */ /* 0x000f280000100800 */
[----:B------:R-:W4:Y:S04]  /*3d2f0*/  LDL R139, [R1+0xf4] ;  /* 0x0000f400018b7983 */ /* 0x000f280000100800 */
        /* <DEDUP_REMOVED lines=12> */
[----:B--2---:R-:W-:-:S03]  /*3d3c0*/  FADD R10, R121, R10 ;  /* 0x0000000a790a7221 */ /* 0x004fc60000000000 */
[----:B------:R-:W2:Y:S04]  /*3d3d0*/  LDL.LU R121, [R1+0x1d54] ;  /* 0x001d540001797983 */ /* 0x000ea80000300800 */
[----:B------:R0:W-:Y:S01]  /*3d3e0*/  STL [R1+0x1938], R10 ;  /* 0x0019380a01007387 */ /* 0x0001e20000100800 */
[----:B---3--:R-:W-:-:S03]  /*3d3f0*/  FADD R11, R122, R11 ;  /* 0x0000000b7a0b7221 */ /* 0x008fc60000000000 */
[----:B0-----:R-:W3:Y:S04]  /*3d400*/  LDL.LU R10, [R1+0x1980] ;  /* 0x00198000010a7983 */ /* 0x001ee80000300800 */
[----:B------:R-:W2:Y:S01]  /*3d410*/  LDL.LU R122, [R1+0x1d50] ;  /* 0x001d5000017a7983 */ /* 0x000ea20000300800 */
[----:B------:R-:W-:-:S03]  /*3d420*/  FADD R12, R123, R12 ;  /* 0x0000000c7b0c7221 */ /* 0x000fc60000000000 */
[----:B------:R0:W-:Y:S01]  /*3d430*/  STL [R1+0x193c], R11 ;  /* 0x00193c0b01007387 */ /* 0x0001e20000100800 */
[----:B------:R-:W-:-:S03]  /*3d440*/  FADD R13, R124, R13 ;  /* 0x0000000d7c0d7221 */ /* 0x000fc60000000000 */
[----:B0-----:R-:W2:Y:S04]  /*3d450*/  LDL.LU R11, [R1+0x197c] ;  /* 0x00197c00010b7983 */ /* 0x001ea80000300800 */
[----:B------:R-:W2:Y:S01]  /*3d460*/  LDL.LU R123, [R1+0x1d4c] ;  /* 0x001d4c00017b7983 */ /* 0x000ea20000300800 */
[----:B------:R-:W-:-:S03]  /*3d470*/  FADD R126, R125, R126 ;  /* 0x0000007e7d7e7221 */ /* 0x000fc60000000000 */
[----:B------:R0:W-:Y:S01]  /*3d480*/  STL [R1+0x1940], R12 ;  /* 0x0019400c01007387 */ /* 0x0001e20000100800 */
[----:B------:R-:W-:-:S03]  /*3d490*/  FADD R128, R127, R128 ;  /* 0x000000807f807221 */ /* 0x000fc60000000000 */
[----:B0-----:R-:W2:Y:S04]  /*3d4a0*/  LDL.LU R12, [R1+0x1978] ;  /* 0x00197800010c7983 */ /* 0x001ea80000300800 */
[----:B------:R-:W2:Y:S04]  /*3d4b0*/  LDL.LU R124, [R1+0x1d48] ;  /* 0x001d4800017c7983 */ /* 0x000ea80000300800 */
[----:B------:R0:W-:Y:S01]  /*3d4c0*/  STL [R1+0x1944], R13 ;  /* 0x0019440d01007387 */ /* 0x0001e20000100800 */
[----:B------:R-:W-:-:S01]  /*3d4d0*/  FADD R151, R129, R151 ;  /* 0x0000009781977221 */ /* 0x000fc20000000000 */
[----:B------:R-:W-:-:S02]  /*3d4e0*/  FADD R149, R150, R149 ;  /* 0x0000009596957221 */ /* 0x000fc40000000000 */
[----:B0-----:R-:W2:Y:S04]  /*3d4f0*/  LDL.LU R13, [R1+0x1974] ;  /* 0x00197400010d7983 */ /* 0x001ea80000300800 */
[----:B------:R-:W2:Y:S01]  /*3d500*/  LDL.LU R125, [R1+0x1d44] ;  /* 0x001d4400017d7983 */ /* 0x000ea20000300800 */
[----:B------:R-:W-:-:S03]  /*3d510*/  FADD R147, R148, R147 ;  /* 0x0000009394937221 */ /* 0x000fc60000000000 */
[----:B------:R0:W-:Y:S01]  /*3d520*/  STL [R1+0x1948], R126 ;  /* 0x0019487e01007387 */ /* 0x0001e20000100800 */
[----:B------:R-:W-:-:S03]  /*3d530*/  FADD R145, R146, R145 ;  /* 0x0000009192917221 */ /* 0x000fc60000000000 */
[----:B0-----:R-:W2:Y:S01]  /*3d540*/  LDL.LU R126, [R1+0x1d40] ;  /* 0x001d4000017e7983 */ /* 0x001ea20000300800 */
[----:B------:R-:W-:-:S03]  /*3d550*/  FADD R15, R144, R15 ;  /* 0x0000000f900f7221 */ /* 0x000fc60000000000 */
[----:B------:R-:W2:Y:S04]  /*3d560*/  LDL.LU R127, [R1+0x1d3c] ;  /* 0x001d3c00017f7983 */ /* 0x000ea80000300800 */
[----:B------:R0:W-:Y:S01]  /*3d570*/  STL [R1+0x194c], R128 ;  /* 0x00194c8001007387 */ /* 0x0001e20000100800 */
[----:B------:R-:W-:-:S03]  /*3d580*/  FADD R14, R143, R14 ;  /* 0x0000000e8f0e7221 */ /* 0x000fc60000000000 */
[----:B0-----:R-:W2:Y:S01]  /*3d590*/  LDL.LU R128, [R1+0x1d38] ;  /* 0x001d380001807983 */ /* 0x001ea20000300800 */
[----:B------:R-:W-:-:S03]  /*3d5a0*/  FADD R3, R137, R3 ;  /* 0x0000000389037221 */ /* 0x000fc60000000000 */
[----:B------:R-:W2:Y:S04]  /*3d5b0*/  LDL.LU R129, [R1+0x1d34] ;  /* 0x001d340001817983 */ /* 0x000ea80000300800 */
[----:B------:R-:W-:Y:S01]  /*3d5c0*/  STL [R1+0x1950], R151 ;  /* 0x0019509701007387 */ /* 0x000fe20000100800 */
[----:B------:R-:W-:-:S03]  /*3d5d0*/  FADD R2, R135, R2 ;  /* 0x0000000287027221 */ /* 0x000fc60000000000 */
[----:B------:R-:W-:Y:S04]  /*3d5e0*/  STL [R1+0x1954], R149 ;  /* 0x0019549501007387 */ /* 0x000fe80000100800 */
[----:B------:R-:W-:Y:S01]  /*3d5f0*/  STL [R1+0x1958], R147 ;  /* 0x0019589301007387 */ /* 0x000fe20000100800 */
[----:B----4-:R-:W-:-:S03]  /*3d600*/  FADD R0, R134, R0 ;  /* 0x0000000086007221 */ /* 0x010fc60000000000 */
[----:B------:R-:W-:Y:S04]  /*3d610*/  STL [R1+0x195c], R145 ;  /* 0x00195c9101007387 */ /* 0x000fe80000100800 */
[----:B------:R-:W-:Y:S04]  /*3d620*/  STL [R1+0x1960], R15 ;  /* 0x0019600f01007387 */ /* 0x000fe80000100800 */
[----:B------:R-:W-:Y:S04]  /*3d630*/  STL [R1+0x1964], R14 ;  /* 0x0019640e01007387 */ /* 0x000fe80000100800 */
[----:B------:R-:W4:Y:S04]  /*3d640*/  LDL R137, [R1+0x110] ;  /* 0x0001100001897983 */ /* 0x000f280000100800 */
[----:B------:R0:W-:Y:S04]  /*3d650*/  STL [R1+0x1968], R3 ;  /* 0x0019680301007387 */ /* 0x0001e80000100800 */
[----:B0-----:R-:W4:Y:S04]  /*3d660*/  LDL.LU R3, [R1+0x199c] ;  /* 0x00199c0001037983 */ /* 0x001f280000300800 */
[----:B------:R0:W-:Y:S04]  /*3d670*/  STL [R1+0x196c], R2 ;  /* 0x00196c0201007387 */ /* 0x0001e80000100800 */
[----:B------:R-:W4:Y:S04]  /*3d680*/  LDL R135, [R1+0x114] ;  /* 0x0001140001877983 */ /* 0x000f280000100800 */
[----:B------:R1:W-:Y:S04]  /*3d690*/  STL [R1+0x1970], R0 ;  /* 0x0019700001007387 */ /* 0x0003e80000100800 */
[----:B0-----:R-:W4:Y:S04]  /*3d6a0*/  LDL.LU R2, [R1+0x19a0] ;  /* 0x0019a00001027983 */ /* 0x001f280000300800 */
[----:B------:R-:W4:Y:S04]  /*3d6b0*/  LDL R134, [R1+0x118] ;  /* 0x0001180001867983 */ /* 0x000f280000100800 */
[----:B-1----:R-:W4:Y:S01]  /*3d6c0*/  LDL.LU R0, [R1+0x19a4] ;  /* 0x0019a40001007983 */ /* 0x002f220000300800 */
[----:B------:R-:W-:-:S01]  /*3d6d0*/  FADD R9, R138, R9 ;  /* 0x000000098a097221 */ /* 0x000fc20000000000 */
[----:B------:R-:W-:Y:S01]  /*3d6e0*/  FADD R8, R136, R8 ;  /* 0x0000000888087221 */ /* 0x000fe20000000000 */
[----:B------:R-:W-:-:S01]  /*3d6f0*/  FADD R7, R133, R7 ;  /* 0x0000000785077221 */ /* 0x000fc20000000000 */
[----:B------:R-:W-:Y:S01]  /*3d700*/  FADD R6, R132, R6 ;  /* 0x0000000684067221 */ /* 0x000fe20000000000 */
[----:B------:R-:W-:-:S01]  /*3d710*/  FADD R5, R131, R5 ;  /* 0x0000000583057221 */ /* 0x000fc20000000000 */
[----:B------:R-:W-:Y:S01]  /*3d720*/  FADD R4, R130, R4 ;  /* 0x0000000482047221 */ /* 0x000fe20000000000 */
[----:B---3--:R-:W-:-:S01]  /*3d730*/  FADD R10, R139, R10 ;  /* 0x0000000a8b0a7221 */ /* 0x008fc20000000000 */
[----:B--2---:R-:W-:Y:S01]  /*3d740*/  FADD R11, R140, R11 ;  /* 0x0000000b8c0b7221 */ /* 0x004fe20000000000 */
[----:B------:R-:W-:-:S01]  /*3d750*/  FADD R12, R141, R12 ;  /* 0x0000000c8d0c7221 */ /* 0x000fc20000000000 */
[----:B------:R-:W-:-:S05]  /*3d760*/  FADD R13, R142, R13 ;  /* 0x0000000d8e0d7221 */ /* 0x000fca0000000000 */
[----:B------:R-:W-:Y:S04]  /*3d770*/  STL [R1+0x1974], R13 ;  /* 0x0019740d01007387 */ /* 0x000fe80000100800 */
[----:B------:R-:W-:Y:S04]  /*3d780*/  STL [R1+0x1978], R12 ;  /* 0x0019780c01007387 */ /* 0x000fe80000100800 */
[----:B------:R-:W-:Y:S04]  /*3d790*/  STL [R1+0x197c], R11 ;  /* 0x00197c0b01007387 */ /* 0x000fe80000100800 */
[----:B------:R0:W-:Y:S04]  /*3d7a0*/  STL [R1+0x1980], R10 ;  /* 0x0019800a01007387 */ /* 0x0001e80000100800 */
[----:B------:R-:W-:Y:S04]  /*3d7b0*/  STL [R1+0x1984], R9 ;  /* 0x0019840901007387 */ /* 0x000fe80000100800 */
[----:B------:R-:W-:Y:S04]  /*3d7c0*/  STL [R1+0x1988], R8 ;  /* 0x0019880801007387 */ /* 0x000fe80000100800 */
[----:B------:R1:W-:Y:S04]  /*3d7d0*/  STL [R1+0x198c], R7 ;  /* 0x00198c0701007387 */ /* 0x0003e80000100800 */
[----:B0-----:R-:W2:Y:S04]  /*3d7e0*/  LDL R10, [R1+0x11c] ;  /* 0x00011c00010a7983 */ /* 0x001ea80000100800 */
[----:B------:R0:W-:Y:S04]  /*3d7f0*/  STL [R1+0x1990], R6 ;  /* 0x0019900601007387 */ /* 0x0001e80000100800 */
[----:B------:R-:W3:Y:S04]  /*3d800*/  LDL R130, [R1+0x120] ;  /* 0x0001200001827983 */ /* 0x000ee80000100800 */
[----:B------:R-:W-:Y:S04]  /*3d810*/  STL [R1+0x1994], R5 ;  /* 0x0019940501007387 */ /* 0x000fe80000100800 */
[----:B------:R-:W3:Y:S04]  /*3d820*/  LDL R131, [R1+0x124] ;  /* 0x0001240001837983 */ /* 0x000ee80000100800 */
[----:B------:R-:W-:Y:S04]  /*3d830*/  STL [R1+0x1998], R4 ;  /* 0x0019980401007387 */ /* 0x000fe80000100800 */
[----:B------:R-:W3:Y:S04]  /*3d840*/  LDL R132, [R1+0x128] ;  /* 0x0001280001847983 */ /* 0x000ee80000100800 */
[----:B------:R-:W3:Y:S04]  /*3d850*/  LDL R133, [R1+0x12c] ;  /* 0x00012c0001857983 */ /* 0x000ee80000100800 */
[----:B------:R-:W3:Y:S04]  /*3d860*/  LDL R150, [R1+0x130] ;  /* 0x0001300001967983 */ /* 0x000ee80000100800 */
[----:B------:R-:W3:Y:S04]  /*3d870*/  LDL R148, [R1+0x134] ;  /* 0x0001340001947983 */ /* 0x000ee80000100800 */
[----:B------:R-:W3:Y:S04]  /*3d880*/  LDL R147, [R1+0x138] ;  /* 0x0001380001937983 */ /* 0x000ee80000100800 */
[----:B------:R-:W3:Y:S04]  /*3d890*/  LDL R146, [R1+0x13c] ;  /* 0x00013c0001927983 */ /* 0x000ee80000100800 */
[----:B------:R-:W3:Y:S01]  /*3d8a0*/  LDL R145, [R1+0x140] ;  /* 0x0001400001917983 */ /* 0x000ee20000100800 */
[----:B----4-:R-:W-:-:S03]  /*3d8b0*/  FADD R3, R137, R3 ;  /* 0x0000000389037221 */ /* 0x010fc60000000000 */
[----:B------:R-:W4:Y:S04]  /*3d8c0*/  LDL R142, [R1+0x144] ;  /* 0x00014400018e7983 */ /* 0x000f280000100800 */
[----:B------:R-:W4:Y:S04]  /*3d8d0*/  LDL R140, [R1+0x148] ;  /* 0x00014800018c7983 */ /* 0x000f280000100800 */
[----:B------:R-:W2:Y:S04]  /*3d8e0*/  LDL R138, [R1+0x14c] ;  /* 0x00014c00018a7983 */ /* 0x000ea80000100800 */
[----:B-1----:R-:W2:Y:S01]  /*3d8f0*/  LDL.LU R7, [R1+0x19d8] ;  /* 0x0019d80001077983 */ /* 0x002ea20000300800 */
[----:B------:R-:W-:-:S03]  /*3d900*/  FADD R2, R135, R2 ;  /* 0x0000000287027221 */ /* 0x000fc60000000000 */
[----:B------:R-:W4:Y:S04]  /*3d910*/  LDL R136, [R1+0x150] ;  /* 0x0001500001887983 */ /* 0x000f280000100800 */
[----:B0-----:R-:W4:Y:S04]  /*3d920*/  LDL.LU R6, [R1+0x19dc] ;  /* 0x0019dc0001067983 */ /* 0x001f280000300800 */
[----:B------:R-:W4:Y:S04]  /*3d930*/  LDL.LU R8, [R1+0x19d4] ;  /* 0x0019d40001087983 */ /* 0x000f280000300800 */
[----:B------:R-:W4:Y:S04]  /*3d940*/  LDL.LU R11, [R1+0x19d0] ;  /* 0x0019d000010b7983 */ /* 0x000f280000300800 */
[----:B------:R0:W-:Y:S01]  /*3d950*/  STL [R1+0x199c], R3 ;  /* 0x00199c0301007387 */ /* 0x0001e20000100800 */
[----:B------:R-:W-:-:S03]  /*3d960*/  FADD R0, R134, R0 ;  /* 0x0000000086007221 */ /* 0x000fc60000000000 */
[----:B0-----:R-:W3:Y:S04]  /*3d970*/  LDL.LU R3, [R1+0x19a8] ;  /* 0x0019a80001037983 */ /* 0x001ee80000300800 */
[----:B------:R0:W-:Y:S04]  /*3d980*/  STL [R1+0x19a0], R2 ;  /* 0x0019a00201007387 */ /* 0x0001e80000100800 */
[----:B------:R-:W4:Y:S04]  /*3d990*/  LDL.LU R4, [R1+0x19ac] ;  /* 0x0019ac0001047983 */ /* 0x000f280000300800 */
[----:B------:R-:W4:Y:S04]  /*3d9a0*/  LDL.LU R5, [R1+0x19b0] ;  /* 0x0019b00001057983 */ /* 0x000f280000300800 */
[----:B------:R1:W-:Y:S04]  /*3d9b0*/  STL [R1+0x19a4], R0 ;  /* 0x0019a40001007387 */ /* 0x0003e80000100800 */
[----:B------:R-:W4:Y:S04]  /*3d9c0*/  LDL.LU R9, [R1+0x19b4] ;  /* 0x0019b40001097983 */ /* 0x000f280000300800 */
[----:B------:R-:W4:Y:S04]  /*3d9d0*/  LDL.LU R151, [R1+0x19b8] ;  /* 0x0019b80001977983 */ /* 0x000f280000300800 */
[----:B------:R-:W4:Y:S04]  /*3d9e0*/  LDL.LU R149, [R1+0x19bc] ;  /* 0x0019bc0001957983 */ /* 0x000f280000300800 */
[----:B------:R-:W4:Y:S04]  /*3d9f0*/  LDL.LU R15, [R1+0x19c0] ;  /* 0x0019c000010f7983 */ /* 0x000f280000300800 */
[----:B------:R-:W4:Y:S04]  /*3da00*/  LDL.LU R14, [R1+0x19c4] ;  /* 0x0019c400010e7983 */ /* 0x000f280000300800 */
[----:B------:R-:W4:Y:S04]  /*3da10*/  LDL.LU R13, [R1+0x19c8] ;  /* 0x0019c800010d7983 */ /* 0x000f280000300800 */
[----:B------:R-:W4:Y:S04]  /*3da20*/  LDL.LU R12, [R1+0x19cc] ;  /* 0x0019cc00010c7983 */ /* 0x000f280000300800 */
[----:B------:R-:W4:Y:S04]  /*3da30*/  LDL R134, [R1+0x154] ;  /* 0x0001540001867983 */ /* 0x000f280000100800 */
[----:B------:R-:W4:Y:S04]  /*3da40*/  LDL R144, [R1+0x158] ;  /* 0x0001580001907983 */ /* 0x000f280000100800 */
[----:B------:R-:W4:Y:S04]  /*3da50*/  LDL R143, [R1+0x15c] ;  /* 0x00015c00018f7983 */ /* 0x000f280000100800 */
[----:B------:R-:W4:Y:S04]  /*3da60*/  LDL R141, [R1+0x160] ;  /* 0x00016000018d7983 */ /* 0x000f280000100800 */
[----:B------:R-:W4:Y:S04]  /*3da70*/  LDL R139, [R1+0x164] ;  /* 0x00016400018b7983 */ /* 0x000f280000100800 */
[----:B------:R-:W4:Y:S04]  /*3da80*/  LDL R137, [R1+0x168] ;  /* 0x0001680001897983 */ /* 0x000f280000100800 */
[----:B0-----:R-:W4:Y:S04]  /*3da90*/  LDL.LU R2, [R1+0x19f4] ;  /* 0x0019f40001027983 */ /* 0x001f280000300800 */
[----:B------:R-:W4:Y:S04]  /*3daa0*/  LDL R135, [R1+0x16c] ;  /* 0x00016c0001877983 */ /* 0x000f280000100800 */
[----:B-1----:R-:W4:Y:S01]  /*3dab0*/  LDL.LU R0, [R1+0x19f8] ;  /* 0x0019f80001007983 */ /* 0x002f220000300800 */
[----:B--2---:R-:W-:-:S01]  /*3dac0*/  FADD R7, R138, R7 ;  /* 0x000000078a077221 */ /* 0x004fc20000000000 */
[----:B---3--:R-:W-:-:S02]  /*3dad0*/  FADD R3, R10, R3 ;  /* 0x000000030a037221 */ /* 0x008fc40000000000 */
[----:B------:R-:W2:Y:S04]  /*3dae0*/  LDL.LU R10, [R1+0x19e0] ;  /* 0x0019e000010a7983 */ /* 0x000ea80000300800 */
[----:B------:R0:W-:Y:S01]  /*3daf0*/  STL [R1+0x19a8], R3 ;  /* 0x0019a80301007387 */ /* 0x0001e20000100800 */
[----:B----4-:R-:W-:-:S01]  /*3db00*/  FADD R4, R130, R4 ;  /* 0x0000000482047221 */ /* 0x010fc20000000000 */
[----:B------:R-:W-:Y:S02]  /*3db10*/  FADD R5, R131, R5 ;  /* 0x0000000583057221 */ /* 0x000fe40000000000 */
[----:B0-----:R-:W3:Y:S04]  /*3db20*/  LDL.LU R3, [R1+0x19f0] ;  /* 0x0019f00001037983 */ /* 0x001ee80000300800 */
        /* <DEDUP_REMOVED lines=14> */
[----:B0-----:R-:W4:Y:S01]  /*3dc10*/  LDL.LU R9, [R1+0x19e4] ;  /* 0x0019e40001097983 */ /* 0x001f220000300800 */
[----:B------:R-:W-:-:S01]  /*3dc20*/  FADD R12, R145, R12 ;  /* 0x0000000c910c7221 */ /* 0x000fc20000000000 */
[----:B------:R-:W-:Y:S02]  /*3dc30*/  FADD R11, R142, R11 ;  /* 0x0000000b8e0b7221 */ /* 0x000fe40000000000 */
[----:B------:R-:W4:Y:S01]  /*3dc40*/  LDL.LU R133, [R1+0x1d24] ;  /* 0x001d240001857983 */ /* 0x000f220000300800 */
[----:B------:R-:W-:-:S03]  /*3dc50*/  FADD R8, R140, R8 ;  /* 0x000000088c087221 */ /* 0x000fc60000000000 */
[----:B------:R-:W-:Y:S01]  /*3dc60*/  STL [R1+0x19b8], R151 ;  /* 0x0019b89701007387 */ /* 0x000fe20000100800 */
[----:B------:R-:W-:-:S03]  /*3dc70*/  FADD R6, R136, R6 ;  /* 0x0000000688067221 */ /* 0x000fc60000000000 */
[----:B------:R-:W-:Y:S04]  /*3dc80*/  STL [R1+0x19bc], R149 ;  /* 0x0019bc9501007387 */ /* 0x000fe80000100800 */
[----:B------:R-:W-:Y:S04]  /*3dc90*/  STL [R1+0x19c0], R15 ;  /* 0x0019c00f01007387 */ /* 0x000fe80000100800 */
[----:B------:R-:W-:Y:S04]  /*3dca0*/  STL [R1+0x19c4], R14 ;  /* 0x0019c40e01007387 */ /* 0x000fe80000100800 */
[----:B------:R-:W-:Y:S04]  /*3dcb0*/  STL [R1+0x19c8], R13 ;  /* 0x0019c80d01007387 */ /* 0x000fe80000100800 */
[----:B------:R-:W-:Y:S04]  /*3dcc0*/  STL [R1+0x19cc], R12 ;  /* 0x0019cc0c01007387 */ /* 0x000fe80000100800 */
[----:B------:R-:W-:Y:S04]  /*3dcd0*/  STL [R1+0x19d0], R11 ;  /* 0x0019d00b01007387 */ /* 0x000fe80000100800 */
[----:B------:R-:W4:Y:S04]  /*3dce0*/  LDL R142, [R1+0x170] ;  /* 0x00017000018e7983 */ /* 0x000f280000100800 */
[----:B------:R-:W-:Y:S04]  /*3dcf0*/  STL [R1+0x19d4], R8 ;  /* 0x0019d40801007387 */ /* 0x000fe80000100800 */
[----:B------:R0:W-:Y:S04]  /*3dd00*/  STL [R1+0x19dc], R6 ;  /* 0x0019dc0601007387 */ /* 0x0001e80000100800 */
[----:B------:R1:W-:Y:S04]  /*3dd10*/  STL [R1+0x19d8], R7 ;  /* 0x0019d80701007387 */ /* 0x0003e80000100800 */
[----:B0-----:R-:W4:Y:S04]  /*3dd20*/  LDL.LU R6, [R1+0x19fc] ;  /* 0x0019fc0001067983 */ /* 0x001f280000300800 */
[----:B------:R-:W4:Y:S04]  /*3dd30*/  LDL R140, [R1+0x174] ;  /* 0x00017400018c7983 */ /* 0x000f280000100800 */
[----:B-1----:R-:W4:Y:S04]  /*3dd40*/  LDL.LU R7, [R1+0x1a00] ;  /* 0x001a000001077983 */ /* 0x002f280000300800 */
[----:B------:R-:W4:Y:S04]  /*3dd50*/  LDL R138, [R1+0x178] ;  /* 0x00017800018a7983 */ /* 0x000f280000100800 */
[----:B------:R-:W4:Y:S04]  /*3dd60*/  LDL.LU R8, [R1+0x1a04] ;  /* 0x001a040001087983 */ /* 0x000f280000300800 */
[----:B------:R-:W4:Y:S04]  /*3dd70*/  LDL R136, [R1+0x17c] ;  /* 0x00017c0001887983 */ /* 0x000f280000100800 */
[----:B------:R-:W4:Y:S01]  /*3dd80*/  LDL.LU R11, [R1+0x1a08] ;  /* 0x001a0800010b7983 */ /* 0x000f220000300800 */
[----:B------:R-:W-:-:S01]  /*3dd90*/  FADD R2, R137, R2 ;  /* 0x0000000289027221 */ /* 0x000fc20000000000 */
[----:B------:R-:W-:Y:S01]  /*3dda0*/  FADD R0, R135, R0 ;  /* 0x0000000087007221 */ /* 0x000fe20000000000 */
[----:B--2---:R-:W-:-:S02]  /*3ddb0*/  FADD R10, R134, R10 ;  /* 0x0000000a860a7221 */ /* 0x004fc40000000000 */
[----:B------:R-:W2:Y:S04]  /*3ddc0*/  LDL R134, [R1+0x180] ;  /* 0x0001800001867983 */ /* 0x000ea80000100800 */
[----:B------:R0:W-:Y:S01]  /*3ddd0*/  STL [R1+0x19e0], R10 ;  /* 0x0019e00a01007387 */ /* 0x0001e20000100800 */
[----:B---3--:R-:W-:-:S03]  /*3dde0*/  FADD R3, R139, R3 ;  /* 0x000000038b037221 */ /* 0x008fc60000000000 */
[----:B0-----:R-:W2:Y:S01]  /*3ddf0*/  LDL.LU R10, [R1+0x1a0c] ;  /* 0x001a0c00010a7983 */ /* 0x001ea20000300800 */
[----:B----4-:R-:W-:-:S01]  /*3de00*/  FADD R4, R141, R4 ;  /* 0x000000048d047221 */ /* 0x010fc20000000000 */
[----:B------:R-:W-:Y:S01]  /*3de10*/  FADD R5, R143, R5 ;  /* 0x000000058f057221 */ /* 0x000fe20000000000 */
[----:B------:R-:W-:-:S05]  /*3de20*/  FADD R9, R144, R9 ;  /* 0x0000000990097221 */ /* 0x000fca0000000000 */
[----:B------:R-:W-:Y:S04]  /*3de30*/  STL [R1+0x19e4], R9 ;  /* 0x0019e40901007387 */ /* 0x000fe80000100800 */
[----:B------:R0:W-:Y:S04]  /*3de40*/  STL [R1+0x19e8], R5 ;  /* 0x0019e80501007387 */ /* 0x0001e80000100800 */
[----:B------:R-:W-:Y:S04]  /*3de50*/  STL [R1+0x19ec], R4 ;  /* 0x0019ec0401007387 */ /* 0x000fe80000100800 */
[----:B------:R-:W3:Y:S04]  /*3de60*/  LDL R15, [R1+0x184] ;  /* 0x00018400010f7983 */ /* 0x000ee80000100800 */
[----:B------:R-:W-:Y:S04]  /*3de70*/  STL [R1+0x19f0], R3 ;  /* 0x0019f00301007387 */ /* 0x000fe80000100800 */
[----:B------:R-:W4:Y:S04]  /*3de80*/  LDL R151, [R1+0x188] ;  /* 0x0001880001977983 */ /* 0x000f280000100800 */
[----:B------:R-:W-:Y:S04]  /*3de90*/  STL [R1+0x19f4], R2 ;  /* 0x0019f40201007387 */ /* 0x000fe80000100800 */
[----:B------:R-:W4:Y:S04]  /*3dea0*/  LDL R149, [R1+0x18c] ;  /* 0x00018c0001957983 */ /* 0x000f280000100800 */
[----:B------:R1:W-:Y:S04]  /*3deb0*/  STL [R1+0x19f8], R0 ;  /* 0x0019f80001007387 */ /* 0x0003e80000100800 */
[----:B------:R-:W3:Y:S04]  /*3dec0*/  LDL R147, [R1+0x190] ;  /* 0x0001900001937983 */ /* 0x000ee80000100800 */
[----:B------:R-:W4:Y:S04]  /*3ded0*/  LDL R145, [R1+0x194] ;  /* 0x0001940001917983 */ /* 0x000f280000100800 */
[----:B------:R-:W3:Y:S04]  /*3dee0*/  LDL R143, [R1+0x198] ;  /* 0x00019800018f7983 */ /* 0x000ee80000100800 */
[----:B0-----:R-:W3:Y:S01]  /*3def0*/  LDL.LU R5, [R1+0x1a24] ;  /* 0x001a240001057983 */ /* 0x001ee20000300800 */
[----:B------:R-:W-:-:S03]  /*3df00*/  FADD R6, R142, R6 ;  /* 0x000000068e067221 */ /* 0x000fc60000000000 */
[----:B------:R-:W4:Y:S04]  /*3df10*/  LDL R141, [R1+0x19c] ;  /* 0x00019c00018d7983 */ /* 0x000f280000100800 */
[----:B-1----:R-:W4:Y:S01]  /*3df20*/  LDL.LU R0, [R1+0x1a28] ;  /* 0x001a280001007983 */ /* 0x002f220000300800 */
        /* <DEDUP_REMOVED lines=8> */
[----:B------:R0:W-:Y:S04]  /*3dfb0*/  STL [R1+0x19fc], R6 ;  /* 0x0019fc0601007387 */ /* 0x0001e80000100800 */
[----:B0-----:R-:W4:Y:S04]  /*3dfc0*/  LDL.LU R6, [R1+0x1a20] ;  /* 0x001a200001067983 */ /* 0x001f280000300800 */
[----:B------:R0:W-:Y:S04]  /*3dfd0*/  STL [R1+0x1a00], R7 ;  /* 0x001a000701007387 */ /* 0x0001e80000100800 */
[----:B0-----:R-:W4:Y:S04]  /*3dfe0*/  LDL.LU R7, [R1+0x1a1c] ;  /* 0x001a1c0001077983 */ /* 0x001f280000300800 */
[----:B------:R-:W4:Y:S04]  /*3dff0*/  LDL.LU R14, [R1+0x1a10] ;  /* 0x001a1000010e7983 */ /* 0x000f280000300800 */
[----:B------:R-:W4:Y:S04]  /*3e000*/  LDL.LU R9, [R1+0x1a14] ;  /* 0x001a140001097983 */ /* 0x000f280000300800 */
[----:B------:R0:W-:Y:S04]  /*3e010*/  STL [R1+0x1a04], R8 ;  /* 0x001a040801007387 */ /* 0x0001e80000100800 */
[----:B0-----:R-:W4:Y:S01]  /*3e020*/  LDL.LU R8, [R1+0x1a18] ;  /* 0x001a180001087983 */ /* 0x001f220000300800 */
[----:B------:R-:W-:-:S03]  /*3e030*/  FADD R11, R136, R11 ;  /* 0x0000000b880b7221 */ /* 0x000fc60000000000 */
[----:B------:R-:W4:Y:S01]  /*3e040*/  LDL R136, [R1+0x1b0] ;  /* 0x0001b00001887983 */ /* 0x000f220000100800 */
[----:B--2---:R-:W-:-:S03]  /*3e050*/  FADD R10, R134, R10 ;  /* 0x0000000a860a7221 */ /* 0x004fc60000000000 */
[----:B------:R-:W2:Y:S04]  /*3e060*/  LDL R134, [R1+0x1ac] ;  /* 0x0001ac0001867983 */ /* 0x000ea80000100800 */
[----:B------:R-:W-:Y:S04]  /*3e070*/  STL [R1+0x1a08], R11 ;  /* 0x001a080b01007387 */ /* 0x000fe80000100800 */
[----:B------:R-:W2:Y:S04]  /*3e080*/  LDL R138, [R1+0x1b4] ;  /* 0x0001b400018a7983 */ /* 0x000ea80000100800 */
[----:B------:R0:W-:Y:S04]  /*3e090*/  STL [R1+0x1a0c], R10 ;  /* 0x001a0c0a01007387 */ /* 0x0001e80000100800 */
[----:B------:R-:W2:Y:S04]  /*3e0a0*/  LDL R140, [R1+0x1b8] ;  /* 0x0001b800018c7983 */ /* 0x000ea80000100800 */
[----:B------:R-:W2:Y:S04]  /*3e0b0*/  LDL R142, [R1+0x1bc] ;  /* 0x0001bc00018e7983 */ /* 0x000ea80000100800 */
[----:B0-----:R-:W2:Y:S04]  /*3e0c0*/  LDL R10, [R1+0x1c0] ;  /* 0x0001c000010a7983 */ /* 0x001ea80000100800 */
[----:B------:R-:W2:Y:S04]  /*3e0d0*/  LDL R11, [R1+0x1c4] ;  /* 0x0001c400010b7983 */ /* 0x000ea80000100800 */
[----:B------:R-:W2:Y:S04]  /*3e0e0*/  LDL R12, [R1+0x1c8] ;  /* 0x0001c800010c7983 */ /* 0x000ea80000100800 */
[----:B------:R-:W2:Y:S04]  /*3e0f0*/  LDL R13, [R1+0x1cc] ;  /* 0x0001cc00010d7983 */ /* 0x000ea80000100800 */
[----:B------:R-:W2:Y:S04]  /*3e100*/  LDL R150, [R1+0x1d0] ;  /* 0x0001d00001967983 */ /* 0x000ea80000100800 */
[----:B------:R-:W2:Y:S04]  /*3e110*/  LDL R148, [R1+0x1d4] ;  /* 0x0001d40001947983 */ /* 0x000ea80000100800 */
[----:B------:R-:W2:Y:S04]  /*3e120*/  LDL R146, [R1+0x1d8] ;  /* 0x0001d80001927983 */ /* 0x000ea80000100800 */
[----:B------:R-:W2:Y:S01]  /*3e130*/  LDL R144, [R1+0x1dc] ;  /* 0x0001dc0001907983 */ /* 0x000ea20000100800 */
[----:B---3--:R-:W-:-:S01]  /*3e140*/  FADD R5, R143, R5 ;  /* 0x000000058f057221 */ /* 0x008fc20000000000 */
[----:B----4-:R-:W-:Y:S01]  /*3e150*/  FADD R0, R141, R0 ;  /* 0x000000008d007221 */ /* 0x010fe20000000000 */
[----:B------:R-:W-:-:S01]  /*3e160*/  FADD R2, R139, R2 ;  /* 0x000000028b027221 */ /* 0x000fc20000000000 */
[----:B------:R-:W-:Y:S01]  /*3e170*/  FADD R3, R137, R3 ;  /* 0x0000000389037221 */ /* 0x000fe20000000000 */
[----:B------:R-:W-:-:S01]  /*3e180*/  FADD R4, R135, R4 ;  /* 0x0000000487047221 */ /* 0x000fc20000000000 */
[----:B------:R-:W-:Y:S01]  /*3e190*/  FADD R6, R145, R6 ;  /* 0x0000000691067221 */ /* 0x000fe20000000000 */
[----:B------:R-:W-:-:S01]  /*3e1a0*/  FADD R7, R147, R7 ;  /* 0x0000000793077221 */ /* 0x000fc20000000000 */
[----:B------:R-:W-:Y:S01]  /*3e1b0*/  FADD R14, R15, R14 ;  /* 0x0000000e0f0e7221 */ /* 0x000fe20000000000 */
[----:B------:R-:W-:-:S04]  /*3e1c0*/  FADD R9, R151, R9 ;  /* 0x0000000997097221 */ /* 0x000fc80000000000 */
[----:B------:R-:W-:Y:S04]  /*3e1d0*/  STL [R1+0x1a10], R14 ;  /* 0x001a100e01007387 */ /* 0x000fe80000100800 */
[----:B------:R-:W-:Y:S01]  /*3e1e0*/  STL [R1+0x1a14], R9 ;  /* 0x001a140901007387 */ /* 0x000fe20000100800 */
[----:B------:R-:W-:-:S05]  /*3e1f0*/  FADD R8, R149, R8 ;  /* 0x0000000895087221 */ /* 0x000fca0000000000 */
[----:B------:R-:W-:Y:S04]  /*3e200*/  STL [R1+0x1a18], R8 ;  /* 0x001a180801007387 */ /* 0x000fe80000100800 */
[----:B------:R-:W-:Y:S04]  /*3e210*/  STL [R1+0x1a1c], R7 ;  /* 0x001a1c0701007387 */ /* 0x000fe80000100800 */
[----:B------:R0:W-:Y:S04]  /*3e220*/  STL [R1+0x1a28], R0 ;  /* 0x001a280001007387 */ /* 0x0001e80000100800 */
[----:B------:R-:W-:Y:S04]  /*3e230*/  STL [R1+0x1a20], R6 ;  /* 0x001a200601007387 */ /* 0x000fe80000100800 */
[----:B0-----:R-:W2:Y:S04]  /*3e240*/  LDL.LU R0, [R1+0x1a68] ;  /* 0x001a680001007983 */ /* 0x001ea80000300800 */
[----:B------:R-:W-:Y:S04]  /*3e250*/  STL [R1+0x1a24], R5 ;  /* 0x001a240501007387 */ /* 0x000fe80000100800 */
[----:B------:R0:W-:Y:S04]  /*3e260*/  STL [R1+0x1a2c], R2 ;  /* 0x001a2c0201007387 */ /* 0x0001e80000100800 */
[----:B0-----:R-:W3:Y:S04]  /*3e270*/  LDL.LU R2, [R1+0x1a64] ;  /* 0x001a640001027983 */ /* 0x001ee80000300800 */
[----:B------:R0:W-:Y:S04]  /*3e280*/  STL [R1+0x1a30], R3 ;  /* 0x001a300301007387 */ /* 0x0001e80000100800 */
[----:B0-----:R-:W4:Y:S04]  /*3e290*/  LDL.LU R3, [R1+0x1a60] ;  /* 0x001a600001037983 */ /* 0x001f280000300800 */
[----:B------:R-:W3:Y:S04]  /*3e2a0*/  LDL.LU R135, [R1+0x1a38] ;  /* 0x001a380001877983 */ /* 0x000ee80000300800 */
        /* <DEDUP_REMOVED lines=9> */
[----:B0-----:R-:W4:Y:S04]  /*3e340*/  LDL.LU R4, [R1+0x1a5c] ;  /* 0x001a5c0001047983 */ /* 0x001f280000300800 */
[----:B------:R-:W4:Y:S04]  /*3e350*/  LDL R143, [R1+0x1e0] ;  /* 0x0001e000018f7983 */ /* 0x000f280000100800 */
[----:B------:R-:W4:Y:S04]  /*3e360*/  LDL R145, [R1+0x1e4] ;  /* 0x0001e40001917983 */ /* 0x000f280000100800 */
[----:B------:R-:W4:Y:S04]  /*3e370*/  LDL R147, [R1+0x1e8] ;  /* 0x0001e80001937983 */ /* 0x000f280000100800 */
[----:B------:R-:W4:Y:S04]  /*3e380*/  LDL R149, [R1+0x1ec] ;  /* 0x0001ec0001957983 */ /* 0x000f280000100800 */
[----:B------:R-:W4:Y:S04]  /*3e390*/  LDL R14, [R1+0x1f0] ;  /* 0x0001f000010e7983 */ /* 0x000f280000100800 */
[----:B------:R-:W4:Y:S04]  /*3e3a0*/  LDL R15, [R1+0x1f4] ;  /* 0x0001f400010f7983 */ /* 0x000f280000100800 */
[----:B------:R-:W4:Y:S01]  /*3e3b0*/  LDL R151, [R1+0x1f8] ;  /* 0x0001f80001977983 */ /* 0x000f220000100800 */
[----:B--2---:R-:W-:-:S01]  /*3e3c0*/  FADD R0, R144, R0 ;  /* 0x0000000090007221 */ /* 0x004fc20000000000 */
[----:B---3--:R-:W-:-:S02]  /*3e3d0*/  FADD R135, R134, R135 ;  /* 0x0000008786877221 */ /* 0x008fc40000000000 */
[----:B------:R-:W2:Y:S01]  /*3e3e0*/  LDL.LU R134, [R1+0x1d20] ;  /* 0x001d200001867983 */ /* 0x000ea20000300800 */
[----:B----4-:R-:W-:-:S03]  /*3e3f0*/  FADD R137, R136, R137 ;  /* 0x0000008988897221 */ /* 0x010fc60000000000 */
[----:B------:R0:W-:Y:S01]  /*3e400*/  STL [R1+0x1a38], R135 ;  /* 0x001a388701007387 */ /* 0x0001e20000100800 */
[----:B------:R-:W-:-:S03]  /*3e410*/  FADD R139, R138, R139 ;  /* 0x0000008b8a8b7221 */ /* 0x000fc60000000000 */
[----:B0-----:R-:W3:Y:S01]  /*3e420*/  LDL.LU R135, [R1+0x1d1c] ;  /* 0x001d1c0001877983 */ /* 0x001ee20000300800 */
[----:B------:R-:W-:-:S03]  /*3e430*/  FADD R141, R140, R141 ;  /* 0x0000008d8c8d7221 */ /* 0x000fc60000000000 */
        /* <DEDUP_REMOVED lines=17> */
[----:B------:R-:W4:Y:S04]  /*3e550*/  LDL.LU R142, [R1+0x1d00] ;  /* 0x001d0000018e7983 */ /* 0x000f280000300800 */
[----:B------:R0:W-:Y:S04]  /*3e560*/  STL [R1+0x1a48], R9 ;  /* 0x001a480901007387 */ /* 0x0001e80000100800 */
[----:B------:R1:W-:Y:S04]  /*3e570*/  STL [R1+0x1a4c], R8 ;  /* 0x001a4c0801007387 */ /* 0x0003e80000100800 */
[----:B------:R1:W-:Y:S04]  /*3e580*/  STL [R1+0x1a50], R7 ;  /* 0x001a500701007387 */ /* 0x0003e80000100800 */
[----:B------:R1:W-:Y:S04]  /*3e590*/  STL [R1+0x1a54], R6 ;  /* 0x001a540601007387 */ /* 0x0003e80000100800 */
[----:B------:R1:W-:Y:S04]  /*3e5a0*/  STL [R1+0x1a58], R5 ;  /* 0x001a580501007387 */ /* 0x0003e80000100800 */
[----:B------:R1:W-:Y:S04]  /*3e5b0*/  STL [R1+0x1a5c], R4 ;  /* 0x001a5c0401007387 */ /* 0x0003e80000100800 */
[----:B------:R-:W2:Y:S04]  /*3e5c0*/  LDL.LU R144, [R1+0x1a6c] ;  /* 0x001a6c0001907983 */ /* 0x000ea80000300800 */
[----:B------:R1:W-:Y:S04]  /*3e5d0*/  STL [R1+0x1a60], R3 ;  /* 0x001a600301007387 */ /* 0x0003e80000100800 */
[----:B------:R-:W3:Y:S04]  /*3e5e0*/  LDL.LU R146, [R1+0x1a70] ;  /* 0x001a700001927983 */ /* 0x000ee80000300800 */
[----:B------:R1:W-:Y:S04]  /*3e5f0*/  STL [R1+0x1a64], R2 ;  /* 0x001a640201007387 */ /* 0x0003e80000100800 */
[----:B------:R-:W4:Y:S04]  /*3e600*/  LDL.LU R148, [R1+0x1a74] ;  /* 0x001a740001947983 */ /* 0x000f280000300800 */
[----:B------:R1:W-:Y:S04]  /*3e610*/  STL [R1+0x1a68], R0 ;  /* 0x001a680001007387 */ /* 0x0003e80000100800 */
[----:B------:R-:W4:Y:S04]  /*3e620*/  LDL.LU R150, [R1+0x1a78] ;  /* 0x001a780001967983 */ /* 0x000f280000300800 */
[----:B------:R-:W4:Y:S04]  /*3e630*/  LDL.LU R13, [R1+0x1a7c] ;  /* 0x001a7c00010d7983 */ /* 0x000f280000300800 */
[----:B------:R-:W4:Y:S04]  /*3e640*/  LDL.LU R12, [R1+0x1a80] ;  /* 0x001a8000010c7983 */ /* 0x000f280000300800 */
[----:B------:R-:W4:Y:S04]  /*3e650*/  LDL.LU R11, [R1+0x1a84] ;  /* 0x001a8400010b7983 */ /* 0x000f280000300800 */
[----:B------:R-:W4:Y:S04]  /*3e660*/  LDL.LU R10, [R1+0x1a88] ;  /* 0x001a8800010a7983 */ /* 0x000f280000300800 */
[----:B0-----:R-:W4:Y:S04]  /*3e670*/  LDL.LU R9, [R1+0x1a8c] ;  /* 0x001a8c0001097983 */ /* 0x001f280000300800 */
[----:B-1----:R-:W4:Y:S04]  /*3e680*/  LDL.LU R8, [R1+0x1a90] ;  /* 0x001a900001087983 */ /* 0x002f280000300800 */
[----:B------:R-:W4:Y:S04]  /*3e690*/  LDL.LU R7, [R1+0x1a94] ;  /* 0x001a940001077983 */ /* 0x000f280000300800 */
[----:B------:R-:W4:Y:S04]  /*3e6a0*/  LDL.LU R6, [R1+0x1a98] ;  /* 0x001a980001067983 */ /* 0x000f280000300800 */
[----:B------:R-:W4:Y:S04]  /*3e6b0*/  LDL.LU R5, [R1+0x1a9c] ;  /* 0x001a9c0001057983 */ /* 0x000f280000300800 */
[----:B------:R-:W4:Y:S04]  /*3e6c0*/  LDL.LU R4, [R1+0x1aa0] ;  /* 0x001aa00001047983 */ /* 0x000f280000300800 */
[----:B------:R-:W4:Y:S04]  /*3e6d0*/  LDL.LU R3, [R1+0x1aa4] ;  /* 0x001aa40001037983 */ /* 0x000f280000300800 */
[----:B------:R-:W4:Y:S04]  /*3e6e0*/  LDL.LU R2, [R1+0x1aa8] ;  /* 0x001aa80001027983 */ /* 0x000f280000300800 */
[----:B------:R-:W4:Y:S01]  /*3e6f0*/  LDL.LU R0, [R1+0x1aac] ;  /* 0x001aac0001007983 */ /* 0x000f220000300800 */
[----:B--2---:R-:W-:-:S03]  /*3e700*/  FADD R144, R143, R144 ;  /* 0x000000908f907221 */ /* 0x004fc60000000000 */
[----:B------:R-:W2:Y:S04]  /*3e710*/  LDL.LU R143, [R1+0x1cfc] ;  /* 0x001cfc00018f7983 */ /* 0x000ea80000300800 */
[----:B------:R0:W-:Y:S01]  /*3e720*/  STL [R1+0x1a6c], R144 ;  /* 0x001a6c9001007387 */ /* 0x0001e20000100800 */
[----:B---3--:R-:W-:-:S03]  /*3e730*/  FADD R146, R145, R146 ;  /* 0x0000009291927221 */ /* 0x008fc60000000000 */
[----:B0-----:R-:W3:Y:S01]  /*3e740*/  LDL.LU R144, [R1+0x1cf8] ;  /* 0x001cf80001907983 */ /* 0x001ee20000300800 */
[----:B----4-:R-:W-:-:S03]  /*3e750*/  FADD R148, R147, R148 ;  /* 0x0000009493947221 */ /* 0x010fc60000000000 */
[----:B------:R-:W4:Y:S04]  /*3e760*/  LDL.LU R145, [R1+0x1cf4] ;  /* 0x001cf40001917983 */ /* 0x000f280000300800 */
[----:B------:R0:W-:Y:S01]  /*3e770*/  STL [R1+0x1a70], R146 ;  /* 0x001a709201007387 */ /* 0x0001e20000100800 */
[----:B------:R-:W-:-:S01]  /*3e780*/  FADD R150, R149, R150 ;  /* 0x0000009695967221 */ /* 0x000fc20000000000 */
[----:B------:R-:W-:Y:S02]  /*3e790*/  FADD R13, R14, R13 ;  /* 0x0000000d0e0d7221 */ /* 0x000fe40000000000 */
[----:B0-----:R-:W4:Y:S01]  /*3e7a0*/  LDL.LU R146, [R1+0x1cf0] ;  /* 0x001cf00001927983 */ /* 0x001f220000300800 */
[----:B------:R-:W-:-:S03]  /*3e7b0*/  FADD R12, R15, R12 ;  /* 0x0000000c0f0c7221 */ /* 0x000fc60000000000 */
[----:B------:R-:W4:Y:S01]  /*3e7c0*/  LDL.LU R147, [R1+0x1cec] ;  /* 0x001cec0001937983 */ /* 0x000f220000300800 */
[----:B------:R-:W-:-:S03]  /*3e7d0*/  FADD R11, R151, R11 ;  /* 0x0000000b970b7221 */ /* 0x000fc60000000000 */
[----:B------:R0:W-:Y:S01]  /*3e7e0*/  STL [R1+0x1a74], R148 ;  /* 0x001a749401007387 */ /* 0x0001e20000100800 */
[----:B------:R-:W-:-:S01]  /*3e7f0*/  FADD R10, R16, R10 ;  /* 0x0000000a100a7221 */ /* 0x000fc20000000000 */
[----:B------:R-:W-:Y:S01]  /*3e800*/  FADD R9, R24, R9 ;  /* 0x0000000918097221 */ /* 0x000fe20000000000 */
[----:B------:R-:W-:-:S01]  /*3e810*/  FADD R8, R25, R8 ;  /* 0x0000000819087221 */ /* 0x000fc20000000000 */
[----:B0-----:R-:W4:Y:S04]  /*3e820*/  LDL.LU R148, [R1+0x1ce8] ;  /* 0x001ce80001947983 */ /* 0x001f280000300800 */
[----:B------:R-:W4:Y:S01]  /*3e830*/  LDL.LU R149, [R1+0x1ce4] ;  /* 0x001ce40001957983 */ /* 0x000f220000300800 */
[----:B------:R-:W-:-:S03]  /*3e840*/  FADD R7, R26, R7 ;  /* 0x000000071a077221 */ /* 0x000fc60000000000 */
[----:B------:R0:W-:Y:S01]  /*3e850*/  STL [R1+0x1a78], R150 ;  /* 0x001a789601007387 */ /* 0x0001e20000100800 */
[----:B------:R-:W-:-:S01]  /*3e860*/  FADD R6, R27, R6 ;  /* 0x000000061b067221 */ /* 0x000fc20000000000 */
[----:B------:R-:W-:Y:S01]  /*3e870*/  FADD R5, R28, R5 ;  /* 0x000000051c057221 */ /* 0x000fe20000000000 */
[----:B------:R-:W-:-:S01]  /*3e880*/  FADD R4, R29, R4 ;  /* 0x000000041d047221 */ /* 0x000fc20000000000 */
[----:B0-----:R-:W4:Y:S04]  /*3e890*/  LDL.LU R150, [R1+0x1ce0] ;  /* 0x001ce00001967983 */ /* 0x001f280000300800 */
[----:B------:R0:W-:Y:S04]  /*3e8a0*/  STL [R1+0x1a7c], R13 ;  /* 0x001a7c0d01007387 */ /* 0x0001e80000100800 */
[----:B------:R1:W-:Y:S04]  /*3e8b0*/  STL [R1+0x1a80], R12 ;  /* 0x001a800c01007387 */ /* 0x0003e80000100800 */
[----:B------:R1:W-:Y:S01]  /*3e8c0*/  STL [R1+0x1a84], R11 ;  /* 0x001a840b01007387 */ /* 0x0003e20000100800 */
[----:B------:R-:W-:-:S03]  /*3e8d0*/  FADD R3, R30, R3 ;  /* 0x000000031e037221 */ /* 0x000fc60000000000 */
[----:B------:R1:W-:Y:S04]  /*3e8e0*/  STL [R1+0x1a88], R10 ;  /* 0x001a880a01007387 */ /* 0x0003e80000100800 */
[----:B------:R1:W-:Y:S01]  /*3e8f0*/  STL [R1+0x1a8c], R9 ;  /* 0x001a8c0901007387 */ /* 0x0003e20000100800 */
[----:B------:R-:W-:-:S03]  /*3e900*/  FADD R2, R31, R2 ;  /* 0x000000021f027221 */ /* 0x000fc60000000000 */
[----:B------:R1:W-:Y:S04]  /*3e910*/  STL [R1+0x1a90], R8 ;  /* 0x001a900801007387 */ /* 0x0003e80000100800 */
[----:B------:R1:W-:Y:S01]  /*3e920*/  STL [R1+0x1a94], R7 ;  /* 0x001a940701007387 */ /* 0x0003e20000100800 */
[----:B------:R-:W-:-:S03]  /*3e930*/  FADD R0, R32, R0 ;  /* 0x0000000020007221 */ /* 0x000fc60000000000 */
        /* <DEDUP_REMOVED lines=23> */
[----:B--2---:R-:W-:-:S01]  /*3eab0*/  FADD R151, R33, R151 ;  /* 0x0000009721977221 */ /* 0x004fc20000000000 */
[----:B---3--:R-:W-:-:S04]  /*3eac0*/  FADD R16, R34, R16 ;  /* 0x0000001022107221 */ /* 0x008fc80000000000 */
        /* <DEDUP_REMOVED lines=28> */
[----:B0-----:R-:W4:Y:S01]  /*3ec90*/  LDL.LU R151, [R1+0x1af4] ;  /* 0x001af40001977983 */ /* 0x001f220000300800 */
[----:B------:R-:W-:-:S03]  /*3eca0*/  FADD R0, R49, R0 ;  /* 0x0000000031007221 */ /* 0x000fc60000000000 */
[----:B------:R0:W-:Y:S04]  /*3ecb0*/  STL [R1+0x1ae8], R3 ;  /* 0x001ae80301007387 */ /* 0x0001e80000100800 */
[----:B-1----:R-:W4:Y:S04]  /*3ecc0*/  LDL.LU R16, [R1+0x1af8] ;  /* 0x001af80001107983 */ /* 0x002f280000300800 */
[----:B------:R1:W-:Y:S04]  /*3ecd0*/  STL [R1+0x1aec], R2 ;  /* 0x001aec0201007387 */ /* 0x0003e80000100800 */
[----:B--2---:R-:W2:Y:S04]  /*3ece0*/  LDL.LU R15, [R1+0x1afc] ;  /* 0x001afc00010f7983 */ /* 0x004ea80000300800 */
[----:B------:R1:W-:Y:S04]  /*3ecf0*/  STL [R1+0x1af0], R0 ;  /* 0x001af00001007387 */ /* 0x0003e80000100800 */
[----:B---3--:R-:W3:Y:S04]  /*3ed00*/  LDL.LU R14, [R1+0x1b00] ;  /* 0x001b0000010e7983 */ /* 0x008ee80000300800 */
[----:B----4-:R-:W4:Y:S04]  /*3ed10*/  LDL.LU R13, [R1+0x1b04] ;  /* 0x001b0400010d7983 */ /* 0x010f280000300800 */
        /* <DEDUP_REMOVED lines=9> */
[----:B0-----:R-:W4:Y:S04]  /*3edb0*/  LDL.LU R3, [R1+0x1b2c] ;  /* 0x001b2c0001037983 */ /* 0x001f280000300800 */
[----:B-1----:R-:W4:Y:S04]  /*3edc0*/  LDL.LU R2, [R1+0x1b30] ;  /* 0x001b300001027983 */ /* 0x002f280000300800 */
[----:B------:R-:W4:Y:S01]  /*3edd0*/  LDL.LU R0, [R1+0x1b34] ;  /* 0x001b340001007983 */ /* 0x000f220000300800 */
[----:B------:R-:W-:-:S01]  /*3ede0*/  FADD R151, R50, R151 ;  /* 0x0000009732977221 */ /* 0x000fc20000000000 */
[----:B------:R-:W-:-:S04]  /*3edf0*/  FADD R16, R51, R16 ;  /* 0x0000001033107221 */ /* 0x000fc80000000000 */
[----:B------:R0:W-:Y:S01]  /*3ee00*/  STL [R1+0x1af4], R151 ;  /* 0x001af49701007387 */ /* 0x0001e20000100800 */
[----:B--2---:R-:W-:-:S03]  /*3ee10*/  FADD R15, R52, R15 ;  /* 0x0000000f340f7221 */ /* 0x004fc60000000000 */
        /* <DEDUP_REMOVED lines=204> */
[----:B------:R-:W-:Y:S01]  /*3fae0*/  STL [R1+0x1c08], R16 ;  /* 0x001c081001007387 */ /* 0x000fe20000100800 */
        /* <DEDUP_REMOVED lines=22> */
[----:B------:R4:W-:Y:S04]  /*3fc50*/  STL [R1+0x1c38], R4 ;  /* 0x001c380401007387 */ /* 0x0009e80000100800 */
[----:B0-----:R-:W4:Y:S01]  /*3fc60*/  LDL.LU R151, [R1+0x1c48] ;  /* 0x001c480001977983 */ /* 0x001f220000300800 */
[----:B------:R-:W-:-:S01]  /*3fc70*/  FADD R3, R132, R3 ;  /* 0x0000000384037221 */ /* 0x000fc20000000000 */
[----:B------:R-:W-:Y:S01]  /*3fc80*/  FADD R2, R133, R2 ;  /* 0x0000000285027221 */ /* 0x000fe20000000000 */
        /* <DEDUP_REMOVED lines=19> */
[----:B------:R-:W4:Y:S01]  /*3fdc0*/  LDL.LU R16, [R1+0x1c88] ;  /* 0x001c880001107983 */ /* 0x000f220000300800 */
[----:B------:R-:W-:-:S05]  /*3fdd0*/  FADD R151, R135, R151 ;  /* 0x0000009787977221 */ /* 0x000fca0000000000 */
[----:B------:R0:W-:Y:S04]  /*3fde0*/  STL [R1+0x1c48], R151 ;  /* 0x001c489701007387 */ /* 0x0001e80000100800 */
[----:B0-----:R-:W4:Y:S01]  /*3fdf0*/  LDL.LU R151, [R1+0x1cdc] ;  /* 0x001cdc0001977983 */ /* 0x001f220000300800 */
[----:B------:R-:W-:-:S01]  /*3fe00*/  FADD R15, R136, R15 ;  /* 0x0000000f880f7221 */ /* 0x000fc20000000000 */
[----:B--2---:R-:W-:-:S04]  /*3fe10*/  FADD R14, R137, R14 ;  /* 0x0000000e890e7221 */ /* 0x004fc80000000000 */
[----:B------:R0:W-:Y:S01]  /*3fe20*/  STL [R1+0x1c4c], R15 ;  /* 0x001c4c0f01007387 */ /* 0x0001e20000100800 */
[----:B---3--:R-:W-:-:S01]  /*3fe30*/  FADD R13, R138, R13 ;  /* 0x0000000d8a0d7221 */ /* 0x008fc20000000000 */
[----:B----4-:R-:W-:Y:S02]  /*3fe40*/  FADD R12, R139, R12 ;  /* 0x0000000c8b0c7221 */ /* 0x010fe40000000000 */
[----:B0-----:R0:W5:Y:S01]  /*3fe50*/  LDL.LU R15, [R1+0x1cd8] ;  /* 0x001cd800010f7983 */ /* 0x0011620000300800 */
[----:B------:R-:W-:-:S03]  /*3fe60*/  FADD R11, R140, R11 ;  /* 0x0000000b8c0b7221 */ /* 0x000fc60000000000 */
[----:B------:R1:W-:Y:S01]  /*3fe70*/  STL [R1+0x1c50], R14 ;  /* 0x001c500e01007387 */ /* 0x0003e20000100800 */
[----:B------:R-:W-:-:S03]  /*3fe80*/  FADD R10, R141, R10 ;  /* 0x0000000a8d0a7221 */ /* 0x000fc60000000000 */
[----:B-1----:R0:W5:Y:S01]  /*3fe90*/  LDL.LU R14, [R1+0x1cd4] ;  /* 0x001cd400010e7983 */ /* 0x0021620000300800 */
[----:B------:R-:W-:-:S03]  /*3fea0*/  FADD R9, R142, R9 ;  /* 0x000000098e097221 */ /* 0x000fc60000000000 */
[----:B------:R1:W-:Y:S01]  /*3feb0*/  STL [R1+0x1c54], R13 ;  /* 0x001c540d01007387 */ /* 0x0003e20000100800 */
[----:B------:R-:W-:-:S01]  /*3fec0*/  FADD R8, R143, R8 ;  /* 0x000000088f087221 */ /* 0x000fc20000000000 */
[----:B------:R-:W-:Y:S02]  /*3fed0*/  FADD R7, R144, R7 ;  /* 0x0000000790077221 */ /* 0x000fe40000000000 */
[----:B-1----:R0:W5:Y:S04]  /*3fee0*/  LDL.LU R13, [R1+0x1cd0] ;  /* 0x001cd000010d7983 */ /* 0x0021680000300800 */
[----:B------:R1:W-:Y:S01]  /*3fef0*/  STL [R1+0x1c58], R12 ;  /* 0x001c580c01007387 */ /* 0x0003e20000100800 */
[----:B------:R-:W-:-:S01]  /*3ff00*/  FADD R6, R145, R6 ;  /* 0x0000000691067221 */ /* 0x000fc20000000000 */
[----:B------:R-:W-:-:S02]  /*3ff10*/  FADD R5, R146, R5 ;  /* 0x0000000592057221 */ /* 0x000fc40000000000 */
[----:B-1----:R0:W5:Y:S04]  /*3ff20*/  LDL.LU R12, [R1+0x1ccc] ;  /* 0x001ccc00010c7983 */ /* 0x0021680000300800 */
[----:B------:R1:W-:Y:S01]  /*3ff30*/  STL [R1+0x1c5c], R11 ;  /* 0x001c5c0b01007387 */ /* 0x0003e20000100800 */
[----:B------:R-:W-:-:S03]  /*3ff40*/  FADD R4, R147, R4 ;  /* 0x0000000493047221 */ /* 0x000fc60000000000 */
        /* <DEDUP_REMOVED lines=23> */
[----:B-1----:R0:W5:Y:S01]  /*400c0*/  LDL.LU R0, [R1+0x1ca0] ;  /* 0x001ca00001007983 */ /* 0x0021620000300800 */
[----:B------:R-:W-:Y:S01]  /*400d0*/  UMOV UR6, URZ ;  /* 0x0000003f00067c82 */ /* 0x000fe20008000000 */
[----:B------:R-:W-:-:S05]  /*400e0*/  FADD R16, R16, R151 ;  /* 0x0000009710107221 */ /* 0x000fca0000000000 */
[----:B------:R0:W-:Y:S02]  /*400f0*/  STL [R1+0x1c88], R16 ;  /* 0x001c881001007387 */ /* 0x0001e40000100800 */
.L_x_24:
[----:B------:R-:W-:Y:S05]  /*40100*/  @!P1 BRA `(.L_x_25) ;  /* 0x0000000000049947 */ /* 0x000fea0003800000 */
[----:B------:R-:W-:Y:S01]  /*40110*/  BPT.TRAP 0x1 ;  /* 0x000000040000795c */ /* 0x000fe20000300000 */
.L_x_25:
[----:B------:R-:W-:Y:S02]  /*40120*/  UISETP.GT.U32.AND UP0, UPT, UR7, 0x1, UPT ;  /* 0x000000010700788c */ /* 0x000fe4000bf04070 */
[----:B------:R-:W-:-:S04]  /*40130*/  ULEA UR17, UR30, UR15, 0x3 ;  /* 0x0000000f1e117291 */ /* 0x000fc8000f8e183f */
[----:B------:R-:W-:Y:S01]  /*40140*/  UIADD3 UR17, UR17, 0x18, URZ ;  /* 0x0000001811117890 */ /* 0x000fe2000fffe03f */
[----:B------:R-:W-:-:S03]  /*40150*/  PLOP3.LUT P0, PT, PT, PT, UP0, 0x80, 0x0 ;  /* 0x000000000000781c */ /* 0x000fc60003f0f008 */
[----:B------:R-:W-:-:S09]  /*40160*/  UPRMT UR17, URZ, 0x654, UR17 ;  /* 0x000006543f117896 */ /* 0x000fd20008000011 */
[----:B------:R-:W-:Y:S01]  /*40170*/  SYNCS.ARRIVE.TRANS64.RED.A1T0 RZ, [UR17], RZ ;  /* 0x000000ffffff79a7 */ /* 0x000fe20008100411 */
[----:B------:R-:W-:Y:S05]  /*40180*/  @P0 BRA `(.L_x_26) ;  /* 0x0000000000040947 */ /* 0x000fea0003800000 */
[----:B------:R-:W-:Y:S01]  /*40190*/  BPT.TRAP 0x1 ;  /* 0x000000040000795c */ /* 0x000fe20000300000 */
.L_x_26:
[----:B------:R-:W-:Y:S01]  /*401a0*/  UIADD3 UR31, UR31, 0x1, URZ ;  /* 0x000000011f1f7890 */ /* 0x000fe2000fffe03f */
[C---:B-----5:R-:W-:Y:S01]  /*401b0*/  ISETP.GT.AND P0, PT, R15.reuse, 0x1, PT ;  /* 0x000000010f00780c */ /* 0x060fe20003f04270 */
[----:B------:R-:W-:Y:S01]  /*401c0*/  UIADD3 UR30, UR30, 0x1, URZ ;  /* 0x000000011e1e7890 */ /* 0x000fe2000fffe03f */
[----:B------:R-:W-:Y:S01]  /*401d0*/  VIADD R15, R15, 0xffffffff ;  /* 0xffffffff0f0f7836 */ /* 0x000fe20000000000 */
[----:B------:R-:W-:Y:S02]  /*401e0*/  UISETP.NE.AND UP0, UPT, UR31, 0x3, UPT ;  /* 0x000000031f00788c */ /* 0x000fe4000bf05270 */
[----:B------:R-:W-:Y:S02]  /*401f0*/  UISETP.NE.AND UP1, UPT, UR30, 0x3, UPT ;  /* 0x000000031e00788c */ /* 0x000fe4000bf25270 */
[----:B------:R-:W-:Y:S02]  /*40200*/  USEL UR17, URZ, 0x1, UP0 ;  /* 0x000000013f117887 */ /* 0x000fe40008000000 */
[----:B------:R-:W-:-:S02]  /*40210*/  USEL UR31, UR31, URZ, UP0 ;  /* 0x0000003f1f1f7287 */ /* 0x000fc40008000000 */
[----:B------:R-:W-:Y:S02]  /*40220*/  USEL UR30, UR30, URZ, UP1 ;  /* 0x0000003f1e1e7287 */ /* 0x000fe40008800000 */
[----:B------:R-:W-:Y:S01]  /*40230*/  LOP3.LUT R14, R14, UR17, RZ, 0x3c, !PT ;  /* 0x000000110e0e7c12 */ /* 0x000fe2000f8e3cff */
[----:B------:R-:W-:Y:S01]  /*40240*/  UMOV UR17, 0x1 ;  /* 0x0000000100117882 */ /* 0x000fe20000000000 */
[----:B------:R-:W-:Y:S08]  /*40250*/  @P0 BRA `(.L_x_27) ;  /* 0xfffffe1000a00947 */ /* 0x000ff0000383ffff */
.L_x_19:
[----:B------:R-:W-:-:S04]  /*40260*/  UISETP.NE.AND UP0, UPT, UR6, URZ, UPT ;  /* 0x0000003f0600728c */ /* 0x000fc8000bf05270 */
[----:B------:R-:W-:-:S06]  /*40270*/  USEL UR6, URZ, 0x1, !UP0 ;  /* 0x000000013f067887 */ /* 0x000fcc000c000000 */
[----:B------:R-:W-:-:S13]  /*40280*/  ISETP.NE.AND P0, PT, RZ, UR6, PT ;  /* 0x00000006ff007c0c */ /* 0x000fda000bf05270 */
[----:B------:R-:W-:Y:S05]  /*40290*/  @!P0 BRA `(.L_x_28) ;  /* 0x000000f800788947 */ /* 0x000fea0003800000 */
[----:B------:R1:W-:Y:S04]  /*402a0*/  STL [R1+0x1e4c], R57 ;  /* 0x001e4c3901007387 */ /* 0x0003e80000100800 */
[----:B-1----:R-:W2:Y:S04]  /*402b0*/  LDL.LU R57, [R1+0xc00] ;  /* 0x000c000001397983 */ /* 0x002ea80000300800 */
[----:B------:R1:W-:Y:S04]  /*402c0*/  STL [R1+0x1e48], R58 ;  /* 0x001e483a01007387 */ /* 0x0003e80000100800 */
[----:B-1----:R-:W4:Y:S04]  /*402d0*/  LDL.LU R58, [R1+0xc04] ;  /* 0x000c0400013a7983 */ /* 0x002f280000300800 */
[----:B------:R1:W-:Y:S04]  /*402e0*/  STL [R1+0x1e44], R59 ;  /* 0x001e443b01007387 */ /* 0x0003e80000100800 */
[----:B-1----:R-:W3:Y:S04]  /*402f0*/  LDL.LU R59, [R1+0xc08] ;  /* 0x000c0800013b7983 */ /* 0x002ee80000300800 */
        /* <DEDUP_REMOVED lines=92> */
[----:B------:R-:W3:Y:S04]  /*408c0*/  LDL.LU R14, [R1+0xe1c] ;  /* 0x000e1c00010e7983 */ /* 0x000ee80000300800 */
[----:B------:R-:W3:Y:S04]  /*408d0*/  LDL.LU R15, [R1+0xd94] ;  /* 0x000d9400010f7983 */ /* 0x000ee80000300800 */
[----:B0-----:R-:W3:Y:S04]  /*408e0*/  LDL.LU R16, [R1+0xe20] ;  /* 0x000e200001107983 */ /* 0x001ee80000300800 */
[----:B------:R0:W-:Y:S04]  /*408f0*/  STL [R1+0x1d88], R106 ;  /* 0x001d886a01007387 */ /* 0x0001e80000100800 */
[----:B0-----:R-:W3:Y:S04]  /*40900*/  LDL.LU R106, [R1+0xd90] ;  /* 0x000d9000016a7983 */ /* 0x001ee80000300800 */
[----:B------:R0:W-:Y:S04]  /*40910*/  STL [R1+0x1d84], R107 ;  /* 0x001d846b01007387 */ /* 0x0001e80000100800 */
[----:B0-----:R-:W3:Y:S04]  /*40920*/  LDL.LU R107, [R1+0xe18] ;  /* 0x000e1800016b7983 */ /* 0x001ee80000300800 */
[----:B-----5:R0:W-:Y:S04]  /*40930*/  STL [R1+0x1d80], R108 ;  /* 0x001d806c01007387 */ /* 0x0201e80000100800 */
        /* <DEDUP_REMOVED lines=113> */
[----:B--2---:R-:W-:Y:S01]  /*41050*/  FADD R17, R57, R17 ;  /* 0x0000001139117221 */ /* 0x004fe20000000000 */
[----:B----4-:R-:W-:Y:S01]  /*41060*/  FADD R18, R58, R18 ;  /* 0x000000123a127221 */ /* 0x010fe20000000000 */
[----:B---3--:R-:W-:Y:S01]  /*41070*/  FADD R19, R59, R19 ;  /* 0x000000133b137221 */ /* 0x008fe20000000000 */
[----:B------:R-:W2:Y:S01]  /*41080*/  LDL.LU R57, [R1+0x1e4c] ;  /* 0x001e4c0001397983 */ /* 0x000ea20000300800 */
[----:B------:R-:W-:Y:S01]  /*41090*/  FADD R20, R60, R20 ;  /* 0x000000143c147221 */ /* 0x000fe20000000000 */
        /* <DEDUP_REMOVED lines=82> */
[----:B------:R-:W-:Y:S01]  /*415c0*/  FADD R190, R102, R190 ;  /* 0x000000be66be7221 */ /* 0x000fe20000000000 */
[----:B------:R-:W-:Y:S02]  /*415d0*/  FADD R119, R120, R119 ;  /* 0x0000007778777221 */ /* 0x000fe40000000000 */
[----:B------:R-:W4:Y:S01]  /*415e0*/  LDL.LU R99, [R1+0x1da4] ;  /* 0x001da40001637983 */ /* 0x000f220000300800 */
[----:B------:R-:W-:Y:S01]  /*415f0*/  FADD R191, R103, R191 ;  /* 0x000000bf67bf7221 */ /* 0x000fe20000000000 */
[----:B------:R-:W-:Y:S02]  /*41600*/  FADD R117, R118, R117 ;  /* 0x0000007576757221 */ /* 0x000fe40000000000 */
[----:B------:R-:W4:Y:S01]  /*41610*/  LDL.LU R100, [R1+0x1da0] ;  /* 0x001da00001647983 */ /* 0x000f220000300800 */
[----:B------:R-:W-:Y:S01]  /*41620*/  FADD R192, R104, R192 ;  /* 0x000000c068c07221 */ /* 0x000fe20000000000 */
[----:B------:R-:W-:-:S02]  /*41630*/  FADD R115, R116, R115 ;  /* 0x0000007374737221 */ /* 0x000fc40000000000 */
[----:B------:R-:W4:Y:S01]  /*41640*/  LDL.LU R101, [R1+0x1d9c] ;  /* 0x001d9c0001657983 */ /* 0x000f220000300800 */
[----:B------:R-:W-:Y:S01]  /*41650*/  FADD R193, R105, R193 ;  /* 0x000000c169c17221 */ /* 0x000fe20000000000 */
        /* <DEDUP_REMOVED lines=9> */
[----:B------:R-:W-:Y:S01]  /*416f0*/  FADD R16, R15, R16 ;  /* 0x000000100f107221 */ /* 0x000fe20000000000 */
[----:B------:R-:W-:Y:S01]  /*41700*/  FADD R202, R9, R202 ;  /* 0x000000ca09ca7221 */ /* 0x000fe20000000000 */
[----:B------:R0:W-:Y:S01]  /*41710*/  STL [R1+0xe00], R119 ;  /* 0x000e007701007387 */ /* 0x0001e20000100800 */
        /* <DEDUP_REMOVED lines=47> */
[----:B------:R-:W-:-:S02]  /*41a10*/  FADD R194, R0, R194 ;  /* 0x000000c200c27221 */ /* 0x000fc40000000000 */
[----:B------:R-:W2:Y:S04]  /*41a20*/  LDL.LU R0, [R1+0xd98] ;  /* 0x000d980001007983 */ /* 0x000ea80000300800 */
[----:B------:R3:W-:Y:S04]  /*41a30*/  STL [R1+0xe18], R107 ;  /* 0x000e186b01007387 */ /* 0x0007e80000100800 */
[----:B------:R-:W2:Y:S04]  /*41a40*/  LDL.LU R2, [R1+0xe24] ;  /* 0x000e240001027983 */ /* 0x000ea80000300800 */
        /* <DEDUP_REMOVED lines=46> */
[----:B------:R-:W4:Y:S04]  /*41d30*/  LDL.LU R118, [R1+0xdf4] ;  /* 0x000df40001767983 */ /* 0x000f280000300800 */
        /* <DEDUP_REMOVED lines=10> */
[----:B---3--:R-:W3:Y:S04]  /*41de0*/  LDL.LU R107, [R1+0xe94] ;  /* 0x000e9400016b7983 */ /* 0x008ee80000300800 */
[----:B------:R-:W3:Y:S04]  /*41df0*/  LDL.LU R106, [R1+0xa0c] ;  /* 0x000a0c00016a7983 */ /* 0x000ee80000300800 */
[----:B------:R-:W3:Y:S04]  /*41e00*/  LDL.LU R14, [R1+0xe98] ;  /* 0x000e9800010e7983 */ /* 0x000ee80000300800 */
[----:B------:R-:W3:Y:S04]  /*41e10*/  LDL.LU R15, [R1+0xa10] ;  /* 0x000a1000010f7983 */ /* 0x000ee80000300800 */
[----:B------:R-:W3:Y:S01]  /*41e20*/  LDL.LU R16, [R1+0xe9c] ;  /* 0x000e9c0001107983 */ /* 0x000ee20000300800 */
[----:B--2---:R-:W-:-:S05]  /*41e30*/  FADD R2, R0, R2 ;  /* 0x0000000200027221 */ /* 0x004fca0000000000 */
[----:B------:R0:W-:Y:S01]  /*41e40*/  STL [R1+0xe24], R2 ;  /* 0x000e240201007387 */ /* 0x0001e20000100800 */
[----:B----4-:R-:W-:-:S05]  /*41e50*/  FADD R4, R3, R4 ;  /* 0x0000000403047221 */ /* 0x010fca0000000000 */
[----:B------:R1:W-:Y:S01]  /*41e60*/  STL [R1+0xe28], R4 ;  /* 0x000e280401007387 */ /* 0x0003e20000100800 */
[----:B------:R-:W-:-:S05]  /*41e70*/  FADD R6, R5, R6 ;  /* 0x0000000605067221 */ /* 0x000fca0000000000 */
        /* <DEDUP_REMOVED lines=51> */
[----:B---3--:R-:W-:-:S03]  /*421b0*/  FADD R107, R108, R107 ;  /* 0x0000006b6c6b7221 */ /* 0x008fc60000000000 */
[----:B------:R-:W3:Y:S04]  /*421c0*/  LDL.LU R0, [R1+0xa14] ;  /* 0x000a140001007983 */ /* 0x000ee80000300800 */
[----:B------:R4:W-:Y:S01]  /*421d0*/  STL [R1+0xe94], R107 ;  /* 0x000e946b01007387 */ /* 0x0009e20000100800 */
[----:B------:R-:W-:-:S03]  /*421e0*/  FADD R14, R106, R14 ;  /* 0x0000000e6a0e7221 */ /* 0x000fc60000000000 */
[----:B0-----:R-:W3:Y:S04]  /*421f0*/  LDL.LU R2, [R1+0xea0] ;  /* 0x000ea00001027983 */ /* 0x001ee80000300800 */
[----:B------:R0:W-:Y:S01]  /*42200*/  STL [R1+0xe98], R14 ;  /* 0x000e980e01007387 */ /* 0x0001e20000100800 */
[----:B------:R-:W-:-:S03]  /*42210*/  FADD R16, R15, R16 ;  /* 0x000000100f107221 */ /* 0x000fc60000000000 */
[----:B------:R-:W3:Y:S04]  /*42220*/  LDL.LU R3, [R1+0xa18] ;  /* 0x000a180001037983 */ /* 0x000ee80000300800 */
[----:B------:R0:W-:Y:S04]  /*42230*/  STL [R1+0xe9c], R16 ;  /* 0x000e9c1001007387 */ /* 0x0001e80000100800 */
[----:B-1----:R-:W3:Y:S04]  /*42240*/  LDL.LU R4, [R1+0xea4] ;  /* 0x000ea40001047983 */ /* 0x002ee80000300800 */
[----:B------:R-:W3:Y:S04]  /*42250*/  LDL.LU R5, [R1+0xa1c] ;  /* 0x000a1c0001057983 */ /* 0x000ee80000300800 */
[----:B--2---:R-:W2:Y:S04]  /*42260*/  LDL.LU R6, [R1+0xea8] ;  /* 0x000ea80001067983 */ /* 0x004ea80000300800 */
[----:B------:R-:W2:Y:S04]  /*42270*/  LDL.LU R7, [R1+0xa20] ;  /* 0x000a200001077983 */ /* 0x000ea80000300800 */
        /* <DEDUP_REMOVED lines=54> */
[----:B------:R-:W4:Y:S01]  /*425e0*/  LDL.LU R16, [R1+0xf18] ;  /* 0x000f180001107983 */ /* 0x000f220000300800 */
[----:B---3--:R-:W-:-:S05]  /*425f0*/  FADD R2, R0, R2 ;  /* 0x0000000200027221 */ /* 0x008fca0000000000 */
[----:B------:R0:W-:Y:S01]  /*42600*/  STL [R1+0xea0], R2 ;  /* 0x000ea00201007387 */ /* 0x0001e20000100800 */
[----:B------:R-:W-:Y:S01]  /*42610*/  FADD R4, R3, R4 ;  /* 0x0000000403047221 */ /* 0x000fe20000000000 */
[----:B--2---:R-:W-:-:S04]  /*42620*/  FADD R6, R5, R6 ;  /* 0x0000000605067221 */ /* 0x004fc80000000000 */
        /* <DEDUP_REMOVED lines=53> */
[----:B------:R-:W4:Y:S04]  /*42980*/  LDL.LU R0, [R1+0xa90] ;  /* 0x000a900001007983 */ /* 0x000f280000300800 */
[----:B------:R4:W-:Y:S01]  /*42990*/  STL [R1+0xf10], R107 ;  /* 0x000f106b01007387 */ /* 0x0009e20000100800 */
[----:B------:R-:W-:-:S03]  /*429a0*/  FADD R14, R106, R14 ;  /* 0x0000000e6a0e7221 */ /* 0x000fc60000000000 */
[----:B0-----:R-:W4:Y:S04]  /*429b0*/  LDL.LU R2, [R1+0xf1c] ;  /* 0x000f1c0001027983 */ /* 0x001f280000300800 */
[----:B------:R0:W-:Y:S01]  /*429c0*/  STL [R1+0xf14], R14 ;  /* 0x000f140e01007387 */ /* 0x0001e20000100800 */
[----:B------:R-:W-:-:S03]  /*429d0*/  FADD R16, R15, R16 ;  /* 0x000000100f107221 */ /* 0x000fc60000000000 */
[----:B------:R-:W4:Y:S04]  /*429e0*/  LDL.LU R3, [R1+0xa94] ;  /* 0x000a940001037983 */ /* 0x000f280000300800 */
[----:B------:R0:W-:Y:S04]  /*429f0*/  STL [R1+0xf18], R16 ;  /* 0x000f181001007387 */ /* 0x0001e80000100800 */
[----:B-1----:R-:W4:Y:S04]  /*42a00*/  LDL.LU R4, [R1+0xf20] ;  /* 0x000f200001047983 */ /* 0x002f280000300800 */
[----:B------:R-:W4:Y:S04]  /*42a10*/  LDL.LU R5, [R1+0xa98] ;  /* 0x000a980001057983 */ /* 0x000f280000300800 */
[----:B--2---:R-:W2:Y:S04]  /*42a20*/  LDL.LU R6, [R1+0xf24] ;  /* 0x000f240001067983 */ /* 0x004ea80000300800 */
[----:B------:R-:W2:Y:S04]  /*42a30*/  LDL.LU R7, [R1+0xa9c] ;  /* 0x000a9c0001077983 */ /* 0x000ea80000300800 */
[----:B---3--:R-:W3:Y:S04]  /*42a40*/  LDL.LU R8, [R1+0xf28] ;  /* 0x000f280001087983 */ /* 0x008ee80000300800 */
[----:B------:R-:W3:Y:S04]  /*42a50*/  LDL.LU R9, [R1+0xaa0] ;  /* 0x000aa00001097983 */ /* 0x000ee80000300800 */
        /* <DEDUP_REMOVED lines=53> */
[----:B------:R-:W-:-:S05]  /*42db0*/  FADD R2, R0, R2 ;  /* 0x0000000200027221 */ /* 0x000fca0000000000 */
[----:B------:R0:W-:Y:S01]  /*42dc0*/  STL [R1+0xf1c], R2 ;  /* 0x000f1c0201007387 */ /* 0x0001e20000100800 */
[----:B------:R-:W-:Y:S01]  /*42dd0*/  FADD R4, R3, R4 ;  /* 0x0000000403047221 */ /* 0x000fe20000000000 */
        /* <DEDUP_REMOVED lines=2321> */
[----:B------:R-:W4:Y:S04]  /*4bef0*/  LDL.LU R134, [R1] ;  /* 0x0000000001867983 */ /* 0x000f280000300800 */
        /* <DEDUP_REMOVED lines=280> */
[----:B------:R-:W-:Y:S01]  /*4d080*/  STL [R1+0x1948], R2 ;  /* 0x0019480201007387 */ /* 0x000fe20000100800 */
[----:B------:R-:W-:Y:S01]  /*4d090*/  FADD R4, R3, R4 ;  /* 0x0000000403047221 */ /* 0x000fe20000000000 */
        /* <DEDUP_REMOVED lines=51> */
[----:B------:R-:W-:Y:S04]  /*4d3d0*/  STL [R1+0x19b0], R111 ;  /* 0x0019b06f01007387 */ /* 0x000fe80000100800 */
[----:B------:R-:W-:Y:S01]  /*4d3e0*/  STL [R1+0x19b4], R109 ;  /* 0x0019b46d01007387 */ /* 0x000fe20000100800 */
[----:B------:R-:W-:Y:S01]  /*4d3f0*/  FADD R107, R108, R107 ;  /* 0x0000006b6c6b7221 */ /* 0x000fe20000000000 */
[----:B------:R-:W-:Y:S02]  /*4d400*/  FADD R14, R106, R14 ;  /* 0x0000000e6a0e7221 */ /* 0x000fe40000000000 */
[----:B------:R-:W2:Y:S04]  /*4d410*/  LDL.LU R106, [R1+0x138] ;  /* 0x00013800016a7983 */ /* 0x000ea80000300800 */
[----:B------:R0:W-:Y:S01]  /*4d420*/  STL [R1+0x19b8], R107 ;  /* 0x0019b86b01007387 */ /* 0x0001e20000100800 */
[----:B------:R-:W-:-:S03]  /*4d430*/  FADD R16, R15, R16 ;  /* 0x000000100f107221 */ /* 0x000fc60000000000 */
[----:B0-----:R-:W2:Y:S04]  /*4d440*/  LDL.LU R107, [R1+0x19c4] ;  /* 0x0019c400016b7983 */ /* 0x001ea80000300800 */
[----:B------:R0:W-:Y:S04]  /*4d450*/  STL [R1+0x19bc], R14 ;  /* 0x0019bc0e01007387 */ /* 0x0001e80000100800 */
[----:B------:R-:W3:Y:S04]  /*4d460*/  LDL.LU R108, [R1+0x13c] ;  /* 0x00013c00016c7983 */ /* 0x000ee80000300800 */
[----:B------:R1:W-:Y:S04]  /*4d470*/  STL [R1+0x19c0], R16 ;  /* 0x0019c01001007387 */ /* 0x0003e80000100800 */
[----:B------:R-:W3:Y:S04]  /*4d480*/  LDL.LU R109, [R1+0x19c8] ;  /* 0x0019c800016d7983 */ /* 0x000ee80000300800 */
        /* <DEDUP_REMOVED lines=57> */
[----:B-1----:R-:W4:Y:S01]  /*4d820*/  LDL.LU R16, [R1+0x1a3c] ;  /* 0x001a3c0001107983 */ /* 0x002f220000300800 */
[----:B--2---:R-:W-:-:S03]  /*4d830*/  FADD R107, R106, R107 ;  /* 0x0000006b6a6b7221 */ /* 0x004fc60000000000 */
[----:B------:R-:W2:Y:S04]  /*4d840*/  LDL.LU R106, [R1+0x1d88] ;  /* 0x001d8800016a7983 */ /* 0x000ea80000300800 */
[----:B------:R0:W-:Y:S01]  /*4d850*/  STL [R1+0x19c4], R107 ;  /* 0x0019c46b01007387 */ /* 0x0001e20000100800 */
[----:B---3--:R-:W-:-:S03]  /*4d860*/  FADD R109, R108, R109 ;  /* 0x0000006d6c6d7221 */ /* 0x008fc60000000000 */
[----:B0-----:R-:W3:Y:S04]  /*4d870*/  LDL.LU R107, [R1+0x1d84] ;  /* 0x001d8400016b7983 */ /* 0x001ee80000300800 */
[----:B------:R-:W3:Y:S01]  /*4d880*/  LDL.LU R108, [R1+0x1d80] ;  /* 0x001d8000016c7983 */ /* 0x000ee20000300800 */
[----:B----4-:R-:W-:-:S03]  /*4d890*/  FADD R111, R110, R111 ;  /* 0x0000006f6e6f7221 */ /* 0x010fc60000000000 */
        /* <DEDUP_REMOVED lines=10> */
[----:B------:R-:W-:Y:S01]  /*4d940*/  FADD R119, R118, R119 ;  /* 0x0000007776777221 */ /* 0x000fe20000000000 */
[----:B------:R-:W-:-:S02]  /*4d950*/  FADD R121, R120, R121 ;  /* 0x0000007978797221 */ /* 0x000fc40000000000 */
[----:B0-----:R-:W4:Y:S04]  /*4d960*/  LDL.LU R113, [R1+0x1d6c] ;  /* 0x001d6c0001717983 */ /* 0x001f280000300800 */
[----:B------:R-:W4:Y:S04]  /*4d970*/  LDL.LU R114, [R1+0x1d68] ;  /* 0x001d680001727983 */ /* 0x000f280000300800 */
[----:B------:R0:W-:Y:S01]  /*4d980*/  STL [R1+0x19d4], R115 ;  /* 0x0019d47301007387 */ /* 0x0001e20000100800 */
[----:B------:R-:W-:-:S03]  /*4d990*/  FADD R123, R122, R123 ;  /* 0x0000007b7a7b7221 */ /* 0x000fc60000000000 */
        /* <DEDUP_REMOVED lines=22> */
[----:B------:R-:W-:Y:S01]  /*4db00*/  FADD R10, R9, R10 ;  /* 0x0000000a090a7221 */ /* 0x000fe20000000000 */
[----:B------:R-:W-:Y:S01]  /*4db10*/  FADD R12, R11, R12 ;  /* 0x0000000c0b0c7221 */ /* 0x000fe20000000000 */
        /* <DEDUP_REMOVED lines=13> */
[----:B------:R-:W-:Y:S04]  /*4dbf0*/  STL [R1+0x19f4], R2 ;  /* 0x0019f40201007387 */ /* 0x000fe80000100800 */
[----:B------:R-:W-:Y:S04]  /*4dc00*/  STL [R1+0x19f8], R4 ;  /* 0x0019f80401007387 */ /* 0x000fe80000100800 */
[----:B------:R-:W-:Y:S04]  /*4dc10*/  STL [R1+0x19fc], R6 ;  /* 0x0019fc0601007387 */ /* 0x000fe80000100800 */
        /* <DEDUP_REMOVED lines=10> */
[----:B------:R-:W-:-:S03]  /*4dcc0*/  FADD R131, R132, R131 ;  /* 0x0000008384837221 */ /* 0x000fc60000000000 */
[----:B------:R-:W-:Y:S04]  /*4dcd0*/  STL [R1+0x1a18], R145 ;  /* 0x001a189101007387 */ /* 0x000fe80000100800 */
[----:B------:R-:W-:Y:S04]  /*4dce0*/  STL [R1+0x1a1c], R143 ;  /* 0x001a1c8f01007387 */ /* 0x000fe80000100800 */
[----:B------:R-:W-:Y:S01]  /*4dcf0*/  STL [R1+0x1a20], R141 ;  /* 0x001a208d01007387 */ /* 0x000fe20000100800 */
[----:B------:R-:W-:-:S03]  /*4dd00*/  FADD R14, R130, R14 ;  /* 0x0000000e820e7221 */ /* 0x000fc60000000000 */
[----:B------:R-:W-:Y:S04]  /*4dd10*/  STL [R1+0x1a24], R139 ;  /* 0x001a248b01007387 */ /* 0x000fe80000100800 */
[----:B------:R-:W-:Y:S04]  /*4dd20*/  STL [R1+0x1a28], R137 ;  /* 0x001a288901007387 */ /* 0x000fe80000100800 */
[----:B------:R-:W-:Y:S04]  /*4dd30*/  STL [R1+0x1a2c], R135 ;  /* 0x001a2c8701007387 */ /* 0x000fe80000100800 */
[----:B------:R-:W-:Y:S04]  /*4dd40*/  STL [R1+0x1a30], R133 ;  /* 0x001a308501007387 */ /* 0x000fe80000100800 */
[----:B------:R-:W2:Y:S04]  /*4dd50*/  LDL.LU R130, [R1+0x1b4] ;  /* 0x0001b40001827983 */ /* 0x000ea80000300800 */
[----:B------:R0:W-:Y:S04]  /*4dd60*/  STL [R1+0x1a34], R131 ;  /* 0x001a348301007387 */ /* 0x0001e80000100800 */
[----:B------:R-:W2:Y:S01]  /*4dd70*/  LDL.LU R3, [R1+0x1a40] ;  /* 0x001a400001037983 */ /* 0x000ea20000300800 */
[----:B------:R-:W-:-:S03]  /*4dd80*/  FADD R16, R15, R16 ;  /* 0x000000100f107221 */ /* 0x000fc60000000000 */
[----:B------:R1:W-:Y:S04]  /*4dd90*/  STL [R1+0x1a38], R14 ;  /* 0x001a380e01007387 */ /* 0x0003e80000100800 */
[----:B0-----:R-:W3:Y:S04]  /*4dda0*/  LDL.LU R131, [R1+0x1b8] ;  /* 0x0001b80001837983 */ /* 0x001ee80000300800 */
[----:B------:R0:W-:Y:S04]  /*4ddb0*/  STL [R1+0x1a3c], R16 ;  /* 0x001a3c1001007387 */ /* 0x0001e80000100800 */
[----:B-1----:R-:W3:Y:S04]  /*4ddc0*/  LDL.LU R14, [R1+0x1a44] ;  /* 0x001a4400010e7983 */ /* 0x002ee80000300800 */
[----:B------:R-:W4:Y:S04]  /*4ddd0*/  LDL.LU R132, [R1+0x1bc] ;  /* 0x0001bc0001847983 */ /* 0x000f280000300800 */
[----:B------:R-:W4:Y:S04]  /*4dde0*/  LDL.LU R15, [R1+0x1a48] ;  /* 0x001a4800010f7983 */ /* 0x000f280000300800 */
[----:B------:R-:W4:Y:S04]  /*4ddf0*/  LDL.LU R133, [R1+0x1c0] ;  /* 0x0001c00001857983 */ /* 0x000f280000300800 */
[----:B0-----:R-:W4:Y:S04]  /*4de00*/  LDL.LU R16, [R1+0x1a4c] ;  /* 0x001a4c0001107983 */ /* 0x001f280000300800 */
        /* <DEDUP_REMOVED lines=32> */
[----:B------:R0:W-:Y:S04]  /*4e010*/  STL [R1+0x1a40], R3 ;  /* 0x001a400301007387 */ /* 0x0001e80000100800 */
[----:B0-----:R-:W2:Y:S01]  /*4e020*/  LDL.LU R3, [R1+0x1a8c] ;  /* 0x001a8c0001037983 */ /* 0x001ea20000300800 */
[----:B---3--:R-:W-:-:S03]  /*4e030*/  FADD R14, R131, R14 ;  /* 0x0000000e830e7221 */ /* 0x008fc60000000000 */
[----:B------:R-:W3:Y:S01]  /*4e040*/  LDL.LU R131, [R1+0x1d24] ;  /* 0x001d240001837983 */ /* 0x000ee20000300800 */
[----:B----4-:R-:W-:-:S03]  /*4e050*/  FADD R15, R132, R15 ;  /* 0x0000000f840f7221 */ /* 0x010fc60000000000 */
[----:B------:R0:W-:Y:S01]  /*4e060*/  STL [R1+0x1a44], R14 ;  /* 0x001a440e01007387 */ /* 0x0001e20000100800 */
[----:B------:R-:W-:-:S03]  /*4e070*/  FADD R16, R133, R16 ;  /* 0x0000001085107221 */ /* 0x000fc60000000000 */
[----:B0-----:R-:W4:Y:S04]  /*4e080*/  LDL.LU R14, [R1+0x1a90] ;  /* 0x001a9000010e7983 */ /* 0x001f280000300800 */
[----:B------:R-:W3:Y:S01]  /*4e090*/  LDL.LU R132, [R1+0x1d20] ;  /* 0x001d200001847983 */ /* 0x000ee20000300800 */
[----:B------:R-:W-:-:S03]  /*4e0a0*/  FADD R135, R134, R135 ;  /* 0x0000008786877221 */ /* 0x000fc60000000000 */
[----:B------:R0:W-:Y:S01]  /*4e0b0*/  STL [R1+0x1a48], R15 ;  /* 0x001a480f01007387 */ /* 0x0001e20000100800 */
[----:B------:R-:W-:-:S03]  /*4e0c0*/  FADD R137, R136, R137 ;  /* 0x0000008988897221 */ /* 0x000fc60000000000 */
[----:B0-----:R-:W3:Y:S04]  /*4e0d0*/  LDL.LU R15, [R1+0x1a94] ;  /* 0x001a9400010f7983 */ /* 0x001ee80000300800 */
[----:B------:R-:W3:Y:S04]  /*4e0e0*/  LDL.LU R133, [R1+0x1d1c] ;  /* 0x001d1c0001857983 */ /* 0x000ee80000300800 */
[----:B------:R0:W-:Y:S01]  /*4e0f0*/  STL [R1+0x1a4c], R16 ;  /* 0x001a4c1001007387 */ /* 0x0001e20000100800 */
[----:B------:R-:W-:Y:S01]  /*4e100*/  FADD R139, R138, R139 ;  /* 0x0000008b8a8b7221 */ /* 0x000fe20000000000 */
[----:B------:R-:W-:-:S02]  /*4e110*/  FADD R141, R140, R141 ;  /* 0x0000008d8c8d7221 */ /* 0x000fc40000000000 */
[----:B0-----:R-:W3:Y:S04]  /*4e120*/  LDL.LU R16, [R1+0x1a98] ;  /* 0x001a980001107983 */ /* 0x001ee80000300800 */
[----:B------:R-:W3:Y:S04]  /*4e130*/  LDL.LU R134, [R1+0x1d18] ;  /* 0x001d180001867983 */ /* 0x000ee80000300800 */
[----:B------:R0:W-:Y:S01]  /*4e140*/  STL [R1+0x1a50], R135 ;  /* 0x001a508701007387 */ /* 0x0001e20000100800 */
[----:B------:R-:W-:-:S03]  /*4e150*/  FADD R143, R142, R143 ;  /* 0x0000008f8e8f7221 */ /* 0x000fc60000000000 */
        /* <DEDUP_REMOVED lines=42> */
[----:B------:R0:W-:Y:S04]  /*4e400*/  STL [R1+0x1a7c], R7 ;  /* 0x001a7c0701007387 */ /* 0x0001e80000100800 */
[----:B0-----:R-:W3:Y:S04]  /*4e410*/  LDL.LU R7, [R1+0x1ab0] ;  /* 0x001ab00001077983 */ /* 0x001ee80000300800 */
[----:B------:R1:W5:Y:S04]  /*4e420*/  LDL.LU R13, [R1+0x1cd0] ;  /* 0x001cd000010d7983 */ /* 0x0003680000300800 */
[----:B------:R0:W-:Y:S04]  /*4e430*/  STL [R1+0x1a80], R6 ;  /* 0x001a800601007387 */ /* 0x0001e80000100800 */
[----:B0-----:R-:W3:Y:S04]  /*4e440*/  LDL.LU R6, [R1+0x1ab4] ;  /* 0x001ab40001067983 */ /* 0x001ee80000300800 */
[----:B------:R0:W-:Y:S01]  /*4e450*/  STL [R1+0x1a84], R5 ;  /* 0x001a840501007387 */ /* 0x0001e20000100800 */
[----:B--2---:R-:W-:-:S03]  /*4e460*/  FADD R3, R24, R3 ;  /* 0x0000000318037221 */ /* 0x004fc60000000000 */
[----:B0-----:R-:W2:Y:S04]  /*4e470*/  LDL.LU R5, [R1+0x1ab8] ;  /* 0x001ab80001057983 */ /* 0x001ea80000300800 */
[----:B------:R0:W-:Y:S04]  /*4e480*/  STL [R1+0x1a88], R4 ;  /* 0x001a880401007387 */ /* 0x0001e80000100800 */
[----:B0-----:R-:W2:Y:S04]  /*4e490*/  LDL.LU R4, [R1+0x1abc] ;  /* 0x001abc0001047983 */ /* 0x001ea80000300800 */
[----:B------:R0:W-:Y:S04]  /*4e4a0*/  STL [R1+0x1a8c], R3 ;  /* 0x001a8c0301007387 */ /* 0x0001e80000100800 */
[----:B0-----:R-:W2:Y:S04]  /*4e4b0*/  LDL.LU R3, [R1+0x1ac0] ;  /* 0x001ac00001037983 */ /* 0x001ea80000300800 */
[----:B------:R-:W2:Y:S04]  /*4e4c0*/  LDL.LU R2, [R1+0x1ac4] ;  /* 0x001ac40001027983 */ /* 0x000ea80000300800 */
[----:B------:R-:W2:Y:S01]  /*4e4d0*/  LDL.LU R0, [R1+0x1ac8] ;  /* 0x001ac80001007983 */ /* 0x000ea20000300800 */
[----:B----4-:R-:W-:Y:S01]  /*4e4e0*/  FADD R14, R25, R14 ;  /* 0x0000000e190e7221 */ /* 0x010fe20000000000 */
[----:B---3--:R-:W-:-:S04]  /*4e4f0*/  FADD R15, R26, R15 ;  /* 0x0000000f1a0f7221 */ /* 0x008fc80000000000 */
[----:B------:R0:W-:Y:S01]  /*4e500*/  STL [R1+0x1a90], R14 ;  /* 0x001a900e01007387 */ /* 0x0001e20000100800 */
[----:B------:R-:W-:-:S03]  /*4e510*/  FADD R16, R27, R16 ;  /* 0x000000101b107221 */ /* 0x000fc60000000000 */
[----:B------:R-:W3:Y:S04]  /*4e520*/  LDL.LU R27, [R1+0x1afc] ;  /* 0x001afc00011b7983 */ /* 0x000ee80000300800 */
[----:B------:R4:W-:Y:S04]  /*4e530*/  STL [R1+0x1a94], R15 ;  /* 0x001a940f01007387 */ /* 0x0009e80000100800 */
[----:B------:R-:W3:Y:S04]  /*4e540*/  LDL.LU R26, [R1+0x1b00] ;  /* 0x001b0000011a7983 */ /* 0x000ee80000300800 */
[----:B------:R-:W3:Y:S04]  /*4e550*/  LDL.LU R25, [R1+0x1b04] ;  /* 0x001b040001197983 */ /* 0x000ee80000300800 */
[----:B------:R1:W-:Y:S04]  /*4e560*/  STL [R1+0x1a98], R16 ;  /* 0x001a981001007387 */ /* 0x0003e80000100800 */
[----:B------:R-:W3:Y:S04]  /*4e570*/  LDL.LU R24, [R1+0x1b08] ;  /* 0x001b080001187983 */ /* 0x000ee80000300800 */
[----:B0-----:R-:W3:Y:S04]  /*4e580*/  LDL.LU R14, [R1+0x1b0c] ;  /* 0x001b0c00010e7983 */ /* 0x001ee80000300800 */
[----:B----4-:R-:W4:Y:S04]  /*4e590*/  LDL.LU R15, [R1+0x1b10] ;  /* 0x001b1000010f7983 */ /* 0x010f280000300800 */
[----:B-1----:R-:W4:Y:S01]  /*4e5a0*/  LDL.LU R16, [R1+0x1b14] ;  /* 0x001b140001107983 */ /* 0x002f220000300800 */
[----:B------:R-:W-:-:S05]  /*4e5b0*/  FADD R12, R28, R12 ;  /* 0x0000000c1c0c7221 */ /* 0x000fca0000000000 */
[----:B------:R0:W-:Y:S04]  /*4e5c0*/  STL [R1+0x1a9c], R12 ;  /* 0x001a9c0c01007387 */ /* 0x0001e80000100800 */
[----:B0-----:R1:W5:Y:S01]  /*4e5d0*/  LDL.LU R12, [R1+0x1ccc] ;  /* 0x001ccc00010c7983 */ /* 0x0013620000300800 */
[----:B------:R-:W-:-:S03]  /*4e5e0*/  FADD R11, R29, R11 ;  /* 0x0000000b1d0b7221 */ /* 0x000fc60000000000 */
[----:B------:R-:W4:Y:S04]  /*4e5f0*/  LDL.LU R28, [R1+0x1af8] ;  /* 0x001af800011c7983 */ /* 0x000f280000300800 */
        /* <DEDUP_REMOVED lines=20> */
[----:B------:R0:W-:Y:S01]  /*4e740*/  STL [R1+0x1ab4], R6 ;  /* 0x001ab40601007387 */ /* 0x0001e20000100800 */
[----:B--2---:R-:W-:-:S03]  /*4e750*/  FADD R5, R35, R5 ;  /* 0x0000000523057221 */ /* 0x004fc60000000000 */
[----:B0-----:R1:W5:Y:S04]  /*4e760*/  LDL.LU R6, [R1+0x1cb4] ;  /* 0x001cb40001067983 */ /* 0x0013680000300800 */
[----:B------:R-:W2:Y:S04]  /*4e770*/  LDL.LU R34, [R1+0x1ae0] ;  /* 0x001ae00001227983 */ /* 0x000ea80000300800 */
[----:B------:R0:W-:Y:S01]  /*4e780*/  STL [R1+0x1ab8], R5 ;  /* 0x001ab80501007387 */ /* 0x0001e20000100800 */
[----:B------:R-:W-:-:S03]  /*4e790*/  FADD R4, R36, R4 ;  /* 0x0000000424047221 */ /* 0x000fc60000000000 */
[----:B0-----:R1:W5:Y:S04]  /*4e7a0*/  LDL.LU R5, [R1+0x1cb0] ;  /* 0x001cb00001057983 */ /* 0x0013680000300800 */
[----:B------:R-:W2:Y:S01]  /*4e7b0*/  LDL.LU R35, [R1+0x1adc] ;  /* 0x001adc0001237983 */ /* 0x000ea20000300800 */
[----:B------:R-:W-:-:S03]  /*4e7c0*/  FADD R3, R37, R3 ;  /* 0x0000000325037221 */ /* 0x000fc60000000000 */
[----:B------:R0:W-:Y:S01]  /*4e7d0*/  STL [R1+0x1abc], R4 ;  /* 0x001abc0401007387 */ /* 0x0001e20000100800 */
[----:B------:R-:W-:Y:S01]  /*4e7e0*/  FADD R2, R38, R2 ;  /* 0x0000000226027221 */ /* 0x000fe20000000000 */
[----:B------:R-:W-:Y:S02]  /*4e7f0*/  FADD R0, R39, R0 ;  /* 0x0000000027007221 */ /* 0x000fe40000000000 */
[----:B0-----:R1:W5:Y:S04]  /*4e800*/  LDL.LU R4, [R1+0x1cac] ;  /* 0x001cac0001047983 */ /* 0x0013680000300800 */
[----:B------:R-:W2:Y:S04]  /*4e810*/  LDL.LU R36, [R1+0x1ad8] ;  /* 0x001ad80001247983 */ /* 0x000ea80000300800 */
[----:B------:R0:W-:Y:S04]  /*4e820*/  STL [R1+0x1ac0], R3 ;  /* 0x001ac00301007387 */ /* 0x0001e80000100800 */
[----:B0-----:R1:W5:Y:S04]  /*4e830*/  LDL.LU R3, [R1+0x1ca8] ;  /* 0x001ca80001037983 */ /* 0x0013680000300800 */
[----:B------:R-:W2:Y:S04]  /*4e840*/  LDL.LU R37, [R1+0x1ad4] ;  /* 0x001ad40001257983 */ /* 0x000ea80000300800 */
[----:B------:R0:W-:Y:S04]  /*4e850*/  STL [R1+0x1ac4], R2 ;  /* 0x001ac40201007387 */ /* 0x0001e80000100800 */
[----:B0-----:R1:W5:Y:S04]  /*4e860*/  LDL.LU R2, [R1+0x1ca4] ;  /* 0x001ca40001027983 */ /* 0x0013680000300800 */
[----:B------:R-:W2:Y:S04]  /*4e870*/  LDL.LU R38, [R1+0x1ad0] ;  /* 0x001ad00001267983 */ /* 0x000ea80000300800 */
[----:B------:R0:W-:Y:S04]  /*4e880*/  STL [R1+0x1ac8], R0 ;  /* 0x001ac80001007387 */ /* 0x0001e80000100800 */
[----:B0-----:R1:W5:Y:S04]  /*4e890*/  LDL.LU R0, [R1+0x1ca0] ;  /* 0x001ca00001007983 */ /* 0x0013680000300800 */
[----:B------:R-:W2:Y:S01]  /*4e8a0*/  LDL.LU R39, [R1+0x1acc] ;  /* 0x001acc0001277983 */ /* 0x000ea20000300800 */
[----:B---3--:R-:W-:Y:S01]  /*4e8b0*/  FADD R27, R52, R27 ;  /* 0x0000001b341b7221 */ /* 0x008fe20000000000 */
[----:B------:R-:W-:Y:S01]  /*4e8c0*/  FADD R26, R53, R26 ;  /* 0x0000001a351a7221 */ /* 0x000fe20000000000 */
[----:B------:R-:W-:Y:S01]  /*4e8d0*/  FADD R25, R54, R25 ;  /* 0x0000001936197221 */ /* 0x000fe20000000000 */
[----:B------:R-:W-:Y:S01]  /*4e8e0*/  FADD R24, R55, R24 ;  /* 0x0000001837187221 */ /* 0x000fe20000000000 */
[----:B------:R-:W-:Y:S01]  /*4e8f0*/  FADD R14, R56, R14 ;  /* 0x0000000e380e7221 */ /* 0x000fe20000000000 */
[----:B----4-:R-:W-:Y:S01]  /*4e900*/  FADD R15, R57, R15 ;  /* 0x0000000f390f7221 */ /* 0x010fe20000000000 */
[----:B------:R-:W-:Y:S01]  /*4e910*/  FADD R16, R58, R16 ;  /* 0x000000103a107221 */ /* 0x000fe20000000000 */
[----:B------:R-:W-:Y:S01]  /*4e920*/  FADD R28, R51, R28 ;  /* 0x0000001c331c7221 */ /* 0x000fe20000000000 */
[----:B------:R-:W-:Y:S01]  /*4e930*/  FADD R29, R50, R29 ;  /* 0x0000001d321d7221 */ /* 0x000fe20000000000 */
[----:B------:R-:W-:Y:S01]  /*4e940*/  FADD R30, R49, R30 ;  /* 0x0000001e311e7221 */ /* 0x000fe20000000000 */
[----:B------:R-:W-:Y:S01]  /*4e950*/  FADD R31, R48, R31 ;  /* 0x0000001f301f7221 */ /* 0x000fe20000000000 */
[----:B------:R-:W-:Y:S01]  /*4e960*/  FADD R32, R47, R32 ;  /* 0x000000202f207221 */ /* 0x000fe20000000000 */
[----:B------:R-:W-:Y:S01]  /*4e970*/  FADD R33, R46, R33 ;  /* 0x000000212e217221 */ /* 0x000fe20000000000 */
[----:B--2---:R-:W-:Y:S01]  /*4e980*/  FADD R34, R45, R34 ;  /* 0x000000222d227221 */ /* 0x004fe20000000000 */
[----:B------:R-:W-:Y:S01]  /*4e990*/  FADD R35, R44, R35 ;  /* 0x000000232c237221 */ /* 0x000fe20000000000 */
[----:B------:R-:W-:Y:S01]  /*4e9a0*/  FADD R36, R43, R36 ;  /* 0x000000242b247221 */ /* 0x000fe20000000000 */
[----:B------:R-:W-:Y:S01]  /*4e9b0*/  FADD R37, R42, R37 ;  /* 0x000000252a257221 */ /* 0x000fe20000000000 */
[----:B------:R-:W-:Y:S01]  /*4e9c0*/  FADD R38, R41, R38 ;  /* 0x0000002629267221 */ /* 0x000fe20000000000 */
[----:B------:R-:W-:-:S05]  /*4e9d0*/  FADD R39, R40, R39 ;  /* 0x0000002728277221 */ /* 0x000fca0000000000 */
        /* <DEDUP_REMOVED lines=16> */
[----:B------:R-:W4:Y:S04]  /*4eae0*/  LDL.LU R51, [R1+0x1b18] ;  /* 0x001b180001337983 */ /* 0x000f280000300800 */
[----:B------:R1:W-:Y:S04]  /*4eaf0*/  STL [R1+0x1b0c], R14 ;  /* 0x001b0c0e01007387 */ /* 0x0003e80000100800 */
[----:B------:R-:W4:Y:S04]  /*4eb00*/  LDL.LU R50, [R1+0x1b1c] ;  /* 0x001b1c0001327983 */ /* 0x000f280000300800 */
        /* <DEDUP_REMOVED lines=13> */
[----:B--2---:R-:W2:Y:S04]  /*4ebe0*/  LDL.LU R38, [R1+0x1b4c] ;  /* 0x001b4c0001267983 */ /* 0x004ea80000300800 */
[----:B---3--:R-:W3:Y:S04]  /*4ebf0*/  LDL.LU R37, [R1+0x1b50] ;  /* 0x001b500001257983 */ /* 0x008ee80000300800 */
[----:B----4-:R-:W4:Y:S04]  /*4ec00*/  LDL.LU R36, [R1+0x1b54] ;  /* 0x001b540001247983 */ /* 0x010f280000300800 */
        /* <DEDUP_REMOVED lines=15> */
[----:B------:R-:W-:Y:S01]  /*4ed00*/  FADD R51, R59, R51 ;  /* 0x000000333b337221 */ /* 0x000fe20000000000 */
[----:B------:R-:W-:-:S04]  /*4ed10*/  FADD R50, R60, R50 ;  /* 0x000000323c327221 */ /* 0x000fc80000000000 */
        /* <DEDUP_REMOVED lines=72> */
[----:B--2---:R-:W2:Y:S04]  /*4f1a0*/  LDL.LU R39, [R1+0x1bc4] ;  /* 0x001bc40001277983 */ /* 0x004ea80000300800 */
        /* <DEDUP_REMOVED lines=168> */
[----:B------:R-:W-:Y:S01]  /*4fc30*/  FADD R15, R150, R15 ;  /* 0x0000000f960f7221 */ /* 0x000fe20000000000 */
[----:B------:R-:W-:-:S05]  /*4fc40*/  FADD R16, R16, R151 ;  /* 0x0000009710107221 */ /* 0x000fca0000000000 */
[----:B------:R1:W-:Y:S04]  /*4fc50*/  STL [R1+0x1c88], R16 ;  /* 0x001c881001007387 */ /* 0x0003e80000100800 */
[----:B------:R1:W-:Y:S04]  /*4fc60*/  STL [R1+0x1c80], R14 ;  /* 0x001c800e01007387 */ /* 0x0003e80000100800 */
[----:B------:R1:W-:Y:S02]  /*4fc70*/  STL [R1+0x1c84], R15 ;  /* 0x001c840f01007387 */ /* 0x0003e40000100800 */
.L_x_28:
[----:B-1----:R-:W1:Y:S02]  /*4fc80*/  LDC R14, c[0x0][0x28c] ;  /* 0x0000a300ff0e7b82 */ /* 0x002e640000000800 */
[----:B-1----:R-:W-:-:S13]  /*4fc90*/  ISETP.GE.AND P0, PT, R14, 0x1, PT ;  /* 0x000000010e00780c */ /* 0x002fda0003f06270 */
[----:B------:R-:W-:Y:S05]  /*4fca0*/  @!P0 BRA `(.L_x_29) ;  /* 0x0000000000488947 */ /* 0x000fea0003800000 */
[----:B------:R-:W-:-:S06]  /*4fcb0*/  UISETP.NE.AND UP0, UPT, UR24, 0x3, UPT ;  /* 0x000000031800788c */ /* 0x000fcc000bf05270 */
[----:B------:R-:W-:-:S13]  /*4fcc0*/  PLOP3.LUT P0, PT, PT, PT, UP0, 0x80, 0x0 ;  /* 0x000000000000781c */ /* 0x000fda0003f0f008 */
[----:B------:R-:W-:Y:S05]  /*4fcd0*/  @!P0 BRA `(.L_x_30) ;  /* 0x0000000000048947 */ /* 0x000fea0003800000 */
[----:B------:R-:W-:Y:S01]  /*4fce0*/  BPT.TRAP 0x1 ;  /* 0x000000040000795c */ /* 0x000fe20000300000 */
.L_x_30:
[----:B------:R-:W-:-:S04]  /*4fcf0*/  UISETP.LT.AND UP0, UPT, UR25, 0x1, UPT ;  /* 0x000000011900788c */ /* 0x000fc8000bf01270 */
[----:B------:R-:W-:Y:S02]  /*4fd00*/  USEL UR6, UR25, 0x1, UP0 ;  /* 0x0000000119067887 */ /* 0x000fe40008000000 */
[----:B------:R-:W-:Y:S02]  /*4fd10*/  UISETP.GT.U32.AND UP0, UPT, UR7, 0x1, UPT ;  /* 0x000000010700788c */ /* 0x000fe4000bf04070 */
[----:B------:R-:W-:-:S04]  /*4fd20*/  UIADD3 UR6, UR5, UR25, -UR6 ;  /* 0x0000001905067290 */ /* 0x000fc8000fffe806 */
[----:B------:R-:W-:Y:S01]  /*4fd30*/  UIMAD.WIDE.U32 UR16, UR6, -0x55555555, URZ ;  /* 0xaaaaaaab061078a5 */ /* 0x000fe2000f8e003f */
[----:B------:R-:W-:-:S03]  /*4fd40*/  PLOP3.LUT P0, PT, PT, PT, UP0, 0x80, 0x0 ;  /* 0x000000000000781c */ /* 0x000fc60003f0f008 */
[----:B------:R-:W-:-:S04]  /*4fd50*/  USHF.R.U32.HI UR16, URZ, 0x1, UR17 ;  /* 0x000000013f107899 */ /* 0x000fc80008011611 */
[----:B------:R-:W-:-:S04]  /*4fd60*/  UIMAD UR6, UR16, -0x3, UR6 ;  /* 0xfffffffd100678a4 */ /* 0x000fc8000f8e0206 */
[----:B------:R-:W-:-:S04]  /*4fd70*/  ULEA UR6, UR6, UR15, 0x3 ;  /* 0x0000000f06067291 */ /* 0x000fc8000f8e183f */
[----:B------:R-:W-:-:S04]  /*4fd80*/  UIADD3 UR6, UR6, 0x18, URZ ;  /* 0x0000001806067890 */ /* 0x000fc8000fffe03f */
[----:B------:R-:W-:-:S09]  /*4fd90*/  UPRMT UR6, URZ, 0x654, UR6 ;  /* 0x000006543f067896 */ /* 0x000fd20008000006 */
[----:B------:R-:W-:Y:S01]  /*4fda0*/  SYNCS.ARRIVE.TRANS64.RED.A1T0 RZ, [UR6], RZ ;  /* 0x000000ffffff79a7 */ /* 0x000fe20008100406 */
[----:B------:R-:W-:Y:S05]  /*4fdb0*/  @P0 BRA `(.L_x_29) ;  /* 0x0000000000040947 */ /* 0x000fea0003800000 */
[----:B------:R-:W-:Y:S01]  /*4fdc0*/  BPT.TRAP 0x1 ;  /* 0x000000040000795c */ /* 0x000fe20000300000 */
.L_x_29:
[----:B------:R-:W2:Y:S01]  /*4fdd0*/  LDL.LU R26, [R1+0x1c90] ;  /* 0x001c9000011a7983 */ /* 0x000ea20000300800 */
[----:B------:R-:W1:Y:S01]  /*4fde0*/  LDC R24, c[0x0][0x288] ;  /* 0x0000a200ff187b82 */ /* 0x000e620000000800 */
[----:B------:R-:W-:Y:S01]  /*4fdf0*/  ULDC UR6, c[0x0][0x284] ;  /* 0x0000a10000067ab9 */ /* 0x000fe20000000800 */
[----:B------:R-:W0:Y:S01]  /*4fe00*/  S2R R25, SR_TID.X ;  /* 0x0000000000197919 */ /* 0x000e220000002100 */
[----:B------:R-:W-:Y:S02]  /*4fe10*/  UIADD3 UR5, UR25, UR5, URZ ;  /* 0x0000000519057290 */ /* 0x000fe4000fffe03f */
[----:B------:R-:W-:Y:S01]  /*4fe20*/  UISETP.GE.U32.AND UP1, UPT, UR25, 0x3, UPT ;  /* 0x000000031900788c */ /* 0x000fe2000bf26070 */
[----:B------:R-:W4:Y:S01]  /*4fe30*/  LDL.LU R29, [R1+0x1c8c] ;  /* 0x001c8c00011d7983 */ /* 0x000f220000300800 */
[----:B------:R-:W-:Y:S02]  /*4fe40*/  UISETP.GT.U32.AND UP0, UPT, UR5, 0x2, UPT ;  /* 0x000000020500788c */ /* 0x000fe4000bf04070 */
[----:B------:R-:W-:Y:S01]  /*4fe50*/  USHF.R.S32.HI UR16, URZ, 0x1f, UR28 ;  /* 0x0000001f3f107899 */ /* 0x000fe2000801141c */
[----:B------:R-:W-:Y:S01]  /*4fe60*/  ULDC.64 UR18, c[0x0][0x5d0] ;  /* 0x0001740000127ab9 */ /* 0x000fe20000000a00 */
[----:B------:R-:W-:-:S05]  /*4fe70*/  UISETP.LT.U32.AND UP0, UPT, UR25, 0x3, UP0 ;  /* 0x000000031900788c */ /* 0x000fca0008701070 */
[----:B------:R-:W-:Y:S02]  /*4fe80*/  @UP1 UIMAD.WIDE.U32 UR14, UR5, -0x55555555, URZ ;  /* 0xaaaaaaab050e18a5 */ /* 0x000fe4000f8e003f */
[----:B------:R-:W-:Y:S02]  /*4fe90*/  USEL UR17, URZ, 0x1, !UP0 ;  /* 0x000000013f117887 */ /* 0x000fe4000c000000 */
[----:B------:R-:W-:Y:S02]  /*4fea0*/  @UP1 USHF.R.U32.HI UR14, URZ, 0x1, UR15 ;  /* 0x000000013f0e1899 */ /* 0x000fe4000801160f */
[----:B------:R-:W-:-:S04]  /*4feb0*/  ULOP3.LUT UR4, UR4, UR17, URZ, 0x3c, !UPT ;  /* 0x0000001104047292 */ /* 0x000fc8000f8e3c3f */
[----:B------:R-:W-:Y:S01]  /*4fec0*/  @UP1 ULOP3.LUT UR4, UR4, 0x1, UR14, 0x78, !UPT ;  /* 0x0000000104041892 */ /* 0x000fe2000f8e780e */
[--C-:B0-----:R-:W-:Y:S01]  /*4fed0*/  SHF.R.U32.HI R16, RZ, 0x2, R25.reuse ;  /* 0x00000002ff107819 */ /* 0x101fe20000011619 */
[C---:B------:R-:W-:Y:S01]  /*4fee0*/  IMAD.SHL.U32 R27, R25.reuse, 0x2, RZ ;  /* 0x00000002191b7824 */ /* 0x040fe200078e00ff */
[----:B------:R-:W-:Y:S02]  /*4fef0*/  LOP3.LUT R28, R25, 0x60, RZ, 0xc0, !PT ;  /* 0x00000060191c7812 */ /* 0x000fe400078ec0ff */
[----:B------:R-:W-:Y:S02]  /*4ff00*/  SHF.R.U32.HI R15, RZ, 0x7, R25 ;  /* 0x00000007ff0f7819 */ /* 0x000fe40000011619 */
[----:B------:R-:W-:Y:S02]  /*4ff10*/  LOP3.LUT R16, R16, 0x7, RZ, 0xc0, !PT ;  /* 0x0000000710107812 */ /* 0x000fe400078ec0ff */
[----:B------:R-:W-:Y:S02]  /*4ff20*/  SHF.R.U32.HI R28, RZ, 0x1, R28 ;  /* 0x00000001ff1c7819 */ /* 0x000fe4000001161c */
[----:B------:R-:W-:-:S02]  /*4ff30*/  LOP3.LUT R15, R15, 0x1, RZ, 0xc0, !PT ;  /* 0x000000010f0f7812 */ /* 0x000fc400078ec0ff */
[----:B------:R-:W-:Y:S02]  /*4ff40*/  IADD3 R14, RZ, -R28, -R16 ;  /* 0x8000001cff0e7210 */ /* 0x000fe40007ffe810 */
[----:B------:R-:W-:Y:S01]  /*4ff50*/  LOP3.LUT R31, R25, 0x3, RZ, 0xc0, !PT ;  /* 0x00000003191f7812 */ /* 0x000fe200078ec0ff */
[C---:B------:R-:W-:Y:S02]  /*4ff60*/  IMAD.SHL.U32 R35, R15.reuse, 0x40, RZ ;  /* 0x000000400f237824 */ /* 0x040fe400078e00ff */
[----:B------:R-:W-:Y:S02]  /*4ff70*/  IMAD R14, R15, -0x40, R14 ;  /* 0xffffffc00f0e7824 */ /* 0x000fe400078e020e */
[----:B-1----:R-:W-:Y:S01]  /*4ff80*/  IMAD R31, R31, -0x2, R24 ;  /* 0xfffffffe1f1f7824 */ /* 0x002fe200078e0218 */
[----:B------:R-:W-:Y:S01]  /*4ff90*/  LOP3.LUT R35, R35, 0x40, R16, 0xe2, !PT ;  /* 0x0000004023237812 */ /* 0x000fe200078ee210 */
[----:B--2---:R-:W-:-:S04]  /*4ffa0*/  IMAD.SHL.U32 R26, R26, 0x200, RZ ;  /* 0x000002001a1a7824 */ /* 0x004fc800078e00ff */
[----:B------:R-:W-:Y:S01]  /*4ffb0*/  IMAD.IADD R31, R31, 0x1, -R26 ;  /* 0x000000011f1f7824 */ /* 0x000fe200078e0a1a */
[C---:B------:R-:W-:Y:S01]  /*4ffc0*/  ISETP.GE.AND P0, PT, R26.reuse, R24, PT ;  /* 0x000000181a00720c */ /* 0x040fe20003f06270 */
[----:B------:R-:W-:Y:S01]  /*4ffd0*/  IMAD.U32 R24, RZ, RZ, UR18 ;  /* 0x00000012ff187e24 */ /* 0x000fe2000f8e00ff */
[----:B------:R-:W-:Y:S01]  /*4ffe0*/  LOP3.LUT R26, R26, 0x6, R27, 0xf8, !PT ;  /* 0x000000061a1a7812 */ /* 0x000fe200078ef81b */
[C---:B----4-:R-:W-:Y:S02]  /*4fff0*/  IMAD.SHL.U32 R30, R29.reuse, 0x200, RZ ;  /* 0x000002001d1e7824 */ /* 0x050fe400078e00ff */
[----:B------:R-:W-:Y:S01]  /*50000*/  IMAD.WIDE R40, R29, 0x200, RZ ;  /* 0x000002001d287825 */ /* 0x000fe200078e02ff */
[----:B------:R-:W-:Y:S02]  /*50010*/  SHF.R.S32.HI R27, RZ, 0x1f, R26 ;  /* 0x0000001fff1b7819 */ /* 0x000fe4000001141a */
[C---:B------:R-:W-:Y:S02]  /*50020*/  ISETP.GE.OR P0, PT, R30.reuse, UR6, P0 ;  /* 0x000000061e007c0c */ /* 0x040fe40008706670 */
[----:B------:R-:W-:Y:S01]  /*50030*/  IADD3 R30, -R30, UR6, R14 ;  /* 0x000000061e1e7c10 */ /* 0x000fe2000fffe10e */
[----:B------:R-:W-:Y:S01]  /*50040*/  IMAD.MOV.U32 R14, RZ, RZ, -0x1 ;  /* 0xffffffffff0e7424 */ /* 0x000fe200078e00ff */
[----:B------:R0:W-:Y:S01]  /*50050*/  STL.64 [R1+0x140], R40 ;  /* 0x0001402801007387 */ /* 0x0001e20000100a00 */
[----:B------:R-:W-:Y:S01]  /*50060*/  UIMAD UR6, UR16, UR18, URZ ;  /* 0x00000012100672a4 */ /* 0x000fe2000f8e023f */
[----:B------:R-:W-:Y:S01]  /*50070*/  IMAD.WIDE.U32 R24, R24, UR28, R26 ;  /* 0x0000001c18187c25 */ /* 0x000fe2000f8e001a */
[----:B------:R-:W-:Y:S01]  /*50080*/  LOP3.LUT R35, R40, R35, R28, 0xfe, !PT ;  /* 0x0000002328237212 */ /* 0x000fe200078efe1c */
[----:B------:R0:W-:Y:S01]  /*50090*/  STL [R1+0x5fc], R14 ;  /* 0x0005fc0e01007387 */ /* 0x0001e20000100800 */
[----:B------:R-:W-:-:S06]  /*500a0*/  UIMAD UR6, UR28, UR19, UR6 ;  /* 0x000000131c0672a4 */ /* 0x000fcc000f8e0206 */
[----:B------:R-:W-:Y:S01]  /*500b0*/  VIADD R25, R25, UR6 ;  /* 0x0000000619197c36 */ /* 0x000fe20008000000 */
[----:B------:R-:W-:Y:S06]  /*500c0*/  @P0 BRA `(.L_x_31) ;  /* 0x000007e000f00947 */ /* 0x000fec0003800000 */
[----:B0-----:R-:W0:Y:S01]  /*500d0*/  LDC.64 R14, c[0x0][0x5c8] ;  /* 0x00017200ff0e7b82 */ /* 0x001e220000000a00 */
[----:B------:R-:W-:Y:S01]  /*500e0*/  FSETP.NEU.AND P0, PT, RZ, UR26, PT ;  /* 0x0000001aff007c0b */ /* 0x000fe2000bf0d000 */
[----:B------:R-:W-:Y:S01]  /*500f0*/  BSSY B0, `(.L_x_31) ;  /* 0x0007e39000007945 */ /* 0x000fe20003800000 */
[-C--:B0-----:R-:W-:Y:S02]  /*50100*/  IMAD R32, R41, R14.reuse, RZ ;  /* 0x0000000e29207224 */ /* 0x081fe400078e02ff */
[----:B------:R-:W-:-:S04]  /*50110*/  IMAD.WIDE.U32 R24, R35, R14, R24 ;  /* 0x0000000e23187225 */ /* 0x000fc800078e0018 */
[----:B------:R-:W-:-:S04]  /*50120*/  IMAD R32, R35, R15, R32 ;  /* 0x0000000f23207224 */ /* 0x000fc800078e0220 */
[----:B------:R-:W-:Y:S01]  /*50130*/  IMAD.IADD R32, R25, 0x1, R32 ;  /* 0x0000000119207824 */ /* 0x000fe200078e0220 */
[----:B------:R-:W-:Y:S06]  /*50140*/  @!P0 BRA `(.L_x_32) ;  /* 0x0000048800d08947 */ /* 0x000fec0003800000 */
[C---:B------:R-:W-:Y:S01]  /*50150*/  ISETP.GE.AND P6, PT, R30.reuse, 0x189, PT ;  /* 0x000001891e00780c */ /* 0x040fe20003fc6270 */
[----:B-----5:R-:W-:Y:S01]  /*50160*/  STL [R1+0x1ca4], R9 ;  /* 0x001ca40901007387 */ /* 0x020fe20000100800 */
[----:B------:R-:W-:Y:S01]  /*50170*/  LOP3.LUT R3, R3, 0xffffffdf, RZ, 0xc0, !PT ;  /* 0xffffffdf03037812 */ /* 0x000fe200078ec0ff */
[----:B------:R-:W-:Y:S01]  /*50180*/  ULDC.64 UR14, c[0x0][0x5b8] ;  /* 0x00016e00000e7ab9 */ /* 0x000fe20000000a00 */
[C---:B------:R-:W-:Y:S01]  /*50190*/  ISETP.LT.OR P4, PT, R31.reuse, 0x1, !P6 ;  /* 0x000000011f00780c */ /* 0x040fe20007781670 */
[----:B------:R-:W-:Y:S01]  /*501a0*/  STL [R1+0x1ca0], R2 ;  /* 0x001ca00201007387 */ /* 0x000fe20000100800 */
[C---:B------:R-:W-:Y:S01]  /*501b0*/  ISETP.LT.OR P3, PT, R31.reuse, 0x2, !P6 ;  /* 0x000000021f00780c */ /* 0x040fe20007761670 */
[----:B------:R-:W-:Y:S01]  /*501c0*/  UIMAD UR6, UR16, UR14, URZ ;  /* 0x0000000e100672a4 */ /* 0x000fe2000f8e023f */
[----:B------:R-:W-:Y:S02]  /*501d0*/  ISETP.LT.OR P2, PT, R31, 0x9, !P6 ;  /* 0x000000091f00780c */ /* 0x000fe40007741670 */
[----:B------:R-:W-:Y:S01]  /*501e0*/  ULDC.64 UR16, c[0x0][0x5a8] ;  /* 0x00016a0000107ab9 */ /* 0x000fe20000000a00 */
[----:B------:R-:W-:Y:S01]  /*501f0*/  UIMAD UR6, UR28, UR15, UR6 ;  /* 0x0000000f1c0672a4 */ /* 0x000fe2000f8e0206 */
[----:B------:R-:W-:-:S05]  /*50200*/  ISETP.GE.AND P5, PT, R30, 0x1, PT ;  /* 0x000000011e00780c */ /* 0x000fca0003fa6270 */
[----:B------:R-:W0:Y:S01]  /*50210*/  @!P4 LDC.64 R28, c[0x0][0x5c0] ;  /* 0x00017000ff1ccb82 */ /* 0x000e220000000a00 */
[----:B------:R-:W-:Y:S01]  /*50220*/  @!P4 IMAD.MOV.U32 R36, RZ, RZ, R24 ;  /* 0x000000ffff24c224 */ /* 0x000fe200078e0018 */
[----:B------:R-:W-:Y:S01]  /*50230*/  @P4 LOP3.LUT R3, R3, 0x20, RZ, 0xfc, !PT ;  /* 0x0000002003034812 */ /* 0x000fe200078efcff */
[----:B------:R-:W-:Y:S02]  /*50240*/  @!P4 IMAD.MOV.U32 R37, RZ, RZ, R32 ;  /* 0x000000ffff25c224 */ /* 0x000fe400078e0020 */
[----:B------:R-:W-:Y:S01]  /*50250*/  @!P4 IMAD R16, R15, 0x180, RZ ;  /* 0x000001800f10c824 */ /* 0x000fe200078e02ff */
[----:B------:R-:W-:Y:S01]  /*50260*/  LOP3.LUT R3, R3, 0xffffffef, RZ, 0xc0, !PT ;  /* 0xffffffef03037812 */ /* 0x000fe200078ec0ff */
[----:B------:R-:W-:Y:S01]  /*50270*/  @!P4 IMAD.WIDE.U32 R36, R14, 0x180, R36 ;  /* 0x000001800e24c825 */ /* 0x000fe200078e0024 */
[----:B------:R-:W1:Y:S02]  /*50280*/  @!P3 LDC.64 R38, c[0x0][0x5c0] ;  /* 0x00017000ff26bb82 */ /* 0x000e640000000a00 */
[----:B------:R-:W-:Y:S01]  /*50290*/  @P3 LOP3.LUT R3, R3, 0x10, RZ, 0xfc, !PT ;  /* 0x0000001003033812 */ /* 0x000fe200078efcff */
[----:B------:R-:W-:-:S03]  /*502a0*/  @!P4 IMAD.IADD R16, R37, 0x1, R16 ;  /* 0x000000012510c824 */ /* 0x000fc600078e0210 */
[----:B------:R-:W-:-:S04]  /*502b0*/  LOP3.LUT R3, R3, 0xefffffff, RZ, 0xc0, !PT ;  /* 0xefffffff03037812 */ /* 0x000fc800078ec0ff */
[----:B------:R-:W-:-:S04]  /*502c0*/  @P2 LOP3.LUT R3, R3, 0x10000000, RZ, 0xfc, !PT ;  /* 0x1000000003032812 */ /* 0x000fc800078efcff */
[----:B------:R-:W-:Y:S02]  /*502d0*/  LOP3.LUT R3, R3, 0xffffbfff, RZ, 0xc0, !PT ;  /* 0xffffbfff03037812 */ /* 0x000fe400078ec0ff */
[----:B0-----:R-:W-:Y:S01]  /*502e0*/  @!P4 IADD3 R42, P0, P1, R36, UR11, R28 ;  /* 0x0000000b242acc10 */ /* 0x001fe2000f91e01c */
[----:B------:R-:W-:Y:S01]  /*502f0*/  @!P3 IMAD.MOV.U32 R28, RZ, RZ, R24 ;  /* 0x000000ffff1cb224 */ /* 0x000fe200078e0018 */
[----:B------:R-:W0:Y:S02]  /*50300*/  @!P2 LDC.64 R36, c[0x0][0x5c0] ;  /* 0x00017000ff24ab82 */ /* 0x000e240000000a00 */
[----:B------:R-:W-:Y:S01]  /*50310*/  @!P4 IADD3.X R43, R16, UR10, R29, P0, P1 ;  /* 0x0000000a102bcc10 */ /* 0x000fe200087e241d */
[----:B------:R-:W-:Y:S02]  /*50320*/  @!P3 IMAD.MOV.U32 R29, RZ, RZ, R32 ;  /* 0x000000ffff1db224 */ /* 0x000fe400078e0020 */
[----:B------:R-:W-:Y:S02]  /*50330*/  @!P3 IMAD R16, R15, 0x180, RZ ;  /* 0x000001800f10b824 */ /* 0x000fe400078e02ff */
[----:B------:R-:W-:Y:S01]  /*50340*/  @!P3 IMAD.WIDE.U32 R28, R14, 0x180, R28 ;  /* 0x000001800e1cb825 */ /* 0x000fe200078e001c */
[----:B------:R1:W-:Y:S03]  /*50350*/  @!P4 STL.64 [R1+0x150], R42 ;  /* 0x0001502a0100c387 */ /* 0x0003e60000100a00 */
[----:B------:R-:W-:-:S02]  /*50360*/  @!P3 IMAD.IADD R16, R29, 0x1, R16 ;  /* 0x000000011d10b824 */ /* 0x000fc400078e0210 */
[----:B------:R-:W-:Y:S01]  /*50370*/  @!P2 IMAD.MOV.U32 R29, RZ, RZ, R32 ;  /* 0x000000ffff1da224 */ /* 0x000fe200078e0020 */
[----:B-1----:R-:W-:Y:S01]  /*50380*/  @!P3 IADD3 R42, P0, P1, R28, UR11, R38 ;  /* 0x0000000b1c2abc10 */ /* 0x002fe2000f91e026 */
[----:B------:R-:W-:-:S03]  /*50390*/  @!P2 IMAD.MOV.U32 R28, RZ, RZ, R24 ;  /* 0x000000ffff1ca224 */ /* 0x000fc600078e0018 */
[----:B------:R-:W-:Y:S01]  /*503a0*/  @!P3 IADD3.X R43, R16, UR10, R39, P0, P1 ;  /* 0x0000000a102bbc10 */ /* 0x000fe200087e2427 */
[----:B------:R-:W-:-:S04]  /*503b0*/  @!P2 IMAD.WIDE.U32 R28, R14, 0x180, R28 ;  /* 0x000001800e1ca825 */ /* 0x000fc800078e001c */
[----:B------:R-:W-:Y:S01]  /*503c0*/  @!P2 IMAD R16, R15, 0x180, RZ ;  /* 0x000001800f10a824 */ /* 0x000fe200078e02ff */
[----:B------:R0:W-:Y:S03]  /*503d0*/  @!P3 STL.64 [R1+0x168], R42 ;  /* 0x0001682a0100b387 */ /* 0x0001e60000100a00 */
[----:B------:R-:W-:Y:S01]  /*503e0*/  @!P2 IMAD.IADD R16, R29, 0x1, R16 ;  /* 0x000000011d10a824 */ /* 0x000fe200078e0210 */
[----:B0-----:R-:W-:-:S04]  /*503f0*/  @!P2 IADD3 R42, P0, P1, R28, UR11, R36 ;  /* 0x0000000b1c2aac10 */ /* 0x001fc8000f91e024 */
[----:B------:R-:W-:-:S05]  /*50400*/  @!P2 IADD3.X R43, R16, UR10, R37, P0, P1 ;  /* 0x0000000a102bac10 */ /* 0x000fca00087e2425 */
[----:B------:R0:W-:Y:S01]  /*50410*/  @!P2 STL.64 [R1+0x188], R42 ;  /* 0x0001882a0100a387 */ /* 0x0001e20000100a00 */
[----:B------:R-:W-:-:S13]  /*50420*/  ISETP.LT.OR P2, PT, R31, 0xa, !P6 ;  /* 0x0000000a1f00780c */ /* 0x000fda0007741670 */
[----:B------:R-:W0:Y:S01]  /*50430*/  @!P2 LDC.64 R28, c[0x0][0x5c0] ;  /* 0x00017000ff1cab82 */ /* 0x000e220000000a00 */
[----:B------:R-:W-:Y:S01]  /*50440*/  @!P2 IMAD.MOV.U32 R36, RZ, RZ, R24 ;  /* 0x000000ffff24a224 */ /* 0x000fe200078e0018 */
[----:B------:R-:W-:Y:S01]  /*50450*/  ISETP.GE.AND P3, PT, R30, 0x9, PT ;  /* 0x000000091e00780c */ /* 0x000fe20003f66270 */
[----:B------:R-:W-:Y:S01]  /*50460*/  @!P2 IMAD.MOV.U32 R37, RZ, RZ, R32 ;  /* 0x000000ffff25a224 */ /* 0x000fe200078e0020 */
[----:B------:R-:W-:Y:S01]  /*50470*/  @P2 LOP3.LUT R3, R3, 0x4000, RZ, 0xfc, !PT ;  /* 0x0000400003032812 */ /* 0x000fe200078efcff */
[----:B------:R-:W-:Y:S02]  /*50480*/  @!P2 IMAD R16, R15, 0x180, RZ ;  /* 0x000001800f10a824 */ /* 0x000fe400078e02ff */
[----:B------:R-:W-:-:S04]  /*50490*/  @!P2 IMAD.WIDE.U32 R36, R14, 0x180, R36 ;  /* 0x000001800e24a825 */ /* 0x000fc800078e0024 */
[----:B------:R-:W-:Y:S01]  /*504a0*/  @!P2 IMAD.IADD R16, R37, 0x1, R16 ;  /* 0x000000012510a824 */ /* 0x000fe200078e0210 */
[----:B0-----:R-:W-:-:S04]  /*504b0*/  @!P2 IADD3 R42, P0, P1, R36, UR11, R28 ;  /* 0x0000000b242aac10 */ /* 0x001fc8000f91e01c */
[----:B------:R-:W-:Y:S01]  /*504c0*/  @!P2 IADD3.X R43, R16, UR10, R29, P0, P1 ;  /* 0x0000000a102bac10 */ /* 0x000fe200087e241d */
[----:B------:R-:W-:Y:S01]  /*504d0*/  IMAD.U32 R16, RZ, RZ, UR14 ;  /* 0x0000000eff107e24 */ /* 0x000fe2000f8e00ff */
[----:B------:R-:W-:-:S03]  /*504e0*/  ULDC.64 UR14, c[0x0][0x5b0] ;  /* 0x00016c00000e7ab9 */ /* 0x000fc60000000a00 */
[----:B------:R-:W-:Y:S01]  /*504f0*/  IMAD.WIDE.U32 R26, R16, UR28, R26 ;  /* 0x0000001c101a7c25 */ /* 0x000fe2000f8e001a */
[----:B------:R-:W-:Y:S03]  /*50500*/  @!P2 STL.64 [R1+0x190], R42 ;  /* 0x0001902a0100a387 */ /* 0x000fe60000100a00 */
[----:B------:R-:W-:Y:S02]  /*50510*/  VIADD R39, R27, UR6 ;  /* 0x000000061b277c36 */ /* 0x000fe40008000000 */
[----:B------:R-:W-:Y:S02]  /*50520*/  IMAD.MOV.U32 R38, RZ, RZ, R26 ;  /* 0x000000ffff267224 */ /* 0x000fe400078e001a */
[----:B------:R-:W-:Y:S02]  /*50530*/  IMAD R16, R41, UR14, RZ ;  /* 0x0000000e29107c24 */ /* 0x000fe4000f8e02ff */
[----:B------:R-:W-:-:S04]  /*50540*/  IMAD.WIDE.U32 R26, R35, UR14, R38 ;  /* 0x0000000e231a7c25 */ /* 0x000fc8000f8e0026 */
[----:B------:R-:W-:Y:S01]  /*50550*/  IMAD R16, R35, UR15, R16 ;  /* 0x0000000f23107c24 */ /* 0x000fe2000f8e0210 */
[----:B------:R-:W-:-:S04]  /*50560*/  IADD3 R26, P0, R26, UR16, RZ ;  /* 0x000000101a1a7c10 */ /* 0x000fc8000ff1e0ff */
[--C-:B------:R-:W-:Y:S02]  /*50570*/  IADD3.X R27, R27, UR17, R16.reuse, P0, !PT ;  /* 0x000000111b1b7c10 */ /* 0x100fe400087fe410 */
[----:B------:R-:W-:Y:S02]  /*50580*/  ISETP.LT.OR P0, PT, R31, 0x1, !P5 ;  /* 0x000000011f00780c */ /* 0x000fe40006f01670 */
[----:B------:R-:W-:-:S11]  /*50590*/  PRMT R16, RZ, 0x7610, R16 ;  /* 0x00007610ff107816 */ /* 0x000fd60000000010 */
[----:B------:R-:W2:Y:S02]  /*505a0*/  @!P0 LDG.E.U8 R16, desc[UR32][R26.64] ;  /* 0x000000201a108981 */ /* 0x000ea4000c1e1100 */
[----:B--2---:R-:W-:-:S04]  /*505b0*/  LOP3.LUT R16, R16, 0xff, RZ, 0xc0, !PT ;  /* 0x000000ff10107812 */ /* 0x004fc800078ec0ff */
[----:B------:R-:W-:-:S05]  /*505c0*/  F2FP.F16.E4M3.UNPACK_B R16, R16 ;  /* 0x00000010ff10723e */ /* 0x000fca00020006ff */
[----:B------:R-:W-:-:S05]  /*505d0*/  HADD2.F32 R16, -RZ, R16.H0_H0 ;  /* 0x20000010ff107230 */ /* 0x000fca0000004100 */
[----:B------:R-:W-:-:S04]  /*505e0*/  FMUL R16, R16, UR26 ;  /* 0x0000001a10107c20 */ /* 0x000fc80008400000 */
[----:B------:R-:W-:Y:S02]  /*505f0*/  FFMA R28, R17, UR27, R16 ;  /* 0x0000001b111c7c23 */ /* 0x000fe40008000010 */
[----:B------:R-:W0:Y:S03]  /*50600*/  @!P0 LDC.64 R16, c[0x0][0x5c0] ;  /* 0x00017000ff108b82 */ /* 0x000e260000000a00 */
[----:B------:R-:W-:Y:S02]  /*50610*/  F2FP.SATFINITE.E4M3.F32.PACK_AB_MERGE_C R28, RZ, R28, RZ ;  /* 0x0000001cff1c723e */ /* 0x000fe400048070ff */
[----:B0-----:R-:W-:-:S05]  /*50620*/  @!P0 IADD3 R16, P1, R24, R16, RZ ;  /* 0x0000001018108210 */ /* 0x001fca0007f3e0ff */
[----:B------:R-:W-:-:S05]  /*50630*/  @!P0 IMAD.X R17, R32, 0x1, R17, P1 ;  /* 0x0000000120118824 */ /* 0x000fca00008e0611 */
[----:B------:R0:W-:Y:S01]  /*50640*/  @!P0 STG.E.U8 desc[UR32][R16.64], R28 ;  /* 0x0000001c10008986 */ /* 0x0001e2000c101120 */
[----:B------:R-:W-:Y:S02]  /*50650*/  ISETP.LT.OR P0, PT, R31, 0x2, !P5 ;  /* 0x000000021f00780c */ /* 0x000fe40006f01670 */
[----:B0-----:R-:W-:-:S11]  /*50660*/  PRMT R28, RZ, 0x7610, R28 ;  /* 0x00007610ff1c7816 */ /* 0x001fd6000000001c */
[----:B------:R-:W0:Y:S01]  /*50670*/  @!P0 LDC.64 R16, c[0x0][0x5c0] ;  /* 0x00017000ff108b82 */ /* 0x000e220000000a00 */
[----:B------:R-:W2:Y:S01]  /*50680*/  @!P0 LDG.E.U8 R28, desc[UR32][R26.64+0x1] ;  /* 0x000001201a1c8981 */ /* 0x000ea2000c1e1100 */
[----:B0-----:R-:W-:-:S05]  /*50690*/  @!P0 IADD3 R16, P1, R24, R16, RZ ;  /* 0x0000001018108210 */ /* 0x001fca0007f3e0ff */
[----:B------:R-:W-:Y:S01]  /*506a0*/  @!P0 IMAD.X R17, R32, 0x1, R17, P1 ;  /* 0x0000000120118824 */ /* 0x000fe200008e0611 */
[----:B--2---:R-:W-:-:S04]  /*506b0*/  LOP3.LUT R28, R28, 0xff, RZ, 0xc0, !PT ;  /* 0x000000ff1c1c7812 */ /* 0x004fc800078ec0ff */
[----:B------:R-:W-:-:S05]  /*506c0*/  F2FP.F16.E4M3.UNPACK_B R28, R28 ;  /* 0x0000001cff1c723e */ /* 0x000fca00020006ff */
[----:B------:R-:W-:-:S05]  /*506d0*/  HADD2.F32 R28, -RZ, R28.H0_H0 ;  /* 0x2000001cff1c7230 */ /* 0x000fca0000004100 */
[----:B------:R-:W-:-:S04]  /*506e0*/  FMUL R28, R28, UR26 ;  /* 0x0000001a1c1c7c20 */ /* 0x000fc80008400000 */
[----:B------:R-:W-:-:S05]  /*506f0*/  FFMA R18, R18, UR27, R28 ;  /* 0x0000001b12127c23 */ /* 0x000fca000800001c */
[----:B------:R-:W-:-:S05]  /*50700*/  F2FP.SATFINITE.E4M3.F32.PACK_AB_MERGE_C R18, RZ, R18, RZ ;  /* 0x00000012ff12723e */ /* 0x000fca00048070ff */
[----:B------:R0:W-:Y:S02]  /*50710*/  @!P0 STG.E.U8 desc[UR32][R16.64+0x1], R18 ;  /* 0x0000011210008986 */ /* 0x0001e4000c101120 */
[----:B0-----:R-:W-:-:S05]  /*50720*/  IADD3 R16, P0, R35, 0x8, RZ ;  /* 0x0000000823107810 */ /* 0x001fca0007f1e0ff */
[----:B------:R-:W-:-:S04]  /*50730*/  IMAD.X R18, RZ, RZ, R41, P0 ;  /* 0x000000ffff127224 */ /* 0x000fc800000e0629 */
[----:B------:R-:W-:-:S04]  /*50740*/  IMAD R18, R18, UR14, RZ ;  /* 0x0000000e12127c24 */ /* 0x000fc8000f8e02ff */
[C---:B------:R-:W-:Y:S02]  /*50750*/  IMAD R18, R16.reuse, UR15, R18 ;  /* 0x0000000f10127c24 */ /* 0x040fe4000f8e0212 */
[----:B------:R-:W-:-:S03]  /*50760*/  IMAD.WIDE.U32 R16, R16, UR14, R38 ;  /* 0x0000000e10107c25 */ /* 0x000fc6000f8e0026 */
        /* <DEDUP_REMOVED lines=12> */
[----:B0-----:R-:W-:-:S04]  /*50830*/  @!P0 IADD3 R18, P1, P2, R24, UR11, R18 ;  /* 0x0000000b18128c10 */ /* 0x001fc8000fa3e012 */
[----:B------:R-:W-:-:S05]  /*50840*/  @!P0 IADD3.X R19, R32, UR10, R19, P1, P2 ;  /* 0x0000000a20138c10 */ /* 0x000fca0008fe4413 */
[----:B------:R0:W-:Y:S01]  /*50850*/  @!P0 STG.E.U8 desc[UR32][R18.64], R28 ;  /* 0x0000001c12008986 */ /* 0x0001e2000c101120 */
[----:B------:R-:W-:Y:S02]  /*50860*/  ISETP.LT.OR P0, PT, R31, 0x2, !P3 ;  /* 0x000000021f00780c */ /* 0x000fe40005f01670 */
[----:B0-----:R-:W-:-:S11]  /*50870*/  PRMT R28, RZ, 0x7610, R28 ;  /* 0x00007610ff1c7816 */ /* 0x001fd6000000001c */
[----:B------:R-:W0:Y:S01]  /*50880*/  @!P0 LDC.64 R18, c[0x0][0x5c0] ;  /* 0x00017000ff128b82 */ /* 0x000e220000000a00 */
[----:B------:R-:W2:Y:S01]  /*50890*/  @!P0 LDG.E.U8 R28, desc[UR32][R16.64+0x1] ;  /* 0x00000120101c8981 */ /* 0x000ea2000c1e1100 */
[----:B------:R-:W-:Y:S02]  /*508a0*/  ISETP.LT.OR P4, PT, R31, 0x11, !P6 ;  /* 0x000000111f00780c */ /* 0x000fe40007781670 */
[----:B0-----:R-:W-:-:S04]  /*508b0*/  @!P0 IADD3 R18, P1, P2, R24, UR11, R18 ;  /* 0x0000000b18128c10 */ /* 0x001fc8000fa3e012 */
[----:B------:R-:W-:-:S07]  /*508c0*/  @!P0 IADD3.X R19, R32, UR10, R19, P1, P2 ;  /* 0x0000000a20138c10 */ /* 0x000fce0008fe4413 */
[----:B------:R-:W-:Y:S01]  /*508d0*/  @!P4 IMAD.MOV.U32 R29, RZ, RZ, R32 ;  /* 0x000000ffff1dc224 */ /* 0x000fe200078e0020 */
[----:B--2---:R-:W-:-:S04]  /*508e0*/  LOP3.LUT R28, R28, 0xff, RZ, 0xc0, !PT ;  /* 0x000000ff1c1c7812 */ /* 0x004fc800078ec0ff */
[----:B------:R-:W-:-:S05]  /*508f0*/  F2FP.F16.E4M3.UNPACK_B R28, R28 ;  /* 0x0000001cff1c723e */ /* 0x000fca00020006ff */
[----:B------:R-:W-:-:S05]  /*50900*/  HADD2.F32 R28, -RZ, R28.H0_H0 ;  /* 0x2000001cff1c7230 */ /* 0x000fca0000004100 */
[----:B------:R-:W-:-:S04]  /*50910*/  FMUL R28, R28, UR26 ;  /* 0x0000001a1c1c7c20 */ /* 0x000fc80008400000 */
[----:B------:R-:W-:-:S05]  /*50920*/  FFMA R20, R20, UR27, R28 ;  /* 0x0000001b14147c23 */ /* 0x000fca000800001c */
[----:B------:R-:W-:-:S05]  /*50930*/  F2FP.SATFINITE.E4M3.F32.PACK_AB_MERGE_C R20, RZ, R20, RZ ;  /* 0x00000014ff14723e */ /* 0x000fca00048070ff */
[----:B------:R0:W-:Y:S02]  /*50940*/  @!P0 STG.E.U8 desc[UR32][R18.64+0x1], R20 ;  /* 0x0000011412008986 */ /* 0x0001e4000c101120 */
[----:B0-----:R-:W0:Y:S01]  /*50950*/  @!P4 LDC.64 R18, c[0x0][0x5c0] ;  /* 0x00017000ff12cb82 */ /* 0x001e220000000a00 */
[----:B------:R-:W-:Y:S02]  /*50960*/  @!P4 IMAD.MOV.U32 R28, RZ, RZ, R24 ;  /* 0x000000ffff1cc224 */ /* 0x000fe400078e0018 */
[----:B------:R-:W-:Y:S02]  /*50970*/  @!P4 IMAD R20, R15, 0x180, RZ ;  /* 0x000001800f14c824 */ /* 0x000fe400078e02ff */
[----:B------:R-:W-:-:S04]  /*50980*/  @!P4 IMAD.WIDE.U32 R28, R14, 0x180, R28 ;  /* 0x000001800e1cc825 */ /* 0x000fc800078e001c */
[----:B------:R-:W-:Y:S01]  /*50990*/  @!P4 IMAD.IADD R20, R29, 0x1, R20 ;  /* 0x000000011d14c824 */ /* 0x000fe200078e0214 */
[----:B0-----:R-:W-:-:S04]  /*509a0*/  @!P4 IADD3 R36, P0, P1, R28, UR11, R18 ;  /* 0x0000000b1c24cc10 */ /* 0x001fc8000f91e012 */
[----:B------:R-:W-:Y:S02]  /*509b0*/  @!P4 IADD3.X R37, R20, UR10, R19, P0, P1 ;  /* 0x0000000a1425cc10 */ /* 0x000fe400087e2413 */
[----:B------:R-:W-:Y:S02]  /*509c0*/  ISETP.LT.OR P0, PT, R31, 0x9, !P5 ;  /* 0x000000091f00780c */ /* 0x000fe40006f01670 */
[----:B------:R-:W-:-:S11]  /*509d0*/  PRMT R18, RZ, 0x7610, R18 ;  /* 0x00007610ff127816 */ /* 0x000fd60000000012 */
[----:B------:R-:W2:Y:S01]  /*509e0*/  @!P0 LDG.E.U8 R18, desc[UR32][R26.64+0x8] ;  /* 0x000008201a128981 */ /* 0x000ea2000c1e1100 */
[----:B------:R-:W-:Y:S02]  /*509f0*/  PRMT R20, RZ, 0x7610, R20 ;  /* 0x00007610ff147816 */ /* 0x000fe40000000014 */
        /* <DEDUP_REMOVED lines=10> */
[----:B------:R-:W-:-:S13]  /*50aa0*/  ISETP.LT.OR P0, PT, R31, 0xa, !P5 ;  /* 0x0000000a1f00780c */ /* 0x000fda0006f01670 */
[----:B------:R-:W2:Y:S01]  /*50ab0*/  @!P0 LDG.E.U8 R20, desc[UR32][R26.64+0x9] ;  /* 0x000009201a148981 */ /* 0x000ea2000c1e1100 */
[----:B0-----:R-:W0:Y:S01]  /*50ac0*/  @!P0 LDC.64 R18, c[0x0][0x5c0] ;  /* 0x00017000ff128b82 */ /* 0x001e220000000a00 */
[----:B------:R-:W-:Y:S02]  /*50ad0*/  ISETP.LT.OR P2, PT, R31, 0x12, !P6 ;  /* 0x000000121f00780c */ /* 0x000fe40007741670 */
[----:B0-----:R-:W-:-:S05]  /*50ae0*/  @!P0 IADD3 R18, P1, R24, R18, RZ ;  /* 0x0000001218128210 */ /* 0x001fca0007f3e0ff */
[----:B------:R-:W-:-:S06]  /*50af0*/  @!P0 IMAD.X R19, R32, 0x1, R19, P1 ;  /* 0x0000000120138824 */ /* 0x000fcc00008e0613 */
        /* <DEDUP_REMOVED lines=18> */
[----:B------:R-:W-:-:S03]  /*50c20*/  LOP3.LUT R3, R3, 0xf7ffffff, RZ, 0xc0, !PT ;  /* 0xf7ffffff03037812 */ /* 0x000fc600078ec0ff */
[----:B------:R-:W-:Y:S01]  /*50c30*/  @!P4 STL.64 [R1+0x1b0], R36 ;  /* 0x0001b0240100c387 */ /* 0x000fe20000100a00 */
[----:B------:R-:W-:-:S03]  /*50c40*/  @P2 LOP3.LUT R3, R3, 0x8000000, RZ, 0xfc, !PT ;  /* 0x0800000003032812 */ /* 0x000fc600078efcff */
[----:B------:R-:W-:Y:S01]  /*50c50*/  @!P2 STL.64 [R1+0x1a8], R28 ;  /* 0x0001a81c0100a387 */ /* 0x000fe20000100a00 */
        /* <DEDUP_REMOVED lines=11> */
[----:B------:R-:W-:-:S13]  /*50d10*/  ISETP.LT.OR P0, PT, R31, 0xa, !P3 ;  /* 0x0000000a1f00780c */ /* 0x000fda0005f01670 */
[----:B------:R-:W2:Y:S01]  /*50d20*/  @!P0 LDG.E.U8 R20, desc[UR32][R16.64+0x9] ;  /* 0x0000092010148981 */ /* 0x000ea2000c1e1100 */
[----:B0-----:R-:W0:Y:S01]  /*50d30*/  @!P0 LDC.64 R18, c[0x0][0x5c0] ;  /* 0x00017000ff128b82 */ /* 0x001e220000000a00 */
[----:B------:R-:W-:-:S04]  /*50d40*/  LOP3.LUT R4, R4, 0xffffffdf, RZ, 0xc0, !PT ;  /* 0xffffffdf04047812 */ /* 0x000fc800078ec0ff */
[----:B------:R-:W-:Y:S02]  /*50d50*/  @P4 LOP3.LUT R4, R4, 0x20, RZ, 0xfc, !PT ;  /* 0x0000002004044812 */ /* 0x000fe400078efcff */
[----:B------:R-:W-:Y:S02]  /*50d60*/  ISETP.LT.OR P4, PT, R31, 0x19, !P6 ;  /* 0x000000191f00780c */ /* 0x000fe40007781670 */
[----:B0-----:R-:W-:-:S04]  /*50d70*/  @!P0 IADD3 R18, P1, P2, R24, UR11, R18 ;  /* 0x0000000b18128c10 */ /* 0x001fc8000fa3e012 */
[----:B------:R-:W-:-:S07]  /*50d80*/  @!P0 IADD3.X R19, R32, UR10, R19, P1, P2 ;  /* 0x0000000a20138c10 */ /* 0x000fce0008fe4413 */
[----:B------:R-:W-:Y:S02]  /*50d90*/  @!P4 IMAD.MOV.U32 R21, RZ, RZ, R32 ;  /* 0x000000ffff15c224 */ /* 0x000fe400078e0020 */
[----:B------:R-:W-:Y:S01]  /*50da0*/  @!P4 IMAD R22, R15, 0x180, RZ ;  /* 0x000001800f16c824 */ /* 0x000fe200078e02ff */
        /* <DEDUP_REMOVED lines=8> */
[----:B------:R-:W-:-:S04]  /*50e30*/  @!P4 IMAD.MOV.U32 R20, RZ, RZ, R24 ;  /* 0x000000ffff14c224 */ /* 0x000fc800078e0018 */
        /* <DEDUP_REMOVED lines=24> */
[----:B------:R-:W-:Y:S02]  /*50fc0*/  @!P2 IMAD.MOV.U32 R21, RZ, RZ, R32 ;  /* 0x000000ffff15a224 */ /* 0x000fe400078e0020 */
[----:B------:R-:W-:Y:S01]  /*50fd0*/  @!P2 IMAD R22, R15, 0x180, RZ ;  /* 0x000001800f16a824 */ /* 0x000fe200078e02ff */
[----:B------:R-:W-:Y:S01]  /*50fe0*/  @!P4 STL.64 [R1+0x1e0], R28 ;  /* 0x0001e01c0100c387 */ /* 0x000fe20000100a00 */
        /* <DEDUP_REMOVED lines=18> */
[----:B------:R-:W-:Y:S02]  /*51110*/  @P2 LOP3.LUT R3, R3, 0x80000000, RZ, 0xfc, !PT ;  /* 0x8000000003032812 */ /* 0x000fe400078efcff */
        /* <DEDUP_REMOVED lines=73> */
[----:B------:R-:W-:-:S04]  /*515b0*/  LOP3.LUT R4, R4, 0xfffffbff, RZ, 0xc0, !PT ;  /* 0xfffffbff04047812 */ /* 0x000fc800078ec0ff */
[----:B------:R-:W-:-:S04]  /*515c0*/  @P4 LOP3.LUT R4, R4, 0x400, RZ, 0xfc, !PT ;  /* 0x0000040004044812 */ /* 0x000fc800078efcff */
[----:B------:R-:W-:Y:S01]  /*515d0*/  LOP3.LUT R4, R4, 0xfffffffb, RZ, 0xc0, !PT ;  /* 0xfffffffb04047812 */ /* 0x000fe200078ec0ff */
[----:B------:R-:W-:Y:S03]  /*515e0*/  @!P2 STL.64 [R1+0x1f8], R28 ;  /* 0x0001f81c0100a387 */ /* 0x000fe60000100a00 */
        /* <DEDUP_REMOVED lines=49> */
[----:B0-----:R-:W0:Y:S02]  /*51900*/  @!P0 LDC.64 R18, c[0x0][0x5c0] ;  /* 0x00017000ff128b82 */ /* 0x001e240000000a00 */
[----:B0-----:R-:W-:-:S05]  /*51910*/  @!P0 IADD3 R18, P1, R24, R18, RZ ;  /* 0x0000001218128210 */ /* 0x001fca0007f3e0ff */
[----:B------:R-:W-:Y:S01]  /*51920*/  @!P0 IMAD.X R19, R32, 0x1, R19, P1 ;  /* 0x0000000120138824 */ /* 0x000fe200008e0613 */
[----:B------:R-:W-:Y:S02]  /*51930*/  ISETP.LT.OR P1, PT, R31, 0x21, !P3 ;  /* 0x000000211f00780c */ /* 0x000fe40005f21670 */
[----:B--2---:R-:W-:-:S04]  /*51940*/  LOP3.LUT R20, R20, 0xff, RZ, 0xc0, !PT ;  /* 0x000000ff14147812 */ /* 0x004fc800078ec0ff */
[----:B------:R-:W-:-:S05]  /*51950*/  F2FP.F16.E4M3.UNPACK_B R20, R20 ;  /* 0x00000014ff14723e */ /* 0x000fca00020006ff */
[----:B------:R-:W-:-:S05]  /*51960*/  HADD2.F32 R20, -RZ, R20.H0_H0 ;  /* 0x20000014ff147230 */ /* 0x000fca0000004100 */
[----:B------:R-:W-:-:S04]  /*51970*/  FMUL R20, R20, UR26 ;  /* 0x0000001a14147c20 */ /* 0x000fc80008400000 */
[----:B------:R-:W-:-:S05]  /*51980*/  FFMA R162, R162, UR27, R20 ;  /* 0x0000001ba2a27c23 */ /* 0x000fca0008000014 */
[----:B------:R-:W-:-:S05]  /*51990*/  F2FP.SATFINITE.E4M3.F32.PACK_AB_MERGE_C R162, RZ, R162, RZ ;  /* 0x000000a2ffa2723e */ /* 0x000fca00048070ff */
[----:B------:R0:W-:Y:S02]  /*519a0*/  @!P0 STG.E.U8 desc[UR32][R18.64+0x21], R162 ;  /* 0x000021a212008986 */ /* 0x0001e4000c101120 */
[----:B0-----:R-:W0:Y:S02]  /*519b0*/  @!P1 LDC.64 R18, c[0x0][0x5c0] ;  /* 0x00017000ff129b82 */ /* 0x001e240000000a00 */
[--C-:B0-----:R-:W-:Y:S02]  /*519c0*/  @!P1 IADD3 R22, P0, P2, R24, UR11, R18.reuse ;  /* 0x0000000b18169c10 */ /* 0x101fe4000fa1e012 */
[----:B------:R-:W-:-:S06]  /*519d0*/  PRMT R18, RZ, 0x7610, R18 ;  /* 0x00007610ff127816 */ /* 0x000fcc0000000012 */
[----:B------:R-:W2:Y:S01]  /*519e0*/  @!P1 LDG.E.U8 R18, desc[UR32][R16.64+0x20] ;  /* 0x0000202010129981 */ /* 0x000ea2000c1e1100 */
[----:B------:R-:W-:Y:S02]  /*519f0*/  @!P1 IADD3.X R23, R32, UR10, R19, P0, P2 ;  /* 0x0000000a20179c10 */ /* 0x000fe400087e4413 */
[----:B------:R-:W-:Y:S02]  /*51a00*/  ISETP.LT.OR P0, PT, R31, 0x22, !P3 ;  /* 0x000000221f00780c */ /* 0x000fe40005f01670 */
[----:B------:R-:W-:Y:S01]  /*51a10*/  LOP3.LUT R4, R4, 0xffffefff, RZ, 0xc0, !PT ;  /* 0xffffefff04047812 */ /* 0x000fe200078ec0ff */
[----:B------:R0:W-:Y:S03]  /*51a20*/  @!P4 STL.64 [R1+0x228], R28 ;  /* 0x0002281c0100c387 */ /* 0x0001e60000100a00 */
[----:B------:R-:W-:Y:S02]  /*51a30*/  @P4 LOP3.LUT R4, R4, 0x1000, RZ, 0xfc, !PT ;  /* 0x0000100004044812 */ /* 0x000fe400078efcff */
[----:B--2---:R-:W-:-:S04]  /*51a40*/  LOP3.LUT R18, R18, 0xff, RZ, 0xc0, !PT ;  /* 0x000000ff12127812 */ /* 0x004fc800078ec0ff */
[----:B------:R-:W-:-:S05]  /*51a50*/  F2FP.F16.E4M3.UNPACK_B R18, R18 ;  /* 0x00000012ff12723e */ /* 0x000fca00020006ff */
[----:B------:R-:W-:-:S05]  /*51a60*/  HADD2.F32 R18, -RZ, R18.H0_H0 ;  /* 0x20000012ff127230 */ /* 0x000fca0000004100 */
[----:B------:R-:W-:-:S04]  /*51a70*/  FMUL R18, R18, UR26 ;  /* 0x0000001a12127c20 */ /* 0x000fc80008400000 */
[----:B------:R-:W-:Y:S02]  /*51a80*/  FFMA R163, R163, UR27, R18 ;  /* 0x0000001ba3a37c23 */ /* 0x000fe40008000012 */
[----:B------:R-:W1:Y:S03]  /*51a90*/  @!P0 LDC.64 R18, c[0x0][0x5c0] ;  /* 0x00017000ff128b82 */ /* 0x000e660000000a00 */
[----:B------:R-:W-:-:S05]  /*51aa0*/  F2FP.SATFINITE.E4M3.F32.PACK_AB_MERGE_C R163, RZ, R163, RZ ;  /* 0x000000a3ffa3723e */ /* 0x000fca00048070ff */
[----:B------:R2:W-:Y:S01]  /*51ab0*/  @!P1 STG.E.U8 desc[UR32][R22.64+0x20], R163 ;  /* 0x000020a316009986 */ /* 0x0005e2000c101120 */
[----:B------:R-:W-:Y:S02]  /*51ac0*/  ISETP.LT.OR P1, PT, R31, 0x29, !P3 ;  /* 0x000000291f00780c */ /* 0x000fe40005f21670 */
[----:B-1----:R-:W-:-:S04]  /*51ad0*/  @!P0 IADD3 R20, P2, P4, R24, UR11, R18 ;  /* 0x0000000b18148c10 */ /* 0x002fc8000fc5e012 */
[----:B------:R-:W-:-:S07]  /*51ae0*/  @!P0 IADD3.X R21, R32, UR10, R19, P2, P4 ;  /* 0x0000000a20158c10 */ /* 0x000fce00097e8413 */
[----:B------:R-:W0:Y:S02]  /*51af0*/  @!P1 LDC.64 R18, c[0x0][0x5c0] ;  /* 0x00017000ff129b82 */ /* 0x000e240000000a00 */
[--C-:B0-----:R-:W-:Y:S02]  /*51b00*/  @!P1 IADD3 R28, P2, P4, R24, UR11, R18.reuse ;  /* 0x0000000b181c9c10 */ /* 0x101fe4000fc5e012 */
[----:B------:R-:W-:-:S06]  /*51b10*/  PRMT R18, RZ, 0x7610, R18 ;  /* 0x00007610ff127816 */ /* 0x000fcc0000000012 */
[----:B------:R-:W4:Y:S01]  /*51b20*/  @!P0 LDG.E.U8 R18, desc[UR32][R16.64+0x21] ;  /* 0x0000212010128981 */ /* 0x000f22000c1e1100 */
[----:B------:R-:W-:Y:S02]  /*51b30*/  @!P1 IADD3.X R29, R32, UR10, R19, P2, P4 ;  /* 0x0000000a201d9c10 */ /* 0x000fe400097e8413 */
[----:B----4-:R-:W-:-:S04]  /*51b40*/  LOP3.LUT R18, R18, 0xff, RZ, 0xc0, !PT ;  /* 0x000000ff12127812 */ /* 0x010fc800078ec0ff */
[----:B------:R-:W-:-:S05]  /*51b50*/  F2FP.F16.E4M3.UNPACK_B R18, R18 ;  /* 0x00000012ff12723e */ /* 0x000fca00020006ff */
[----:B------:R-:W-:-:S05]  /*51b60*/  HADD2.F32 R18, -RZ, R18.H0_H0 ;  /* 0x20000012ff127230 */ /* 0x000fca0000004100 */
[----:B------:R-:W-:-:S04]  /*51b70*/  FMUL R18, R18, UR26 ;  /* 0x0000001a12127c20 */ /* 0x000fc80008400000 */
[----:B------:R-:W-:-:S05]  /*51b80*/  FFMA R164, R164, UR27, R18 ;  /* 0x0000001ba4a47c23 */ /* 0x000fca0008000012 */
[----:B------:R-:W-:-:S05]  /*51b90*/  F2FP.SATFINITE.E4M3.F32.PACK_AB_MERGE_C R164, RZ, R164, RZ ;  /* 0x000000a4ffa4723e */ /* 0x000fca00048070ff */
[----:B------:R0:W-:Y:S01]  /*51ba0*/  @!P0 STG.E.U8 desc[UR32][R20.64+0x21], R164 ;  /* 0x000021a414008986 */ /* 0x0001e2000c101120 */
[----:B------:R-:W-:-:S13]  /*51bb0*/  ISETP.LT.OR P0, PT, R31, 0x2a, !P3 ;  /* 0x0000002a1f00780c */ /* 0x000fda0005f01670 */
[----:B------:R-:W2:Y:S02]  /*51bc0*/  @!P0 LDC.64 R18, c[0x0][0x5c0] ;  /* 0x00017000ff128b82 */ /* 0x000ea40000000a00 */
[----:B--2---:R-:W-:-:S04]  /*51bd0*/  @!P0 IADD3 R22, P2, P4, R24, UR11, R18 ;  /* 0x0000000b18168c10 */ /* 0x004fc8000fc5e012 */
[----:B------:R-:W-:Y:S02]  /*51be0*/  @!P0 IADD3.X R23, R32, UR10, R19, P2, P4 ;  /* 0x0000000a20178c10 */ /* 0x000fe400097e8413 */
[----:B------:R-:W-:Y:S02]  /*51bf0*/  ISETP.LT.OR P2, PT, R31, 0x29, !P5 ;  /* 0x000000291f00780c */ /* 0x000fe40006f41670 */
[----:B------:R-:W-:-:S11]  /*51c00*/  PRMT R18, RZ, 0x7610, R18 ;  /* 0x00007610ff127816 */ /* 0x000fd60000000012 */
[----:B------:R-:W2:Y:S01]  /*51c10*/  @!P2 LDG.E.U8 R18, desc[UR32][R26.64+0x28] ;  /* 0x000028201a12a981 */ /* 0x000ea2000c1e1100 */
[----:B0-----:R-:W-:Y:S02]  /*51c20*/  PRMT R20, RZ, 0x7610, R20 ;  /* 0x00007610ff147816 */ /* 0x001fe40000000014 */
        /* <DEDUP_REMOVED lines=22> */
[----:B0-----:R-:W-:-:S06]  /*51d90*/  PRMT R18, RZ, 0x7610, R18 ;  /* 0x00007610ff127816 */ /* 0x001fcc0000000012 */
[----:B------:R-:W2:Y:S02]  /*51da0*/  @!P1 LDG.E.U8 R18, desc[UR32][R16.64+0x28] ;  /* 0x0000282010129981 */ /* 0x000ea4000c1e1100 */
[----:B--2---:R-:W-:-:S04]  /*51db0*/  LOP3.LUT R18, R18, 0xff, RZ, 0xc0, !PT ;  /* 0x000000ff12127812 */ /* 0x004fc800078ec0ff */
[----:B------:R-:W-:-:S05]  /*51dc0*/  F2FP.F16.E4M3.UNPACK_B R18, R18 ;  /* 0x00000012ff12723e */ /* 0x000fca00020006ff */
[----:B------:R-:W-:-:S05]  /*51dd0*/  HADD2.F32 R18, -RZ, R18.H0_H0 ;  /* 0x20000012ff127230 */ /* 0x000fca0000004100 */
[----:B------:R-:W-:-:S04]  /*51de0*/  FMUL R18, R18, UR26 ;  /* 0x0000001a12127c20 */ /* 0x000fc80008400000 */
[--C-:B------:R-:W-:Y:S01]  /*51df0*/  FFMA R167, R167, UR27, R18.reuse ;  /* 0x0000001ba7a77c23 */ /* 0x100fe20008000012 */
[----:B------:R-:W-:-:S04]  /*51e00*/  PRMT R18, RZ, 0x7610, R18 ;  /* 0x00007610ff127816 */ /* 0x000fc80000000012 */
[----:B------:R-:W-:-:S05]  /*51e10*/  F2FP.SATFINITE.E4M3.F32.PACK_AB_MERGE_C R167, RZ, R167, RZ ;  /* 0x000000a7ffa7723e */ /* 0x000fca00048070ff */
[----:B------:R-:W-:Y:S04]  /*51e20*/  @!P1 STG.E.U8 desc[UR32][R28.64+0x28], R167 ;  /* 0x000028a71c009986 */ /* 0x000fe8000c101120 */
[----:B------:R-:W2:Y:S01]  /*51e30*/  @!P0 LDG.E.U8 R18, desc[UR32][R16.64+0x29] ;  /* 0x0000292010128981 */ /* 0x000ea2000c1e1100 */
[----:B------:R-:W-:Y:S02]  /*51e40*/  PRMT R20, RZ, 0x7610, R20 ;  /* 0x00007610ff147816 */ /* 0x000fe40000000014 */
[----:B--2---:R-:W-:-:S04]  /*51e50*/  LOP3.LUT R18, R18, 0xff, RZ, 0xc0, !PT ;  /* 0x000000ff12127812 */ /* 0x004fc800078ec0ff */
[----:B------:R-:W-:-:S05]  /*51e60*/  F2FP.F16.E4M3.UNPACK_B R18, R18 ;  /* 0x00000012ff12723e */ /* 0x000fca00020006ff */
[----:B------:R-:W-:-:S05]  /*51e70*/  HADD2.F32 R18, -RZ, R18.H0_H0 ;  /* 0x20000012ff127230 */ /* 0x000fca0000004100 */
[----:B------:R-:W-:-:S04]  /*51e80*/  FMUL R18, R18, UR26 ;  /* 0x0000001a12127c20 */ /* 0x000fc80008400000 */
[----:B------:R-:W-:-:S05]  /*51e90*/  FFMA R168, R168, UR27, R18 ;  /* 0x0000001ba8a87c23 */ /* 0x000fca0008000012 */
[----:B------:R-:W-:-:S05]  /*51ea0*/  F2FP.SATFINITE.E4M3.F32.PACK_AB_MERGE_C R168, RZ, R168, RZ ;  /* 0x000000a8ffa8723e */ /* 0x000fca00048070ff */
[----:B------:R-:W-:Y:S01]  /*51eb0*/  @!P0 STG.E.U8 desc[UR32][R22.64+0x29], R168 ;  /* 0x000029a816008986 */ /* 0x000fe2000c101120 */
[----:B------:R-:W-:-:S13]  /*51ec0*/  ISETP.LT.OR P0, PT, R31, 0x31, !P5 ;  /* 0x000000311f00780c */ /* 0x000fda0006f01670 */
[----:B------:R-:W2:Y:S01]  /*51ed0*/  @!P0 LDG.E.U8 R20, desc[UR32][R26.64+0x30] ;  /* 0x000030201a148981 */ /* 0x000ea2000c1e1100 */
[----:B------:R-:W0:Y:S02]  /*51ee0*/  @!P0 LDC.64 R18, c[0x0][0x5c0] ;  /* 0x00017000ff128b82 */ /* 0x000e240000000a00 */
        /* <DEDUP_REMOVED lines=8> */
[----:B------:R0:W-:Y:S01]  /*51f70*/  @!P0 STG.E.U8 desc[UR32][R18.64+0x30], R169 ;  /* 0x000030a912008986 */ /* 0x0001e2000c101120 */
[----:B------:R-:W-:Y:S02]  /*51f80*/  ISETP.LT.OR P0, PT, R31, 0x32, !P5 ;  /* 0x000000321f00780c */ /* 0x000fe40006f01670 */
[----:B------:R-:W-:-:S11]  /*51f90*/  PRMT R20, RZ, 0x7610, R20 ;  /* 0x00007610ff147816 */ /* 0x000fd60000000014 */
[----:B------:R-:W2:Y:S01]  /*51fa0*/  @!P0 LDG.E.U8 R20, desc[UR32][R26.64+0x31] ;  /* 0x000031201a148981 */ /* 0x000ea2000c1e1100 */
[----:B0-----:R-:W0:Y:S02]  /*51fb0*/  @!P0 LDC.64 R18, c[0x0][0x5c0] ;  /* 0x00017000ff128b82 */ /* 0x001e240000000a00 */
[----:B0-----:R-:W-:-:S05]  /*51fc0*/  @!P0 IADD3 R18, P1, R24, R18, RZ ;  /* 0x0000001218128210 */ /* 0x001fca0007f3e0ff */
[----:B------:R-:W-:Y:S01]  /*51fd0*/  @!P0 IMAD.X R19, R32, 0x1, R19, P1 ;  /* 0x0000000120138824 */ /* 0x000fe200008e0613 */
[----:B------:R-:W-:-:S13]  /*51fe0*/  ISETP.LT.OR P4, PT, R31, 0x2a, !P6 ;  /* 0x0000002a1f00780c */ /* 0x000fda0007781670 */
        /* <DEDUP_REMOVED lines=15> */
[----:B------:R-:W-:Y:S02]  /*520e0*/  IADD3.X R19, R19, UR17, R20, P0, !PT ;  /* 0x0000001113137c10 */ /* 0x000fe400087fe414 */
[----:B------:R-:W-:-:S05]  /*520f0*/  IADD3 R20, P0, R35, 0x88, RZ ;  /* 0x0000008823147810 */ /* 0x000fca0007f1e0ff */
        /* <DEDUP_REMOVED lines=20> */
[----:B------:R-:W0:Y:S01]  /*52240*/  @!P4 LDC.64 R36, c[0x0][0x5c0] ;  /* 0x00017000ff24cb82 */ /* 0x000e220000000a00 */
[----:B------:R-:W-:Y:S02]  /*52250*/  @!P4 IMAD.MOV.U32 R41, RZ, RZ, R32 ;  /* 0x000000ffff29c224 */ /* 0x000fe400078e0020 */
        /* <DEDUP_REMOVED lines=21> */
[----:B------:R-:W-:Y:S02]  /*523b0*/  LOP3.LUT R3, R3, 0xffffffbf, RZ, 0xc0, !PT ;  /* 0xffffffbf03037812 */ /* 0x000fe400078ec0ff */
[----:B------:R-:W-:Y:S02]  /*523c0*/  @!P4 STL.64 [R1+0x220], R44 ;  /* 0x0002202c0100c387 */ /* 0x000fe40000100a00 */
        /* <DEDUP_REMOVED lines=1201> */
[----:B------:R0:W-:Y:S03]  /*56ee0*/  @!P2 STL.64 [R1+0x398], R44 ;  /* 0x0003982c0100a387 */ /* 0x0001e60000100a00 */
[----:B------:R-:W-:Y:S02]  /*56ef0*/  @P2 LOP3.LUT R6, R6, 0x10000, RZ, 0xfc, !PT ;  /* 0x0001000006062812 */ /* 0x000fe400078efcff */
[----:B------:R-:W-:Y:S02]  /*56f00*/  PRMT R40, RZ, 0x7610, R40 ;  /* 0x00007610ff287816 */ /* 0x000fe40000000028 */
[----:B--2---:R-:W-:Y:S01]  /*56f10*/  LOP3.LUT R36, R36, 0xff, RZ, 0xc0, !PT ;  /* 0x000000ff24247812 */ /* 0x004fe200078ec0ff */
[----:B0-----:R-:W2:Y:S03]  /*56f20*/  LDL.LU R44, [R1+0xe00] ;  /* 0x000e0000012c7983 */ /* 0x001ea60000300800 */
[----:B------:R-:W-:Y:S01]  /*56f30*/  F2FP.F16.E4M3.UNPACK_B R36, R36 ;  /* 0x00000024ff24723e */ /* 0x000fe200020006ff */
[----:B------:R-:W4:Y:S04]  /*56f40*/  LDL.LU R43, [R1+0xe04] ;  /* 0x000e0400012b7983 */ /* 0x000f280000300800 */
        /* <DEDUP_REMOVED lines=9> */
[----:B------:R-:W3:Y:S01]  /*56fe0*/  @!P0 LDG.E.U8 R40, desc[UR32][R16.64+0xb1] ;  /* 0x0000b12010288981 */ /* 0x000ee2000c1e1100 */
[----:B0-----:R-:W0:Y:S01]  /*56ff0*/  @!P0 LDC.64 R36, c[0x0][0x5c0] ;  /* 0x00017000ff248b82 */ /* 0x001e220000000a00 */
[----:B------:R-:W-:Y:S02]  /*57000*/  ISETP.LT.OR P4, PT, R31, 0xb1, !P6 ;  /* 0x000000b11f00780c */ /* 0x000fe40007781670 */
[----:B0-----:R-:W-:-:S04]  /*57010*/  @!P0 IADD3 R36, P1, P2, R24, UR11, R36 ;  /* 0x0000000b18248c10 */ /* 0x001fc8000fa3e024 */
[----:B------:R-:W-:-:S07]  /*57020*/  @!P0 IADD3.X R37, R32, UR10, R37, P1, P2 ;  /* 0x0000000a20258c10 */ /* 0x000fce0008fe4425 */
[----:B------:R-:W-:Y:S02]  /*57030*/  @!P4 IMAD.MOV.U32 R41, RZ, RZ, R32 ;  /* 0x000000ffff29c224 */ /* 0x000fe400078e0020 */
[----:B------:R-:W-:Y:S01]  /*57040*/  @!P4 IMAD R42, R15, 0x180, RZ ;  /* 0x000001800f2ac824 */ /* 0x000fe200078e02ff */
[----:B---3--:R-:W-:-:S04]  /*57050*/  LOP3.LUT R40, R40, 0xff, RZ, 0xc0, !PT ;  /* 0x000000ff28287812 */ /* 0x008fc800078ec0ff */
        /* <DEDUP_REMOVED lines=14> */
[----:B------:R-:W3:Y:S01]  /*57140*/  @!P0 LDG.E.U8 R36, desc[UR32][R26.64+0xb8] ;  /* 0x0000b8201a248981 */ /* 0x000ee2000c1e1100 */
[----:B------:R-:W-:Y:S02]  /*57150*/  PRMT R40, RZ, 0x7610, R40 ;  /* 0x00007610ff287816 */ /* 0x000fe40000000028 */
[----:B---3--:R-:W-:-:S04]  /*57160*/  LOP3.LUT R36, R36, 0xff, RZ, 0xc0, !PT ;  /* 0x000000ff24247812 */ /* 0x008fc800078ec0ff */
        /* <DEDUP_REMOVED lines=10> */
[----:B------:R-:W3:Y:S01]  /*57210*/  @!P0 LDG.E.U8 R40, desc[UR32][R26.64+0xb9] ;  /* 0x0000b9201a288981 */ /* 0x000ee2000c1e1100 */
[----:B0-----:R-:W0:Y:S01]  /*57220*/  @!P0 LDC.64 R36, c[0x0][0x5c0] ;  /* 0x00017000ff248b82 */ /* 0x001e220000000a00 */
[----:B------:R-:W-:Y:S02]  /*57230*/  ISETP.LT.OR P2, PT, R31, 0xb2, !P6 ;  /* 0x000000b21f00780c */ /* 0x000fe40007741670 */
[----:B0-----:R-:W-:-:S05]  /*57240*/  @!P0 IADD3 R36, P1, R24, R36, RZ ;  /* 0x0000002418248210 */ /* 0x001fca0007f3e0ff */
[----:B------:R-:W-:-:S06]  /*57250*/  @!P0 IMAD.X R37, R32, 0x1, R37, P1 ;  /* 0x0000000120258824 */ /* 0x000fcc00008e0625 */
[----:B------:R-:W-:Y:S02]  /*57260*/  @!P2 IMAD.MOV.U32 R41, RZ, RZ, R32 ;  /* 0x000000ffff29a224 */ /* 0x000fe400078e0020 */
[----:B------:R-:W-:Y:S01]  /*57270*/  @!P2 IMAD R42, R15, 0x180, RZ ;  /* 0x000001800f2aa824 */ /* 0x000fe200078e02ff */
[----:B------:R-:W-:Y:S01]  /*57280*/  @!P4 STL.64 [R1+0x3c0], R46 ;  /* 0x0003c02e0100c387 */ /* 0x000fe20000100a00 */
[----:B---3--:R-:W-:-:S04]  /*57290*/  LOP3.LUT R40, R40, 0xff, RZ, 0xc0, !PT ;  /* 0x000000ff28287812 */ /* 0x008fc800078ec0ff */
[----:B------:R-:W-:-:S05]  /*572a0*/  F2FP.F16.E4M3.UNPACK_B R40, R40 ;  /* 0x00000028ff28723e */ /* 0x000fca00020006ff */
[----:B------:R-:W-:-:S05]  /*572b0*/  HADD2.F32 R40, -RZ, R40.H0_H0 ;  /* 0x20000028ff287230 */ /* 0x000fca0000004100 */
[----:B------:R-:W-:-:S04]  /*572c0*/  FMUL R40, R40, UR26 ;  /* 0x0000001a28287c20 */ /* 0x000fc80008400000 */
[----:B--2---:R-:W-:Y:S01]  /*572d0*/  FFMA R40, R44, UR27, R40 ;  /* 0x0000001b2c287c23 */ /* 0x004fe20008000028 */
[----:B------:R-:W-:Y:S01]  /*572e0*/  LOP3.LUT R6, R6, 0xff7fffff, RZ, 0xc0, !PT ;  /* 0xff7fffff06067812 */ /* 0x000fe200078ec0ff */
[----:B------:R-:W2:Y:S03]  /*572f0*/  LDL.LU R44, [R1+0xe08] ;  /* 0x000e0800012c7983 */ /* 0x000ea60000300800 */
        /* <DEDUP_REMOVED lines=11> */
[----:B------:R-:W-:-:S04]  /*573b0*/  @P4 LOP3.LUT R6, R6, 0x800000, RZ, 0xfc, !PT ;  /* 0x0080000006064812 */ /* 0x000fc800078efcff */
[----:B------:R-:W-:Y:S01]  /*573c0*/  LOP3.LUT R6, R6, 0xfffdffff, RZ, 0xc0, !PT ;  /* 0xfffdffff06067812 */ /* 0x000fe200078ec0ff */
[----:B------:R-:W-:Y:S03]  /*573d0*/  @!P2 STL.64 [R1+0x3b8], R46 ;  /* 0x0003b82e0100a387 */ /* 0x000fe60000100a00 */
[----:B------:R-:W-:Y:S02]  /*573e0*/  @P2 LOP3.LUT R6, R6, 0x20000, RZ, 0xfc, !PT ;  /* 0x0002000006062812 */ /* 0x000fe400078efcff */
[----:B---3--:R-:W-:-:S04]  /*573f0*/  LOP3.LUT R36, R36, 0xff, RZ, 0xc0, !PT ;  /* 0x000000ff24247812 */ /* 0x008fc800078ec0ff */
[----:B------:R-:W-:-:S05]  /*57400*/  F2FP.F16.E4M3.UNPACK_B R36, R36 ;  /* 0x00000024ff24723e */ /* 0x000fca00020006ff */
[----:B------:R-:W-:-:S05]  /*57410*/  HADD2.F32 R36, -RZ, R36.H0_H0 ;  /* 0x20000024ff247230 */ /* 0x000fca0000004100 */
[----:B------:R-:W-:-:S04]  /*57420*/  FMUL R36, R36, UR26 ;  /* 0x0000001a24247c20 */ /* 0x000fc80008400000 */
[----:B----4-:R-:W-:Y:S02]  /*57430*/  FFMA R40, R43, UR27, R36 ;  /* 0x0000001b2b287c23 */ /* 0x010fe40008000024 */
[----:B------:R-:W0:Y:S01]  /*57440*/  @!P0 LDC.64 R36, c[0x0][0x5c0] ;  /* 0x00017000ff248b82 */ /* 0x000e220000000a00 */
[----:B------:R-:W-:Y:S01]  /*57450*/  ISETP.LT.OR P4, PT, R31, 0xb9, !P6 ;  /* 0x000000b91f00780c */ /* 0x000fe20007781670 */
[----:B------:R-:W3:Y:S01]  /*57460*/  LDL.LU R43, [R1+0xe0c] ;  /* 0x000e0c00012b7983 */ /* 0x000ee20000300800 */
[----:B------:R-:W-:Y:S02]  /*57470*/  F2FP.SATFINITE.E4M3.F32.PACK_AB_MERGE_C R40, RZ, R40, RZ ;  /* 0x00000028ff28723e */ /* 0x000fe400048070ff */
[----:B0-----:R-:W-:-:S04]  /*57480*/  @!P0 IADD3 R36, P1, P2, R24, UR11, R36 ;  /* 0x0000000b18248c10 */ /* 0x001fc8000fa3e024 */
[----:B------:R-:W-:-:S05]  /*57490*/  @!P0 IADD3.X R37, R32, UR10, R37, P1, P2 ;  /* 0x0000000a20258c10 */ /* 0x000fca0008fe4425 */
[----:B------:R0:W-:Y:S01]  /*574a0*/  @!P0 STG.E.U8 desc[UR32][R36.64+0xb8], R40 ;  /* 0x0000b82824008986 */ /* 0x0001e2000c101120 */
[----:B------:R-:W-:Y:S02]  /*574b0*/  ISETP.LT.OR P0, PT, R31, 0xba, !P3 ;  /* 0x000000ba1f00780c */ /* 0x000fe40005f01670 */
[----:B0-----:R-:W-:-:S11]  /*574c0*/  PRMT R40, RZ, 0x7610, R40 ;  /* 0x00007610ff287816 */ /* 0x001fd60000000028 */
[----:B------:R-:W0:Y:S01]  /*574d0*/  @!P0 LDC.64 R36, c[0x0][0x5c0] ;  /* 0x00017000ff248b82 */ /* 0x000e220000000a00 */
[----:B------:R-:W4:Y:S01]  /*574e0*/  @!P0 LDG.E.U8 R40, desc[UR32][R16.64+0xb9] ;  /* 0x0000b92010288981 */ /* 0x000f22000c1e1100 */
[----:B0-----:R-:W-:-:S04]  /*574f0*/  @!P0 IADD3 R36, P1, P2, R24, UR11, R36 ;  /* 0x0000000b18248c10 */ /* 0x001fc8000fa3e024 */
[----:B------:R-:W-:Y:S01]  /*57500*/  @!P0 IADD3.X R37, R32, UR10, R37, P1, P2 ;  /* 0x0000000a20258c10 */ /* 0x000fe20008fe4425 */
[----:B------:R-:W-:Y:S02]  /*57510*/  @!P4 IMAD.MOV.U32 R41, RZ, RZ, R32 ;  /* 0x000000ffff29c224 */ /* 0x000fe400078e0020 */
[----:B------:R-:W-:Y:S01]  /*57520*/  @!P4 IMAD R42, R15, 0x180, RZ ;  /* 0x000001800f2ac824 */ /* 0x000fe200078e02ff */
[----:B----4-:R-:W-:-:S04]  /*57530*/  LOP3.LUT R40, R40, 0xff, RZ, 0xc0, !PT ;  /* 0x000000ff28287812 */ /* 0x010fc800078ec0ff */
[----:B------:R-:W-:-:S05]  /*57540*/  F2FP.F16.E4M3.UNPACK_B R40, R40 ;  /* 0x00000028ff28723e */ /* 0x000fca00020006ff */
[----:B------:R-:W-:-:S05]  /*57550*/  HADD2.F32 R40, -RZ, R40.H0_H0 ;  /* 0x20000028ff287230 */ /* 0x000fca0000004100 */
[----:B------:R-:W-:-:S04]  /*57560*/  FMUL R40, R40, UR26 ;  /* 0x0000001a28287c20 */ /* 0x000fc80008400000 */
[----:B--2---:R-:W-:Y:S02]  /*57570*/  FFMA R40, R44, UR27, R40 ;  /* 0x0000001b2c287c23 */ /* 0x004fe40008000028 */
        /* <DEDUP_REMOVED lines=11> */
[----:B------:R-:W4:Y:S02]  /*57630*/  @!P0 LDG.E.U8 R36, desc[UR32][R26.64+0xc0] ;  /* 0x0000c0201a248981 */ /* 0x000f24000c1e1100 */
[----:B----4-:R-:W-:-:S04]  /*57640*/  LOP3.LUT R36, R36, 0xff, RZ, 0xc0, !PT ;  /* 0x000000ff24247812 */ /* 0x010fc800078ec0ff */
[----:B------:R-:W-:-:S05]  /*57650*/  F2FP.F16.E4M3.UNPACK_B R36, R36 ;  /* 0x00000024ff24723e */ /* 0x000fca00020006ff */
[----:B------:R-:W-:-:S05]  /*57660*/  HADD2.F32 R36, -RZ, R36.H0_H0 ;  /* 0x20000024ff247230 */ /* 0x000fca0000004100 */
[----:B------:R-:W-:-:S04]  /*57670*/  FMUL R36, R36, UR26 ;  /* 0x0000001a24247c20 */ /* 0x000fc80008400000 */
[----:B---3--:R-:W-:Y:S02]  /*57680*/  FFMA R40, R43, UR27, R36 ;  /* 0x0000001b2b287c23 */ /* 0x008fe40008000024 */
        /* <DEDUP_REMOVED lines=8> */
[----:B------:R-:W3:Y:S01]  /*57710*/  @!P0 LDG.E.U8 R40, desc[UR32][R26.64+0xc1] ;  /* 0x0000c1201a288981 */ /* 0x000ee2000c1e1100 */
[----:B------:R-:W-:Y:S02]  /*57720*/  ISETP.LT.OR P2, PT, R31, 0xba, !P6 ;  /* 0x000000ba1f00780c */ /* 0x000fe40007741670 */
[----:B0-----:R-:W-:-:S05]  /*57730*/  @!P0 IADD3 R36, P1, R24, R36, RZ ;  /* 0x0000002418248210 */ /* 0x001fca0007f3e0ff */
[----:B------:R-:W-:-:S06]  /*57740*/  @!P0 IMAD.X R37, R32, 0x1, R37, P1 ;  /* 0x0000000120258824 */ /* 0x000fcc00008e0625 */
[----:B------:R-:W-:Y:S02]  /*57750*/  @!P2 IMAD.MOV.U32 R41, RZ, RZ, R32 ;  /* 0x000000ffff29a224 */ /* 0x000fe400078e0020 */
[----:B------:R-:W-:Y:S01]  /*57760*/  @!P2 IMAD R42, R15, 0x180, RZ ;  /* 0x000001800f2aa824 */ /* 0x000fe200078e02ff */
[----:B------:R-:W-:Y:S04]  /*57770*/  @!P4 STL.64 [R1+0x3e0], R46 ;  /* 0x0003e02e0100c387 */ /* 0x000fe80000100a00 */
[----:B------:R-:W4:Y:S01]  /*57780*/  LDL.LU R43, [R1+0xe14] ;  /* 0x000e1400012b7983 */ /* 0x000f220000300800 */
        /* <DEDUP_REMOVED lines=258> */
[----:B------:R-:W-:-:S03]  /*587b0*/  @P2 LOP3.LUT R6, R6, 0x2000000, RZ, 0xfc, !PT ;  /* 0x0200000006062812 */ /* 0x000fc600078efcff */
[----:B------:R-:W-:Y:S01]  /*587c0*/  @!P2 STL.64 [R1+0x438], R46 ;  /* 0x0004382e0100a387 */ /* 0x000fe20000100a00 */
[----:B---3--:R-:W-:-:S04]  /*587d0*/  LOP3.LUT R36, R36, 0xff, RZ, 0xc0, !PT ;  /* 0x000000ff24247812 */ /* 0x008fc800078ec0ff */
[----:B------:R-:W-:-:S05]  /*587e0*/  F2FP.F16.E4M3.UNPACK_B R36, R36 ;  /* 0x00000024ff24723e */ /* 0x000fca00020006ff */
[----:B------:R-:W-:-:S05]  /*587f0*/  HADD2.F32 R36, -RZ, R36.H0_H0 ;  /* 0x20000024ff247230 */ /* 0x000fca0000004100 */
[----:B------:R-:W-:-:S04]  /*58800*/  FMUL R36, R36, UR26 ;  /* 0x0000001a24247c20 */ /* 0x000fc80008400000 */
[----:B----4-:R-:W-:Y:S02]  /*58810*/  FFMA R40, R43, UR27, R36 ;  /* 0x0000001b2b287c23 */ /* 0x010fe40008000024 */
[----:B------:R-:W0:Y:S01]  /*58820*/  @!P0 LDC.64 R36, c[0x0][0x5c0] ;  /* 0x00017000ff248b82 */ /* 0x000e220000000a00 */
[----:B------:R-:W-:Y:S01]  /*58830*/  LOP3.LUT R8, R8, 0xfffffffd, RZ, 0xc0, !PT ;  /* 0xfffffffd08087812 */ /* 0x000fe200078ec0ff */
        /* <DEDUP_REMOVED lines=9> */
[----:B------:R-:W-:Y:S02]  /*588d0*/  @P4 LOP3.LUT R8, R8, 0x2, RZ, 0xfc, !PT ;  /* 0x0000000208084812 */ /* 0x000fe400078efcff */
[----:B------:R-:W-:Y:S02]  /*588e0*/  ISETP.LT.OR P4, PT, R31, 0xd9, !P6 ;  /* 0x000000d91f00780c */ /* 0x000fe40007781670 */
[----:B0-----:R-:W-:-:S04]  /*588f0*/  @!P0 IADD3 R36, P1, P2, R24, UR11, R36 ;  /* 0x0000000b18248c10 */ /* 0x001fc8000fa3e024 */
[----:B------:R-:W-:-:S07]  /*58900*/  @!P0 IADD3.X R37, R32, UR10, R37, P1, P2 ;  /* 0x0000000a20258c10 */ /* 0x000fce0008fe4425 */
        /* <DEDUP_REMOVED lines=279> */
[----:B------:R-:W4:Y:S04]  /*59a80*/  LDL.LU R43, [R1+0xe84] ;  /* 0x000e8400012b7983 */ /* 0x000f280000300800 */
[----:B------:R-:W-:Y:S01]  /*59a90*/  STL.64 [R1+0x1df0], R26 ;  /* 0x001df01a01007387 */ /* 0x000fe20000100a00 */
        /* <DEDUP_REMOVED lines=40> */
[----:B------:R-:W-:Y:S01]  /*59d20*/  @!P4 IMAD.MOV.U32 R41, RZ, RZ, R32 ;  /* 0x000000ffff29c224 */ /* 0x000fe200078e0020 */
[----:B------:R-:W-:Y:S01]  /*59d30*/  LOP3.LUT R33, R33, 0xfffffffe, RZ, 0xc0, !PT ;  /* 0xfffffffe21217812 */ /* 0x000fe200078ec0ff */
[----:B------:R-:W-:Y:S01]  /*59d40*/  @!P4 IMAD R42, R15, 0x180, RZ ;  /* 0x000001800f2ac824 */ /* 0x000fe200078e02ff */
[----:B------:R-:W-:Y:S02]  /*59d50*/  STL.64 [R1+0x1df8], R16 ;  /* 0x001df81001007387 */ /* 0x000fe40000100a00 */
[----:B------:R-:W-:Y:S02]  /*59d60*/  @P3 LOP3.LUT R33, R33, 0x1, RZ, 0xfc, !PT ;  /* 0x0000000121213812 */ /* 0x000fe400078efcff */
[----:B------:R-:W-:Y:S02]  /*59d70*/  ISETP.GE.AND P3, PT, R30, 0x81, PT ;  /* 0x000000811e00780c */ /* 0x000fe40003f66270 */
        /* <DEDUP_REMOVED lines=22> */
[----:B------:R-:W0:Y:S01]  /*59ee0*/  @!P0 LDC.64 R36, c[0x0][0x5c0] ;  /* 0x00017000ff248b82 */ /* 0x000e220000000a00 */
[----:B------:R-:W-:Y:S01]  /*59ef0*/  LOP3.LUT R8, R8, 0xfffffdff, RZ, 0xc0, !PT ;  /* 0xfffffdff08087812 */ /* 0x000fe200078ec0ff */
[----:B------:R-:W-:Y:S01]  /*59f00*/  IMAD.U32 R41, RZ, RZ, UR10 ;  /* 0x0000000aff297e24 */ /* 0x000fe2000f8e00ff */
[----:B------:R-:W-:Y:S01]  /*59f10*/  F2FP.SATFINITE.E4M3.F32.PACK_AB_MERGE_C R40, RZ, R40, RZ ;  /* 0x00000028ff28723e */ /* 0x000fe200048070ff */
[----:B------:R-:W3:Y:S01]  /*59f20*/  LDL.LU R43, [R1+0xe94] ;  /* 0x000e9400012b7983 */ /* 0x000ee20000300800 */
[----:B0-----:R-:W-:Y:S01]  /*59f30*/  @!P0 IADD3 R36, P1, P2, R24, UR9, R36 ;  /* 0x0000000918248c10 */ /* 0x001fe2000fa3e024 */
[----:B------:R-:W-:Y:S01]  /*59f40*/  IMAD.U32 R45, RZ, RZ, UR10 ;  /* 0x0000000aff2d7e24 */ /* 0x000fe2000f8e00ff */
[----:B------:R-:W-:Y:S01]  /*59f50*/  @P4 LOP3.LUT R8, R8, 0x200, RZ, 0xfc, !PT ;  /* 0x0000020008084812 */ /* 0x000fe200078efcff */
[----:B------:R-:W4:Y:S01]  /*59f60*/  LDL.LU R46, [R1+0xe98] ;  /* 0x000e9800012e7983 */ /* 0x000f220000300800 */
[----:B------:R-:W-:-:S02]  /*59f70*/  @!P0 IADD3.X R37, R32, UR8, R37, P1, P2 ;  /* 0x0000000820258c10 */ /* 0x000fc40008fe4425 */
[C---:B------:R-:W-:Y:S01]  /*59f80*/  ISETP.LT.OR P6, PT, R31.reuse, 0xfa, !P6 ;  /* 0x000000fa1f00780c */ /* 0x040fe200077c1670 */
[----:B------:R-:W4:Y:S04]  /*59f90*/  LDL.LU R47, [R1+0xe9c] ;  /* 0x000e9c00012f7983 */ /* 0x000f280000300800 */
[----:B------:R0:W-:Y:S01]  /*59fa0*/  @!P0 STG.E.U8 desc[UR32][R36.64], R40 ;  /* 0x0000002824008986 */ /* 0x0001e2000c101120 */
[----:B------:R-:W-:Y:S02]  /*59fb0*/  ISETP.LT.OR P0, PT, R31, 0x2, !P3 ;  /* 0x000000021f00780c */ /* 0x000fe40005f01670 */
[----:B0-----:R-:W-:-:S11]  /*59fc0*/  PRMT R40, RZ, 0x7610, R40 ;  /* 0x00007610ff287816 */ /* 0x001fd60000000028 */
[----:B------:R-:W0:Y:S01]  /*59fd0*/  @!P0 LDC.64 R36, c[0x0][0x5c0] ;  /* 0x00017000ff248b82 */ /* 0x000e220000000a00 */
[----:B------:R-:W2:Y:S01]  /*59fe0*/  @!P0 LDG.E.U8 R40, desc[UR32][R18.64+0x1] ;  /* 0x0000012012288981 */ /* 0x000ea2000c1e1100 */
[----:B0-----:R-:W-:-:S04]  /*59ff0*/  @!P0 IADD3 R36, P1, P2, R24, UR9, R36 ;  /* 0x0000000918248c10 */ /* 0x001fc8000fa3e024 */
[----:B------:R-:W-:Y:S02]  /*5a000*/  @!P0 IADD3.X R37, R32, UR8, R37, P1, P2 ;  /* 0x0000000820258c10 */ /* 0x000fe40008fe4425 */
[----:B------:R-:W-:-:S04]  /*5a010*/  ISETP.GE.AND P2, PT, R30, 0x89, PT ;  /* 0x000000891e00780c */ /* 0x000fc80003f46270 */
        /* <DEDUP_REMOVED lines=9> */
[----:B------:R-:W-:-:S05]  /*5a0b0*/  IMAD.U32 R40, RZ, RZ, UR11 ;  /* 0x0000000bff287e24 */ /* 0x000fca000f8e00ff */
[----:B------:R-:W-:-:S04]  /*5a0c0*/  @!P1 IADD3 R40, P0, P4, R40, UR9, R24 ;  /* 0x0000000928289c10 */ /* 0x000fc8000fc1e018 */
[----:B------:R-:W-:Y:S02]  /*5a0d0*/  @!P1 IADD3.X R41, R41, UR8, R32, P0, P4 ;  /* 0x0000000829299c10 */ /* 0x000fe400087e8420 */
[----:B0-----:R-:W-:Y:S02]  /*5a0e0*/  @!P1 IADD3 R36, P0, R40, R36, RZ ;  /* 0x0000002428249210 */ /* 0x001fe40007f1e0ff */
[----:B------:R-:W-:-:S06]  /*5a0f0*/  PRMT R40, RZ, 0x7610, R40 ;  /* 0x00007610ff287816 */ /* 0x000fcc0000000028 */
[----:B------:R-:W2:Y:S01]  /*5a100*/  @!P1 LDG.E.U8 R40, desc[UR32][R20.64] ;  /* 0x0000002014289981 */ /* 0x000ea2000c1e1100 */
[----:B------:R-:W-:Y:S01]  /*5a110*/  @!P1 IMAD.X R37, R41, 0x1, R37, P0 ;  /* 0x0000000129259824 */ /* 0x000fe200000e0625 */
[----:B------:R-:W-:Y:S01]  /*5a120*/  ISETP.LT.OR P0, PT, R31, 0x2, !P2 ;  /* 0x000000021f00780c */ /* 0x000fe20005701670 */
[----:B------:R-:W-:-:S12]  /*5a130*/  IMAD.U32 R41, RZ, RZ, UR11 ;  /* 0x0000000bff297e24 */ /* 0x000fd8000f8e00ff */
[----:B------:R-:W-:-:S04]  /*5a140*/  @!P0 IADD3 R41, P4, P5, R41, UR9, R24 ;  /* 0x0000000929298c10 */ /* 0x000fc8000fd9e018 */
[----:B------:R-:W-:Y:S02]  /*5a150*/  @!P0 IADD3.X R45, R45, UR8, R32, P4, P5 ;  /* 0x000000082d2d8c10 */ /* 0x000fe4000a7ea420 */
[----:B--2---:R-:W-:-:S04]  /*5a160*/  LOP3.LUT R40, R40, 0xff, RZ, 0xc0, !PT ;  /* 0x000000ff28287812 */ /* 0x004fc800078ec0ff */
[----:B------:R-:W-:-:S05]  /*5a170*/  F2FP.F16.E4M3.UNPACK_B R40, R40 ;  /* 0x00000028ff28723e */ /* 0x000fca00020006ff */
[----:B------:R-:W-:-:S05]  /*5a180*/  HADD2.F32 R40, -RZ, R40.H0_H0 ;  /* 0x20000028ff287230 */ /* 0x000fca0000004100 */
[----:B------:R-:W-:-:S04]  /*5a190*/  FMUL R40, R40, UR26 ;  /* 0x0000001a28287c20 */ /* 0x000fc80008400000 */
[----:B---3--:R-:W-:Y:S02]  /*5a1a0*/  FFMA R40, R43, UR27, R40 ;  /* 0x0000001b2b287c23 */ /* 0x008fe40008000028 */
[----:B------:R-:W0:Y:S03]  /*5a1b0*/  @!P0 LDC.64 R42, c[0x0][0x5c0] ;  /* 0x00017000ff2a8b82 */ /* 0x000e260000000a00 */
[----:B------:R-:W-:-:S05]  /*5a1c0*/  F2FP.SATFINITE.E4M3.F32.PACK_AB_MERGE_C R40, RZ, R40, RZ ;  /* 0x00000028ff28723e */ /* 0x000fca00048070ff */
[----:B------:R1:W-:Y:S02]  /*5a1d0*/  @!P1 STG.E.U8 desc[UR32][R36.64], R40 ;  /* 0x0000002824009986 */ /* 0x0003e4000c101120 */
[----:B-1----:R-:W1:Y:S01]  /*5a1e0*/  @!P6 LDC.64 R36, c[0x0][0x5c0] ;  /* 0x00017000ff24eb82 */ /* 0x002e620000000a00 */
[----:B------:R-:W-:Y:S01]  /*5a1f0*/  @!P6 IMAD.MOV.U32 R40, RZ, RZ, R24 ;  /* 0x000000ffff28e224 */ /* 0x000fe200078e0018 */
[----:B0-----:R-:W-:Y:S01]  /*5a200*/  @!P0 IADD3 R42, P1, R41, R42, RZ ;  /* 0x0000002a292a8210 */ /* 0x001fe20007f3e0ff */
[----:B------:R-:W-:Y:S02]  /*5a210*/  @!P6 IMAD.MOV.U32 R41, RZ, RZ, R32 ;  /* 0x000000ffff29e224 */ /* 0x000fe400078e0020 */
[----:B------:R-:W-:-:S03]  /*5a220*/  @!P6 IMAD.WIDE.U32 R40, R14, 0x180, R40 ;  /* 0x000001800e28e825 */ /* 0x000fc600078e0028 */
[--C-:B-1----:R-:W-:Y:S02]  /*5a230*/  @!P6 IADD3 R26, P4, P5, R40, UR11, R36.reuse ;  /* 0x0000000b281aec10 */ /* 0x102fe4000fd9e024 */
[----:B------:R-:W-:-:S06]  /*5a240*/  PRMT R36, RZ, 0x7610, R36 ;  /* 0x00007610ff247816 */ /* 0x000fcc0000000024 */
[----:B------:R-:W2:Y:S01]  /*5a250*/  @!P0 LDG.E.U8 R36, desc[UR32][R20.64+0x1] ;  /* 0x0000012014248981 */ /* 0x000ea2000c1e1100 */
[----:B------:R-:W-:Y:S01]  /*5a260*/  @!P0 IMAD.X R43, R45, 0x1, R43, P1 ;  /* 0x000000012d2b8824 */ /* 0x000fe200008e062b */
[----:B------:R-:W-:Y:S01]  /*5a270*/  ISETP.LT.OR P1, PT, R31, 0x9, !P3 ;  /* 0x000000091f00780c */ /* 0x000fe20005f21670 */
[----:B------:R-:W-:-:S04]  /*5a280*/  @!P6 IMAD R44, R15, 0x180, RZ ;  /* 0x000001800f2ce824 */ /* 0x000fc800078e02ff */
[----:B------:R-:W-:-:S05]  /*5a290*/  @!P6 IMAD.IADD R41, R41, 0x1, R44 ;  /* 0x000000012929e824 */ /* 0x000fca00078e022c */
[----:B------:R-:W-:Y:S02]  /*5a2a0*/  @!P6 IADD3.X R27, R41, UR10, R37, P4, P5 ;  /* 0x0000000a291bec10 */ /* 0x000fe4000a7ea425 */
[----:B--2---:R-:W-:-:S04]  /*5a2b0*/  LOP3.LUT R36, R36, 0xff, RZ, 0xc0, !PT ;  /* 0x000000ff24247812 */ /* 0x004fc800078ec0ff */
[----:B------:R-:W-:-:S05]  /*5a2c0*/  F2FP.F16.E4M3.UNPACK_B R36, R36 ;  /* 0x00000024ff24723e */ /* 0x000fca00020006ff */
[----:B------:R-:W-:-:S05]  /*5a2d0*/  HADD2.F32 R36, -RZ, R36.H0_H0 ;  /* 0x20000024ff247230 */ /* 0x000fca0000004100 */
[----:B------:R-:W-:-:S04]  /*5a2e0*/  FMUL R36, R36, UR26 ;  /* 0x0000001a24247c20 */ /* 0x000fc80008400000 */
[----:B----4-:R-:W-:Y:S02]  /*5a2f0*/  FFMA R36, R46, UR27, R36 ;  /* 0x0000001b2e247c23 */ /* 0x010fe40008000024 */
[----:B------:R-:W2:Y:S03]  /*5a300*/  LDL.LU R46, [R1+0xea0] ;  /* 0x000ea000012e7983 */ /* 0x000ea60000300800 */
[----:B------:R-:W-:-:S05]  /*5a310*/  F2FP.SATFINITE.E4M3.F32.PACK_AB_MERGE_C R36, RZ, R36, RZ ;  /* 0x00000024ff24723e */ /* 0x000fca00048070ff */
[----:B------:R0:W-:Y:S02]  /*5a320*/  @!P0 STG.E.U8 desc[UR32][R42.64+0x1], R36 ;  /* 0x000001242a008986 */ /* 0x0001e4000c101120 */
[----:B0-----:R-:W0:Y:S02]  /*5a330*/  @!P1 LDC.64 R36, c[0x0][0x5c0] ;  /* 0x00017000ff249b82 */ /* 0x001e240000000a00 */
[--C-:B0-----:R-:W-:Y:S02]  /*5a340*/  @!P1 IADD3 R42, P0, P4, R24, UR9, R36.reuse ;  /* 0x00000009182a9c10 */ /* 0x101fe4000fc1e024 */
[----:B------:R-:W-:-:S06]  /*5a350*/  PRMT R36, RZ, 0x7610, R36 ;  /* 0x00007610ff247816 */ /* 0x000fcc0000000024 */
[----:B------:R-:W3:Y:S01]  /*5a360*/  @!P1 LDG.E.U8 R36, desc[UR32][R18.64+0x8] ;  /* 0x0000082012249981 */ /* 0x000ee2000c1e1100 */
[----:B------:R-:W-:Y:S02]  /*5a370*/  @!P1 IADD3.X R43, R32, UR8, R37, P0, P4 ;  /* 0x00000008202b9c10 */ /* 0x000fe400087e8425 */
[----:B------:R-:W-:Y:S02]  /*5a380*/  ISETP.LT.OR P0, PT, R31, 0xa, !P3 ;  /* 0x0000000a1f00780c */ /* 0x000fe40005f01670 */
[----:B---3--:R-:W-:-:S04]  /*5a390*/  LOP3.LUT R36, R36, 0xff, RZ, 0xc0, !PT ;  /* 0x000000ff24247812 */ /* 0x008fc800078ec0ff */
[----:B------:R-:W-:-:S05]  /*5a3a0*/  F2FP.F16.E4M3.UNPACK_B R36, R36 ;  /* 0x00000024ff24723e */ /* 0x000fca00020006ff */
[----:B------:R-:W-:-:S05]  /*5a3b0*/  HADD2.F32 R36, -RZ, R36.H0_H0 ;  /* 0x20000024ff247230 */ /* 0x000fca0000004100 */
[----:B------:R-:W-:-:S04]  /*5a3c0*/  FMUL R36, R36, UR26 ;  /* 0x0000001a24247c20 */ /* 0x000fc80008400000 */
[----:B------:R-:W-:Y:S02]  /*5a3d0*/  FFMA R44, R47, UR27, R36 ;  /* 0x0000001b2f2c7c23 */ /* 0x000fe40008000024 */
[----:B------:R-:W0:Y:S01]  /*5a3e0*/  @!P0 LDC.64 R36, c[0x0][0x5c0] ;  /* 0x00017000ff248b82 */ /* 0x000e220000000a00 */
[----:B------:R-:W3:Y:S02]  /*5a3f0*/  LDL.LU R47, [R1+0xea4] ;  /* 0x000ea400012f7983 */ /* 0x000ee40000300800 */
[----:B------:R-:W-:-:S05]  /*5a400*/  F2FP.SATFINITE.E4M3.F32.PACK_AB_MERGE_C R44, RZ, R44, RZ ;  /* 0x0000002cff2c723e */ /* 0x000fca00048070ff */
[----:B------:R1:W-:Y:S01]  /*5a410*/  @!P1 STG.E.U8 desc[UR32][R42.64+0x8], R44 ;  /* 0x0000082c2a009986 */ /* 0x0003e2000c101120 */
[----:B------:R-:W-:Y:S02]  /*5a420*/  ISETP.LT.OR P1, PT, R31, 0x11, !P3 ;  /* 0x000000111f00780c */ /* 0x000fe40005f21670 */
[----:B0-----:R-:W-:-:S04]  /*5a430*/  @!P0 IADD3 R40, P4, P5, R24, UR9, R36 ;  /* 0x0000000918288c10 */ /* 0x001fc8000fd9e024 */
        /* <DEDUP_REMOVED lines=10> */
[----:B--2---:R-:W-:Y:S01]  /*5a4e0*/  FFMA R36, R46, UR27, R36 ;  /* 0x0000001b2e247c23 */ /* 0x004fe20008000024 */
[----:B------:R-:W-:Y:S01]  /*5a4f0*/  LOP3.LUT R6, R6, 0x7fffffff, RZ, 0xc0, !PT ;  /* 0x7fffffff06067812 */ /* 0x000fe200078ec0ff */
[----:B-1----:R-:W-:Y:S01]  /*5a500*/  IMAD.U32 R42, RZ, RZ, UR11 ;  /* 0x0000000bff2a7e24 */ /* 0x002fe2000f8e00ff */
[----:B------:R-:W-:Y:S01]  /*5a510*/  LOP3.LUT R0, R0, 0xfffffffe, RZ, 0xc0, !PT ;  /* 0xfffffffe00007812 */ /* 0x000fe200078ec0ff */
[----:B------:R-:W-:Y:S01]  /*5a520*/  IMAD.U32 R44, RZ, RZ, UR10 ;  /* 0x0000000aff2c7e24 */ /* 0x000fe2000f8e00ff */
[----:B------:R-:W-:Y:S01]  /*5a530*/  F2FP.SATFINITE.E4M3.F32.PACK_AB_MERGE_C R36, RZ, R36, RZ ;  /* 0x00000024ff24723e */ /* 0x000fe200048070ff */
[----:B------:R-:W2:Y:S04]  /*5a540*/  LDL.LU R46, [R1+0xea8] ;  /* 0x000ea800012e7983 */ /* 0x000ea80000300800 */
[----:B------:R0:W-:Y:S01]  /*5a550*/  @!P0 STG.E.U8 desc[UR32][R40.64+0x9], R36 ;  /* 0x0000092428008986 */ /* 0x0001e2000c101120 */
[----:B------:R-:W-:-:S02]  /*5a560*/  ISETP.LT.OR P0, PT, R31, 0x9, !P2 ;  /* 0x000000091f00780c */ /* 0x000fc40005701670 */
[----:B------:R-:W-:Y:S01]  /*5a570*/  @P6 LOP3.LUT R6, R6, 0x80000000, RZ, 0xfc, !PT ;  /* 0x8000000006066812 */ /* 0x000fe200078efcff */
[----:B------:R-:W4:Y:S01]  /*5a580*/  LDL.LU R51, [R1+0xeac] ;  /* 0x000eac0001337983 */ /* 0x000f220000300800 */
[----:B------:R-:W-:-:S03]  /*5a590*/  LOP3.LUT R33, R33, 0xffffffbf, RZ, 0xc0, !PT ;  /* 0xffffffbf21217812 */ /* 0x000fc600078ec0ff */
[----:B------:R-:W4:Y:S06]  /*5a5a0*/  LDL.LU R50, [R1+0xeb0] ;  /* 0x000eb00001327983 */ /* 0x000f2c0000300800 */
[----:B0-----:R-:W0:Y:S01]  /*5a5b0*/  @!P0 LDC.64 R36, c[0x0][0x5c0] ;  /* 0x00017000ff248b82 */ /* 0x001e220000000a00 */
[----:B------:R-:W-:Y:S02]  /*5a5c0*/  IMAD.U32 R40, RZ, RZ, UR11 ;  /* 0x0000000bff287e24 */ /* 0x000fe4000f8e00ff */
[----:B------:R-:W-:-:S03]  /*5a5d0*/  IMAD.U32 R41, RZ, RZ, UR10 ;  /* 0x0000000aff297e24 */ /* 0x000fc6000f8e00ff */
[----:B------:R-:W-:-:S04]  /*5a5e0*/  @!P0 IADD3 R40, P4, P5, R40, UR9, R24 ;  /* 0x0000000928288c10 */ /* 0x000fc8000fd9e018 */
[----:B------:R-:W-:Y:S02]  /*5a5f0*/  @!P0 IADD3.X R41, R41, UR8, R32, P4, P5 ;  /* 0x0000000829298c10 */ /* 0x000fe4000a7ea420 */
[----:B0-----:R-:W-:Y:S02]  /*5a600*/  @!P0 IADD3 R36, P4, R40, R36, RZ ;  /* 0x0000002428248210 */ /* 0x001fe40007f9e0ff */
[----:B------:R-:W-:-:S06]  /*5a610*/  PRMT R40, RZ, 0x7610, R40 ;  /* 0x00007610ff287816 */ /* 0x000fcc0000000028 */
[----:B------:R-:W3:Y:S01]  /*5a620*/  @!P0 LDG.E.U8 R40, desc[UR32][R20.64+0x8] ;  /* 0x0000082014288981 */ /* 0x000ee2000c1e1100 */
[----:B------:R-:W-:Y:S01]  /*5a630*/  @!P0 IMAD.X R37, R41, 0x1, R37, P4 ;  /* 0x0000000129258824 */ /* 0x000fe200020e0625 */
[----:B------:R-:W-:-:S13]  /*5a640*/  ISETP.LT.OR P4, PT, R31, 0xa, !P2 ;  /* 0x0000000a1f00780c */ /* 0x000fda0005781670 */
[----:B------:R-:W-:-:S04]  /*5a650*/  @!P4 IADD3 R42, P5, P6, R42, UR9, R24 ;  /* 0x000000092a2acc10 */ /* 0x000fc8000febe018 */
[----:B------:R-:W-:Y:S02]  /*5a660*/  @!P4 IADD3.X R44, R44, UR8, R32, P5, P6 ;  /* 0x000000082c2ccc10 */ /* 0x000fe4000afec420 */
[----:B---3--:R-:W-:-:S04]  /*5a670*/  LOP3.LUT R40, R40, 0xff, RZ, 0xc0, !PT ;  /* 0x000000ff28287812 */ /* 0x008fc800078ec0ff */
[----:B------:R-:W-:-:S05]  /*5a680*/  F2FP.F16.E4M3.UNPACK_B R40, R40 ;  /* 0x00000028ff28723e */ /* 0x000fca00020006ff */
[----:B------:R-:W-:-:S05]  /*5a690*/  HADD2.F32 R40, -RZ, R40.H0_H0 ;  /* 0x20000028ff287230 */ /* 0x000fca0000004100 */
[----:B------:R-:W-:-:S04]  /*5a6a0*/  FMUL R40, R40, UR26 ;  /* 0x0000001a28287c20 */ /* 0x000fc80008400000 */
[----:B------:R-:W-:-:S05]  /*5a6b0*/  FFMA R40, R47, UR27, R40 ;  /* 0x0000001b2f287c23 */ /* 0x000fca0008000028 */
[----:B------:R-:W-:-:S05]  /*5a6c0*/  F2FP.SATFINITE.E4M3.F32.PACK_AB_MERGE_C R40, RZ, R40, RZ ;  /* 0x00000028ff28723e */ /* 0x000fca00048070ff */
[----:B------:R0:W-:Y:S01]  /*5a6d0*/  @!P0 STG.E.U8 desc[UR32][R36.64+0x8], R40 ;  /* 0x0000082824008986 */ /* 0x0001e2000c101120 */
[----:B------:R-:W-:Y:S01]  /*5a6e0*/  ISETP.LT.OR P0, PT, R31, 0x12, !P3 ;  /* 0x000000121f00780c */ /* 0x000fe20005f01670 */
[----:B0-----:R-:W0:-:S12]  /*5a6f0*/  @!P4 LDC.64 R40, c[0x0][0x5c0] ;  /* 0x00017000ff28cb82 */ /* 0x001e180000000a00 */
[----:B------:R-:W1:Y:S01]  /*5a700*/  @!P0 LDC.64 R36, c[0x0][0x5c0] ;  /* 0x00017000ff248b82 */ /* 0x000e620000000a00 */
[----:B0-----:R-:W-:-:S13]  /*5a710*/  @!P4 IADD3 R40, P5, R42, R40, RZ ;  /* 0x000000282a28c210 */ /* 0x001fda0007fbe0ff */
[----:B------:R-:W-:Y:S02]  /*5a720*/  @P5 LOP3.LUT R0, R0, 0x1, RZ, 0xfc, !PT ;  /* 0x0000000100005812 */ /* 0x000fe400078efcff */
[--C-:B-1----:R-:W-:Y:S02]  /*5a730*/  @!P0 IADD3 R42, P5, P6, R24, UR9, R36.reuse ;  /* 0x00000009182a8c10 */ /* 0x102fe4000febe024 */
[----:B------:R-:W-:-:S06]  /*5a740*/  PRMT R36, RZ, 0x7610, R36 ;  /* 0x00007610ff247816 */ /* 0x000fcc0000000024 */
[----:B------:R-:W3:Y:S01]  /*5a750*/  @!P4 LDG.E.U8 R36, desc[UR32][R20.64+0x9] ;  /* 0x000009201424c981 */ /* 0x000ee2000c1e1100 */
[----:B------:R-:W-:Y:S02]  /*5a760*/  @!P0 IADD3.X R43, R32, UR8, R37, P5, P6 ;  /* 0x00000008202b8c10 */ /* 0x000fe4000afec425 */
[----:B------:R-:W-:Y:S02]  /*5a770*/  ISETP.LT.OR P5, PT, R31, 0x19, !P3 ;  /* 0x000000191f00780c */ /* 0x000fe40005fa1670 */
[----:B------:R-:W-:-:S05]  /*5a780*/  LOP3.LUT P6, RZ, R0, 0x1, RZ, 0xc0, !PT ;  /* 0x0000000100ff7812 */ /* 0x000fca00078cc0ff */
[----:B------:R-:W-:Y:S01]  /*5a790*/  @!P4 IMAD.X R41, R44, 0x1, R41, P6 ;  /* 0x000000012c29c824 */ /* 0x000fe200030e0629 */
[----:B---3--:R-:W-:-:S04]  /*5a7a0*/  LOP3.LUT R36, R36, 0xff, RZ, 0xc0, !PT ;  /* 0x000000ff24247812 */ /* 0x008fc800078ec0ff */
[----:B------:R-:W-:-:S05]  /*5a7b0*/  F2FP.F16.E4M3.UNPACK_B R36, R36 ;  /* 0x00000024ff24723e */ /* 0x000fca00020006ff */
[----:B------:R-:W-:-:S05]  /*5a7c0*/  HADD2.F32 R36, -RZ, R36.H0_H0 ;  /* 0x20000024ff247230 */ /* 0x000fca0000004100 */
[----:B------:R-:W-:-:S04]  /*5a7d0*/  FMUL R36, R36, UR26 ;  /* 0x0000001a24247c20 */ /* 0x000fc80008400000 */
[----:B--2---:R-:W-:-:S05]  /*5a7e0*/  FFMA R36, R46, UR27, R36 ;  /* 0x0000001b2e247c23 */ /* 0x004fca0008000024 */
        /* <DEDUP_REMOVED lines=8> */
[----:B------:R-:W-:Y:S02]  /*5a870*/  @P5 LOP3.LUT R33, R33, 0x40, RZ, 0xfc, !PT ;  /* 0x0000004021215812 */ /* 0x000fe400078efcff */
[----:B--2---:R-:W-:-:S04]  /*5a880*/  LOP3.LUT R36, R36, 0xff, RZ, 0xc0, !PT ;  /* 0x000000ff24247812 */ /* 0x004fc800078ec0ff */
[----:B------:R-:W-:-:S05]  /*5a890*/  F2FP.F16.E4M3.UNPACK_B R36, R36 ;  /* 0x00000024ff24723e */ /* 0x000fca00020006ff */
[----:B------:R-:W-:-:S05]  /*5a8a0*/  HADD2.F32 R36, -RZ, R36.H0_H0 ;  /* 0x20000024ff247230 */ /* 0x000fca0000004100 */
[----:B------:R-:W-:-:S04]  /*5a8b0*/  FMUL R36, R36, UR26 ;  /* 0x0000001a24247c20 */ /* 0x000fc80008400000 */
[----:B----4-:R-:W-:Y:S02]  /*5a8c0*/  FFMA R40, R51, UR27, R36 ;  /* 0x0000001b33287c23 */ /* 0x010fe40008000024 */
[----:B------:R-:W0:Y:S01]  /*5a8d0*/  @!P4 LDC.64 R36, c[0x0][0x5c0] ;  /* 0x00017000ff24cb82 */ /* 0x000e220000000a00 */
[----:B------:R-:W-:Y:S01]  /*5a8e0*/  IMAD.U32 R41, RZ, RZ, UR10 ;  /* 0x0000000aff297e24 */ /* 0x000fe2000f8e00ff */
[----:B------:R-:W2:Y:S01]  /*5a8f0*/  LDL.LU R51, [R1+0xeb4] ;  /* 0x000eb40001337983 */ /* 0x000ea20000300800 */
[----:B0-----:R-:W-:-:S04]  /*5a900*/  @!P4 IADD3 R44, P5, P6, R24, UR9, R36 ;  /* 0x00000009182ccc10 */ /* 0x001fc8000febe024 */
[----:B------:R-:W-:Y:S02]  /*5a910*/  @!P4 IADD3.X R45, R32, UR8, R37, P5, P6 ;  /* 0x00000008202dcc10 */ /* 0x000fe4000afec425 */
[----:B------:R-:W-:-:S13]  /*5a920*/  ISETP.LT.OR P5, PT, R31, 0x21, !P3 ;  /* 0x000000211f00780c */ /* 0x000fda0005fa1670 */
[----:B------:R-:W0:Y:S01]  /*5a930*/  @!P5 LDC.64 R36, c[0x0][0x5c0] ;  /* 0x00017000ff24db82 */ /* 0x000e220000000a00 */
[----:B------:R-:W-:-:S05]  /*5a940*/  F2FP.SATFINITE.E4M3.F32.PACK_AB_MERGE_C R40, RZ, R40, RZ ;  /* 0x00000028ff28723e */ /* 0x000fca00048070ff */
[----:B------:R1:W-:Y:S01]  /*5a950*/  @!P1 STG.E.U8 desc[UR32][R48.64+0x10], R40 ;  /* 0x0000102830009986 */ /* 0x0003e2000c101120 */
[--C-:B0-----:R-:W-:Y:S02]  /*5a960*/  @!P5 IADD3 R52, P1, P6, R24, UR9, R36.reuse ;  /* 0x000000091834dc10 */ /* 0x101fe4000fe3e024 */
[----:B------:R-:W-:-:S06]  /*5a970*/  PRMT R36, RZ, 0x7610, R36 ;  /* 0x00007610ff247816 */ /* 0x000fcc0000000024 */
[----:B------:R-:W3:Y:S01]  /*5a980*/  @!P0 LDG.E.U8 R36, desc[UR32][R18.64+0x11] ;  /* 0x0000112012248981 */ /* 0x000ee2000c1e1100 */
[----:B------:R-:W-:Y:S02]  /*5a990*/  @!P5 IADD3.X R53, R32, UR8, R37, P1, P6 ;  /* 0x000000082035dc10 */ /* 0x000fe40008fec425 */
[----:B------:R-:W-:Y:S01]  /*5a9a0*/  ISETP.LT.OR P1, PT, R31, 0x11, !P2 ;  /* 0x000000111f00780c */ /* 0x000fe20005721670 */
[----:B-1----:R-:W-:Y:S01]  /*5a9b0*/  IMAD.U32 R40, RZ, RZ, UR11 ;  /* 0x0000000bff287e24 */ /* 0x002fe2000f8e00ff */
[----:B---3--:R-:W-:-:S04]  /*5a9c0*/  LOP3.LUT R36, R36, 0xff, RZ, 0xc0, !PT ;  /* 0x000000ff24247812 */ /* 0x008fc800078ec0ff */
[----:B------:R-:W-:-:S05]  /*5a9d0*/  F2FP.F16.E4M3.UNPACK_B R36, R36 ;  /* 0x00000024ff24723e */ /* 0x000fca00020006ff */
[----:B------:R-:W-:-:S05]  /*5a9e0*/  HADD2.F32 R36, -RZ, R36.H0_H0 ;  /* 0x20000024ff247230 */ /* 0x000fca0000004100 */
[----:B------:R-:W-:-:S04]  /*5a9f0*/  FMUL R36, R36, UR26 ;  /* 0x0000001a24247c20 */ /* 0x000fc80008400000 */
[----:B------:R-:W-:Y:S01]  /*5aa00*/  FFMA R36, R50, UR27, R36 ;  /* 0x0000001b32247c23 */ /* 0x000fe20008000024 */
[----:B------:R-:W-:Y:S01]  /*5aa10*/  LOP3.LUT R33, R33, 0xffffff7f, RZ, 0xc0, !PT ;  /* 0xffffff7f21217812 */ /* 0x000fe200078ec0ff */
[----:B------:R-:W-:Y:S01]  /*5aa20*/  IMAD.U32 R48, RZ, RZ, UR10 ;  /* 0x0000000aff307e24 */ /* 0x000fe2000f8e00ff */
[----:B------:R-:W3:Y:S02]  /*5aa30*/  LDL.LU R50, [R1+0xeb8] ;  /* 0x000eb80001327983 */ /* 0x000ee40000300800 */
[----:B------:R-:W-:Y:S02]  /*5aa40*/  F2FP.SATFINITE.E4M3.F32.PACK_AB_MERGE_C R36, RZ, R36, RZ ;  /* 0x00000024ff24723e */ /* 0x000fe400048070ff */
[----:B------:R-:W-:Y:S01]  /*5aa50*/  @P4 LOP3.LUT R33, R33, 0x80, RZ, 0xfc, !PT ;  /* 0x0000008021214812 */ /* 0x000fe200078efcff */
[----:B------:R-:W4:Y:S04]  /*5aa60*/  LDL.LU R55, [R1+0xebc] ;  /* 0x000ebc0001377983 */ /* 0x000f280000300800 */
[----:B------:R0:W-:Y:S04]  /*5aa70*/  @!P0 STG.E.U8 desc[UR32][R42.64+0x11], R36 ;  /* 0x000011242a008986 */ /* 0x0001e8000c101120 */
[----:B------:R-:W4:Y:S01]  /*5aa80*/  LDL.LU R54, [R1+0xec0] ;  /* 0x000ec00001367983 */ /* 0x000f220000300800 */
[----:B0-----:R-:W0:Y:S01]  /*5aa90*/  @!P1 LDC.64 R36, c[0x0][0x5c0] ;  /* 0x00017000ff249b82 */ /* 0x001e220000000a00 */
        /* <DEDUP_REMOVED lines=20> */
[----:B0-----:R-:W-:Y:S02]  /*5abe0*/  @!P0 IADD3 R40, P5, R42, R40, RZ ;  /* 0x000000282a288210 */ /* 0x001fe40007fbe0ff */
[--C-:B-1----:R-:W-:Y:S02]  /*5abf0*/  @!P1 IADD3 R42, P4, P6, R24, UR9, R36.reuse ;  /* 0x00000009182a9c10 */ /* 0x102fe4000fe9e024 */
[----:B------:R-:W-:-:S06]  /*5ac00*/  PRMT R36, RZ, 0x7610, R36 ;  /* 0x00007610ff247816 */ /* 0x000fcc0000000024 */
[----:B------:R-:W2:Y:S01]  /*5ac10*/  @!P0 LDG.E.U8 R36, desc[UR32][R20.64+0x11] ;  /* 0x0000112014248981 */ /* 0x000ea2000c1e1100 */
[----:B------:R-:W-:Y:S02]  /*5ac20*/  @!P1 IADD3.X R43, R32, UR8, R37, P4, P6 ;  /* 0x00000008202b9c10 */ /* 0x000fe4000a7ec425 */
[C---:B------:R-:W-:Y:S02]  /*5ac30*/  LOP3.LUT P4, RZ, R33.reuse, 0x80, RZ, 0xc0, !PT ;  /* 0x0000008021ff7812 */ /* 0x040fe4000788c0ff */
[----:B------:R-:W-:-:S04]  /*5ac40*/  LOP3.LUT R33, R33, 0xffffffdf, RZ, 0xc0, !PT ;  /* 0xffffffdf21217812 */ /* 0x000fc800078ec0ff */
[----:B------:R-:W-:Y:S02]  /*5ac50*/  @P1 LOP3.LUT R33, R33, 0x20, RZ, 0xfc, !PT ;  /* 0x0000002021211812 */ /* 0x000fe400078efcff */
[----:B------:R-:W-:Y:S01]  /*5ac60*/  ISETP.LT.OR P1, PT, R31, 0x29, !P3 ;  /* 0x000000291f00780c */ /* 0x000fe20005f21670 */
[----:B------:R-:W-:Y:S01]  /*5ac70*/  @!P0 IMAD.X R41, R48, 0x1, R41, P5 ;  /* 0x0000000130298824 */ /* 0x000fe200028e0629 */
[----:B------:R-:W-:Y:S02]  /*5ac80*/  LOP3.LUT P5, RZ, R33, 0x40, RZ, 0xc0, !PT ;  /* 0x0000004021ff7812 */ /* 0x000fe400078ac0ff */
[----:B--2---:R-:W-:-:S04]  /*5ac90*/  LOP3.LUT R36, R36, 0xff, RZ, 0xc0, !PT ;  /* 0x000000ff24247812 */ /* 0x004fc800078ec0ff */
[----:B------:R-:W-:-:S05]  /*5aca0*/  F2FP.F16.E4M3.UNPACK_B R36, R36 ;  /* 0x00000024ff24723e */ /* 0x000fca00020006ff */
[----:B------:R-:W-:-:S05]  /*5acb0*/  HADD2.F32 R36, -RZ, R36.H0_H0 ;  /* 0x20000024ff247230 */ /* 0x000fca0000004100 */
[----:B------:R-:W-:-:S04]  /*5acc0*/  FMUL R36, R36, UR26 ;  /* 0x0000001a24247c20 */ /* 0x000fc80008400000 */
[----:B---3--:R-:W-:-:S05]  /*5acd0*/  FFMA R36, R50, UR27, R36 ;  /* 0x0000001b32247c23 */ /* 0x008fca0008000024 */
        /* <DEDUP_REMOVED lines=33> */
[----:B------:R-:W-:Y:S02]  /*5aef0*/  ISETP.LT.OR P1, PT, R31, 0x32, !P3 ;  /* 0x000000321f00780c */ /* 0x000fe40005f21670 */
[----:B------:R-:W-:Y:S01]  /*5af00*/  LOP3.LUT R33, R33, 0xffffffef, RZ, 0xc0, !PT ;  /* 0xffffffef21217812 */ /* 0x000fe200078ec0ff */
[----:B------:R-:W-:Y:S01]  /*5af10*/  IMAD.U32 R46, RZ, RZ, UR10 ;  /* 0x0000000aff2e7e24 */ /* 0x000fe2000f8e00ff */
[----:B------:R-:W-:Y:S01]  /*5af20*/  F2FP.SATFINITE.E4M3.F32.PACK_AB_MERGE_C R36, RZ, R36, RZ ;  /* 0x00000024ff24723e */ /* 0x000fe200048070ff */
[----:B------:R-:W3:Y:S04]  /*5af30*/  LDL.LU R54, [R1+0xec8] ;  /* 0x000ec80001367983 */ /* 0x000ee80000300800 */
[----:B------:R0:W-:Y:S01]  /*5af40*/  @!P4 STG.E.U8 desc[UR32][R44.64+0x19], R36 ;  /* 0x000019242c00c986 */ /* 0x0001e2000c101120 */
[----:B------:R-:W-:-:S03]  /*5af50*/  @P0 LOP3.LUT R33, R33, 0x10, RZ, 0xfc, !PT ;  /* 0x0000001021210812 */ /* 0x000fc600078efcff */
[----:B------:R-:W4:Y:S01]  /*5af60*/  LDL.LU R59, [R1+0xecc] ;  /* 0x000ecc00013b7983 */ /* 0x000f220000300800 */
[----:B0-----:R-:W0:Y:S01]  /*5af70*/  @!P5 LDC.64 R36, c[0x0][0x5c0] ;  /* 0x00017000ff24db82 */ /* 0x001e220000000a00 */
[----:B------:R-:W-:Y:S01]  /*5af80*/  @!P5 IADD3 R40, P4, P6, R40, UR9, R24 ;  /* 0x000000092828dc10 */ /* 0x000fe2000fe9e018 */
[----:B------:R-:W-:Y:S01]  /*5af90*/  IMAD.U32 R44, RZ, RZ, UR11 ;  /* 0x0000000bff2c7e24 */ /* 0x000fe2000f8e00ff */
[----:B------:R-:W4:Y:S02]  /*5afa0*/  LDL.LU R58, [R1+0xed0] ;  /* 0x000ed000013a7983 */ /* 0x000f240000300800 */
[----:B------:R-:W-:Y:S02]  /*5afb0*/  @!P5 IADD3.X R41, R41, UR8, R32, P4, P6 ;  /* 0x000000082929dc10 */ /* 0x000fe4000a7ec420 */
[----:B0-----:R-:W-:Y:S02]  /*5afc0*/  @!P5 IADD3 R36, P4, R40, R36, RZ ;  /* 0x000000242824d210 */ /* 0x001fe40007f9e0ff */
[----:B------:R-:W-:-:S06]  /*5afd0*/  PRMT R40, RZ, 0x7610, R40 ;  /* 0x00007610ff287816 */ /* 0x000fcc0000000028 */
[----:B------:R-:W2:Y:S01]  /*5afe0*/  @!P5 LDG.E.U8 R40, desc[UR32][R20.64+0x18] ;  /* 0x000018201428d981 */ /* 0x000ea2000c1e1100 */
[----:B------:R-:W-:Y:S01]  /*5aff0*/  @!P5 IMAD.X R37, R41, 0x1, R37, P4 ;  /* 0x000000012925d824 */ /* 0x000fe200020e0625 */
[----:B------:R-:W-:-:S13]  /*5b000*/  ISETP.LT.OR P4, PT, R31, 0x1a, !P2 ;  /* 0x0000001a1f00780c */ /* 0x000fda0005781670 */
        /* <DEDUP_REMOVED lines=8> */
[----:B------:R0:W-:Y:S02]  /*5b090*/  @!P5 STG.E.U8 desc[UR32][R36.64+0x18], R40 ;  /* 0x000018282400d986 */ /* 0x0001e4000c101120 */
[----:B0-----:R-:W0:Y:S08]  /*5b0a0*/  @!P4 LDC.64 R40, c[0x0][0x5c0] ;  /* 0x00017000ff28cb82 */ /* 0x001e300000000a00 */
[----:B------:R-:W1:Y:S01]  /*5b0b0*/  @!P1 LDC.64 R36, c[0x0][0x5c0] ;  /* 0x00017000ff249b82 */ /* 0x000e620000000a00 */
[----:B0-----:R-:W-:-:S02]  /*5b0c0*/  @!P4 IADD3 R40, P0, R44, R40, RZ ;  /* 0x000000282c28c210 */ /* 0x001fc40007f1e0ff */
[--C-:B-1----:R-:W-:Y:S02]  /*5b0d0*/  @!P1 IADD3 R44, P5, P6, R24, UR9, R36.reuse ;  /* 0x00000009182c9c10 */ /* 0x102fe4000febe024 */
[----:B------:R-:W-:-:S06]  /*5b0e0*/  PRMT R36, RZ, 0x7610, R36 ;  /* 0x00007610ff247816 */ /* 0x000fcc0000000024 */
[----:B------:R-:W2:Y:S01]  /*5b0f0*/  @!P4 LDG.E.U8 R36, desc[UR32][R20.64+0x19] ;  /* 0x000019201424c981 */ /* 0x000ea2000c1e1100 */
[----:B------:R-:W-:Y:S02]  /*5b100*/  @!P1 IADD3.X R45, R32, UR8, R37, P5, P6 ;  /* 0x00000008202d9c10 */ /* 0x000fe4000afec425 */
[C---:B------:R-:W-:Y:S01]  /*5b110*/  ISETP.LT.OR P6, PT, R31.reuse, 0x39, !P3 ;  /* 0x000000391f00780c */ /* 0x040fe20005fc1670 */
[----:B------:R-:W-:Y:S01]  /*5b120*/  @!P4 IMAD.X R41, R46, 0x1, R41, P0 ;  /* 0x000000012e29c824 */ /* 0x000fe200000e0629 */
[----:B------:R-:W-:Y:S02]  /*5b130*/  ISETP.LT.OR P0, PT, R31, 0x21, !P3 ;  /* 0x000000211f00780c */ /* 0x000fe40005f01670 */
        /* <DEDUP_REMOVED lines=13> */
[----:B------:R-:W-:Y:S02]  /*5b210*/  LOP3.LUT P1, RZ, R33, 0x20, RZ, 0xc0, !PT ;  /* 0x0000002021ff7812 */ /* 0x000fe4000782c0ff */
        /* <DEDUP_REMOVED lines=25> */
[----:B------:R-:W-:Y:S01]  /*5b3b0*/  IMAD.U32 R52, RZ, RZ, UR10 ;  /* 0x0000000aff347e24 */ /* 0x000fe2000f8e00ff */
[----:B------:R-:W3:Y:S03]  /*5b3c0*/  LDL.LU R58, [R1+0xed8] ;  /* 0x000ed800013a7983 */ /* 0x000ee60000300800 */
[----:B------:R-:W-:Y:S01]  /*5b3d0*/  F2FP.SATFINITE.E4M3.F32.PACK_AB_MERGE_C R36, RZ, R36, RZ ;  /* 0x00000024ff24723e */ /* 0x000fe200048070ff */
[----:B------:R-:W4:Y:S04]  /*5b3e0*/  LDL.LU R63, [R1+0xedc] ;  /* 0x000edc00013f7983 */ /* 0x000f280000300800 */
[----:B------:R0:W-:Y:S01]  /*5b3f0*/  @!P1 STG.E.U8 desc[UR32][R42.64+0x21], R36 ;  /* 0x000021242a009986 */ /* 0x0001e2000c101120 */
[----:B------:R-:W-:-:S03]  /*5b400*/  LOP3.LUT R33, R33, 0xfffffff7, RZ, 0xc0, !PT ;  /* 0xfffffff721217812 */ /* 0x000fc600078ec0ff */
        /* <DEDUP_REMOVED lines=27> */
[----:B------:R-:W-:Y:S02]  /*5b5c0*/  @P4 LOP3.LUT R33, R33, 0x8, RZ, 0xfc, !PT ;  /* 0x0000000821214812 */ /* 0x000fe400078efcff */
        /* <DEDUP_REMOVED lines=42> */
[----:B------:R-:W-:Y:S01]  /*5b870*/  ISETP.LT.OR P4, PT, R31, 0x52, !P3 ;  /* 0x000000521f00780c */ /* 0x000fe20005f81670 */
[----:B------:R-:W-:Y:S01]  /*5b880*/  IMAD.U32 R50, RZ, RZ, UR10 ;  /* 0x0000000aff327e24 */ /* 0x000fe2000f8e00ff */
[----:B------:R-:W3:Y:S02]  /*5b890*/  LDL.LU R62, [R1+0xee8] ;  /* 0x000ee800013e7983 */ /* 0x000ee40000300800 */
[----:B------:R-:W-:Y:S02]  /*5b8a0*/  F2FP.SATFINITE.E4M3.F32.PACK_AB_MERGE_C R36, RZ, R36, RZ ;  /* 0x00000024ff24723e */ /* 0x000fe400048070ff */
        /* <DEDUP_REMOVED lines=42> */
[----:B------:R-:W-:Y:S02]  /*5bb50*/  ISETP.LT.OR P5, PT, R31, 0x5a, !P3 ;  /* 0x0000005a1f00780c */ /* 0x000fe40005fa1670 */
[----:B------:R-:W-:Y:S02]  /*5bb60*/  @!P6 IADD3.X R63, R32, UR8, R37, P0, P1 ;  /* 0x00000008203fec10 */ /* 0x000fe400087e2425 */
        /* <DEDUP_REMOVED lines=14> */
[----:B------:R-:W-:Y:S02]  /*5bc50*/  ISETP.LT.OR P4, PT, R31, 0x32, !P3 ;  /* 0x000000321f00780c */ /* 0x000fe40005f81670 */
[--C-:B0-----:R-:W-:Y:S02]  /*5bc60*/  @!P5 IADD3 R68, P0, P1, R24, UR9, R36.reuse ;  /* 0x000000091844dc10 */ /* 0x101fe4000f91e024 */
[----:B------:R-:W-:-:S09]  /*5bc70*/  PRMT R36, RZ, 0x7610, R36 ;  /* 0x00007610ff247816 */ /* 0x000fd20000000024 */
[----:B------:R-:W3:Y:S01]  /*5bc80*/  @!P4 LDG.E.U8 R36, desc[UR32][R18.64+0x31] ;  /* 0x000031201224c981 */ /* 0x000ee2000c1e1100 */
[----:B------:R-:W-:Y:S02]  /*5bc90*/  @!P5 IADD3.X R69, R32, UR8, R37, P0, P1 ;  /* 0x000000082045dc10 */ /* 0x000fe400087e2425 */
[----:B------:R-:W-:Y:S01]  /*5bca0*/  ISETP.LT.OR P1, PT, R31, 0x31, !P2 ;  /* 0x000000311f00780c */ /* 0x000fe20005721670 */
[----:B-1----:R-:W-:-:S12]  /*5bcb0*/  IMAD.U32 R40, RZ, RZ, UR11 ;  /* 0x0000000bff287e24 */ /* 0x002fd8000f8e00ff */
[----:B------:R-:W-:-:S04]  /*5bcc0*/  @!P1 IADD3 R40, P0, P5, R40, UR9, R24 ;  /* 0x0000000928289c10 */ /* 0x000fc8000fd1e018 */
[----:B------:R-:W-:Y:S02]  /*5bcd0*/  @!P1 IADD3.X R41, R41, UR8, R32, P0, P5 ;  /* 0x0000000829299c10 */ /* 0x000fe400087ea420 */
        /* <DEDUP_REMOVED lines=9> */
[----:B------:R0:W-:Y:S04]  /*5bd70*/  @!P4 STG.E.U8 desc[UR32][R44.64+0x31], R36 ;  /* 0x000031242c00c986 */ /* 0x0001e8000c101120 */
[----:B------:R-:W4:Y:S01]  /*5bd80*/  LDL.LU R70, [R1+0xf00] ;  /* 0x000f000001467983 */ /* 0x000f220000300800 */
[----:B0-----:R-:W0:Y:S02]  /*5bd90*/  @!P1 LDC.64 R36, c[0x0][0x5c0] ;  /* 0x00017000ff249b82 */ /* 0x001e240000000a00 */
[----:B0-----:R-:W-:-:S02]  /*5bda0*/  @!P1 IADD3 R36, P0, R40, R36, RZ ;  /* 0x0000002428249210 */ /* 0x001fc40007f1e0ff */
[----:B------:R-:W-:-:S06]  /*5bdb0*/  PRMT R40, RZ, 0x7610, R40 ;  /* 0x00007610ff287816 */ /* 0x000fcc0000000028 */
[----:B------:R-:W2:Y:S01]  /*5bdc0*/  @!P1 LDG.E.U8 R40, desc[UR32][R20.64+0x30] ;  /* 0x0000302014289981 */ /* 0x000ea2000c1e1100 */
[----:B------:R-:W-:Y:S01]  /*5bdd0*/  @!P1 IMAD.X R37, R41, 0x1, R37, P0 ;  /* 0x0000000129259824 */ /* 0x000fe200000e0625 */
[C---:B------:R-:W-:Y:S02]  /*5bde0*/  ISETP.LT.OR P0, PT, R31.reuse, 0x32, !P2 ;  /* 0x000000321f00780c */ /* 0x040fe40005701670 */
[----:B------:R-:W-:Y:S01]  /*5bdf0*/  ISETP.LT.OR P4, PT, R31, 0x62, !P3 ;  /* 0x000000621f00780c */ /* 0x000fe20005f81670 */
[----:B------:R-:W-:-:S10]  /*5be00*/  IMAD.U32 R44, RZ, RZ, UR11 ;  /* 0x0000000bff2c7e24 */ /* 0x000fd4000f8e00ff */
        /* <DEDUP_REMOVED lines=132> */
[----:B------:R-:W-:Y:S02]  /*5c650*/  LOP3.LUT R33, R33, 0xfffffffb, RZ, 0xc0, !PT ;  /* 0xfffffffb21217812 */ /* 0x000fe400078ec0ff */
[----:B------:R-:W-:Y:S01]  /*5c660*/  LOP3.LUT R0, R0, 0xfffdffff, RZ, 0xc0, !PT ;  /* 0xfffdffff00007812 */ /* 0x000fe200078ec0ff */
[----:B------:R-:W-:Y:S01]  /*5c670*/  IMAD.U32 R60, RZ, RZ, UR10 ;  /* 0x0000000aff3c7e24 */ /* 0x000fe2000f8e00ff */
[----:B------:R-:W-:Y:S01]  /*5c680*/  F2FP.SATFINITE.E4M3.F32.PACK_AB_MERGE_C R36, RZ, R36, RZ ;  /* 0x00000024ff24723e */ /* 0x000fe200048070ff */
[----:B------:R-:W3:Y:S04]  /*5c690*/  LDL.LU R74, [R1+0xf18] ;  /* 0x000f1800014a7983 */ /* 0x000ee80000300800 */
[----:B------:R0:W-:Y:S01]  /*5c6a0*/  @!P4 STG.E.U8 desc[UR32][R42.64+0x41], R36 ;  /* 0x000041242a00c986 */ /* 0x0001e2000c101120 */
[----:B------:R-:W-:-:S02]  /*5c6b0*/  @P6 LOP3.LUT R33, R33, 0x4, RZ, 0xfc, !PT ;  /* 0x0000000421216812 */ /* 0x000fc400078efcff */
[----:B------:R-:W-:Y:S01]  /*5c6c0*/  @P5 LOP3.LUT R0, R0, 0x20000, RZ, 0xfc, !PT ;  /* 0x0002000000005812 */ /* 0x000fe200078efcff */
[----:B------:R-:W4:Y:S01]  /*5c6d0*/  LDL.LU R79, [R1+0xf1c] ;  /* 0x000f1c00014f7983 */ /* 0x000f220000300800 */
[----:B0-----:R-:W0:Y:S01]  /*5c6e0*/  @!P1 LDC.64 R36, c[0x0][0x5c0] ;  /* 0x00017000ff249b82 */ /* 0x001e220000000a00 */
[----:B------:R-:W-:Y:S01]  /*5c6f0*/  @!P1 IADD3 R40, P0, P4, R40, UR9, R24 ;  /* 0x0000000928289c10 */ /* 0x000fe2000fc1e018 */
[----:B------:R-:W-:Y:S01]  /*5c700*/  IMAD.U32 R42, RZ, RZ, UR11 ;  /* 0x0000000bff2a7e24 */ /* 0x000fe2000f8e00ff */
[----:B------:R-:W-:Y:S01]  /*5c710*/  ISETP.LT.OR P6, PT, R31, 0x82, !P3 ;  /* 0x000000821f00780c */ /* 0x000fe20005fc1670 */
[----:B------:R-:W4:Y:S01]  /*5c720*/  LDL.LU R78, [R1+0xf20] ;  /* 0x000f2000014e7983 */ /* 0x000f220000300800 */
        /* <DEDUP_REMOVED lines=22> */
[----:B------:R-:W-:Y:S01]  /*5c890*/  ISETP.LT.OR P5, PT, R31, 0x89, !P3 ;  /* 0x000000891f00780c */ /* 0x000fe20005fa1670 */
[----:B------:R-:W-:Y:S01]  /*5c8a0*/  @!P0 IMAD.X R41, R60, 0x1, R41, P1 ;  /* 0x000000013c298824 */ /* 0x000fe200008e0629 */
[----:B------:R-:W-:-:S04]  /*5c8b0*/  LOP3.LUT R0, R0, 0xfffffff7, RZ, 0xc0, !PT ;  /* 0xfffffff700007812 */ /* 0x000fc800078ec0ff */
[----:B------:R-:W-:Y:S02]  /*5c8c0*/  @P6 LOP3.LUT R0, R0, 0x8, RZ, 0xfc, !PT ;  /* 0x0000000800006812 */ /* 0x000fe400078efcff */
        /* <DEDUP_REMOVED lines=14> */
[----:B------:R-:W-:-:S04]  /*5c9b0*/  LOP3.LUT R0, R0, 0xfff7ffff, RZ, 0xc0, !PT ;  /* 0xfff7ffff00007812 */ /* 0x000fc800078ec0ff */
[----:B------:R-:W-:-:S04]  /*5c9c0*/  @P5 LOP3.LUT R0, R0, 0x80000, RZ, 0xfc, !PT ;  /* 0x0008000000005812 */ /* 0x000fc800078efcff */
[----:B------:R-:W-:-:S04]  /*5c9d0*/  LOP3.LUT R0, R0, 0xfffbffff, RZ, 0xc0, !PT ;  /* 0xfffbffff00007812 */ /* 0x000fc800078ec0ff */
[----:B------:R-:W-:Y:S02]  /*5c9e0*/  @P4 LOP3.LUT R0, R0, 0x40000, RZ, 0xfc, !PT ;  /* 0x0004000000004812 */ /* 0x000fe400078efcff */
[----:B--2---:R-:W-:-:S04]  /*5c9f0*/  LOP3.LUT R36, R36, 0xff, RZ, 0xc0, !PT ;  /* 0x000000ff24247812 */ /* 0x004fc800078ec0ff */
[----:B------:R-:W-:-:S05]  /*5ca00*/  F2FP.F16.E4M3.UNPACK_B R36, R36 ;  /* 0x00000024ff24723e */ /* 0x000fca00020006ff */
[----:B------:R-:W-:-:S05]  /*5ca10*/  HADD2.F32 R36, -RZ, R36.H0_H0 ;  /* 0x20000024ff247230 */ /* 0x000fca0000004100 */
[----:B------:R-:W-:-:S04]  /*5ca20*/  FMUL R36, R36, UR26 ;  /* 0x0000001a24247c20 */ /* 0x000fc80008400000 */
[----:B----4-:R-:W-:Y:S02]  /*5ca30*/  FFMA R40, R79, UR27, R36 ;  /* 0x0000001b4f287c23 */ /* 0x010fe40008000024 */
[----:B------:R-:W0:Y:S01]  /*5ca40*/  @!P4 LDC.64 R36, c[0x0][0x5c0] ;  /* 0x00017000ff24cb82 */ /* 0x000e220000000a00 */
[----:B------:R-:W-:Y:S01]  /*5ca50*/  LOP3.LUT R0, R0, 0xfffffbff, RZ, 0xc0, !PT ;  /* 0xfffffbff00007812 */ /* 0x000fe200078ec0ff */
        /* <DEDUP_REMOVED lines=14> */
[----:B-1----:R-:W-:Y:S01]  /*5cb40*/  IMAD.U32 R40, RZ, RZ, UR11 ;  /* 0x0000000bff287e24 */ /* 0x002fe2000f8e00ff */
[----:B------:R-:W-:-:S11]  /*5cb50*/  @P4 LOP3.LUT R0, R0, 0x400, RZ, 0xfc, !PT ;  /* 0x0000040000004812 */ /* 0x000fd600078efcff */
        /* <DEDUP_REMOVED lines=14> */
[----:B0-----:R-:W0:Y:S02]  /*5cc40*/  @!P1 LDC.64 R36, c[0x0][0x5c0] ;  /* 0x00017000ff249b82 */ /* 0x001e240000000a00 */
[----:B0-----:R-:W-:Y:S02]  /*5cc50*/  @!P1 IADD3 R36, P0, R40, R36, RZ ;  /* 0x0000002428249210 */ /* 0x001fe40007f1e0ff */
        /* <DEDUP_REMOVED lines=446> */
[----:B------:R-:W-:-:S04]  /*5e840*/  @P6 LOP3.LUT R0, R0, 0x40, RZ, 0xfc, !PT ;  /* 0x0000004000006812 */ /* 0x000fc800078efcff */
[----:B------:R-:W-:Y:S02]  /*5e850*/  LOP3.LUT R0, R0, 0x7fffffff, RZ, 0xc0, !PT ;  /* 0x7fffffff00007812 */ /* 0x000fe400078ec0ff */
[----:B------:R-:W-:Y:S02]  /*5e860*/  @!P4 IADD3.X R99, R32, UR8, R37, P0, P1 ;  /* 0x000000082063cc10 */ /* 0x000fe400087e2425 */
[----:B------:R-:W-:Y:S02]  /*5e870*/  @P4 LOP3.LUT R0, R0, 0x80000000, RZ, 0xfc, !PT ;  /* 0x8000000000004812 */ /* 0x000fe400078efcff */
[----:B------:R-:W-:Y:S02]  /*5e880*/  ISETP.LT.OR P4, PT, R31, 0xea, !P3 ;  /* 0x000000ea1f00780c */ /* 0x000fe40005f81670 */
[----:B------:R-:W-:-:S11]  /*5e890*/  LOP3.LUT R0, R0, 0xbfffffff, RZ, 0xc0, !PT ;  /* 0xbfffffff00007812 */ /* 0x000fd600078ec0ff */
[----:B------:R-:W-:Y:S02]  /*5e8a0*/  @P4 LOP3.LUT R0, R0, 0x40000000, RZ, 0xfc, !PT ;  /* 0x4000000000004812 */ /* 0x000fe400078efcff */
[----:B------:R-:W-:Y:S02]  /*5e8b0*/  LOP3.LUT P6, RZ, R33, 0x4, RZ, 0xc0, !PT ;  /* 0x0000000421ff7812 */ /* 0x000fe400078cc0ff */
        /* <DEDUP_REMOVED lines=34> */
[----:B------:R-:W-:-:S02]  /*5eae0*/  LOP3.LUT R0, R0, 0xfffeffff, RZ, 0xc0, !PT ;  /* 0xfffeffff00007812 */ /* 0x000fc400078ec0ff */
[----:B------:R-:W-:Y:S01]  /*5eaf0*/  LOP3.LUT R33, R33, 0xfffffffd, RZ, 0xc0, !PT ;  /* 0xfffffffd21217812 */ /* 0x000fe200078ec0ff */
        /* <DEDUP_REMOVED lines=27> */
[----:B------:R-:W-:-:S04]  /*5ecb0*/  @P6 LOP3.LUT R0, R0, 0x10000, RZ, 0xfc, !PT ;  /* 0x0001000000006812 */ /* 0x000fc800078efcff */
        /* <DEDUP_REMOVED lines=13> */
[----:B------:R-:W-:-:S11]  /*5ed90*/  @!P4 IADD3.X R103, R32, UR8, R37, P0, P1 ;  /* 0x000000082067cc10 */ /* 0x000fd600087e2425 */
[----:B------:R-:W-:Y:S02]  /*5eda0*/  @P3 LOP3.LUT R33, R33, 0x2, RZ, 0xfc, !PT ;  /* 0x0000000221213812 */ /* 0x000fe400078efcff */
[----:B------:R-:W-:Y:S02]  /*5edb0*/  LOP3.LUT P6, RZ, R0, 0x8, RZ, 0xc0, !PT ;  /* 0x0000000800ff7812 */ /* 0x000fe400078cc0ff */
        /* <DEDUP_REMOVED lines=10> */
[----:B------:R-:W-:-:S03]  /*5ee60*/  F2FP.SATFINITE.E4M3.F32.PACK_AB_MERGE_C R40, RZ, R40, RZ ;  /* 0x00000028ff28723e */ /* 0x000fc600048070ff */
[----:B------:R-:W3:Y:S01]  /*5ee70*/  LDL.LU R108, [R1+0xf98] ;  /* 0x000f9800016c7983 */ /* 0x000ee20000300800 */
[----:B0-----:R-:W-:-:S04]  /*5ee80*/  @!P3 IADD3 R70, P0, P1, R24, UR9, R36 ;  /* 0x000000091846bc10 */ /* 0x001fc8000f91e024 */
[----:B------:R-:W-:Y:S02]  /*5ee90*/  @!P3 IADD3.X R71, R32, UR8, R37, P0, P1 ;  /* 0x000000082047bc10 */ /* 0x000fe400087e2425 */
[----:B------:R-:W-:-:S04]  /*5eea0*/  ISETP.GE.AND P1, PT, R30, 0x101, PT ;  /* 0x000001011e00780c */ /* 0x000fc80003f26270 */
[----:B------:R-:W-:-:S13]  /*5eeb0*/  ISETP.LT.OR P3, PT, R31, 0x1, !P1 ;  /* 0x000000011f00780c */ /* 0x000fda0004f61670 */
[----:B------:R-:W0:Y:S01]  /*5eec0*/  @!P3 LDC.64 R36, c[0x0][0x5c0] ;  /* 0x00017000ff24bb82 */ /* 0x000e220000000a00 */
[----:B------:R0:W-:Y:S02]  /*5eed0*/  @!P5 STG.E.U8 desc[UR32][R76.64+0x80], R40 ;  /* 0x000080284c00d986 */ /* 0x0001e4000c101120 */
[--C-:B0-----:R-:W-:Y:S02]  /*5eee0*/  @!P3 IADD3 R76, P0, P4, R24, UR13, R36.reuse ;  /* 0x0000000d184cbc10 */ /* 0x101fe4000fc1e024 */
[----:B------:R-:W-:-:S06]  /*5eef0*/  PRMT R36, RZ, 0x7610, R36 ;  /* 0x00007610ff247816 */ /* 0x000fcc0000000024 */
[----:B------:R-:W4:Y:S01]  /*5ef00*/  @!P6 LDG.E.U8 R36, desc[UR32][R18.64+0x81] ;  /* 0x000081201224e981 */ /* 0x000f22000c1e1100 */
[----:B------:R-:W-:Y:S02]  /*5ef10*/  @!P3 IADD3.X R77, R32, UR12, R37, P0, P4 ;  /* 0x0000000c204dbc10 */ /* 0x000fe400087e8425 */
[----:B------:R-:W-:Y:S01]  /*5ef20*/  ISETP.LT.OR P4, PT, R31, 0x81, !P2 ;  /* 0x000000811f00780c */ /* 0x000fe20005781670 */
[----:B------:R-:W-:-:S12]  /*5ef30*/  IMAD.U32 R40, RZ, RZ, UR11 ;  /* 0x0000000bff287e24 */ /* 0x000fd8000f8e00ff */
[----:B------:R-:W-:-:S04]  /*5ef40*/  @!P4 IADD3 R40, P0, P5, R40, UR9, R24 ;  /* 0x000000092828cc10 */ /* 0x000fc8000fd1e018 */
[----:B------:R-:W-:Y:S02]  /*5ef50*/  @!P4 IADD3.X R41, R41, UR8, R32, P0, P5 ;  /* 0x000000082929cc10 */ /* 0x000fe400087ea420 */
[----:B----4-:R-:W-:-:S04]  /*5ef60*/  LOP3.LUT R36, R36, 0xff, RZ, 0xc0, !PT ;  /* 0x000000ff24247812 */ /* 0x010fc800078ec0ff */
[----:B------:R-:W-:-:S05]  /*5ef70*/  F2FP.F16.E4M3.UNPACK_B R36, R36 ;  /* 0x00000024ff24723e */ /* 0x000fca00020006ff */
[----:B------:R-:W-:-:S05]  /*5ef80*/  HADD2.F32 R36, -RZ, R36.H0_H0 ;  /* 0x20000024ff247230 */ /* 0x000fca0000004100 */
[----:B------:R-:W-:-:S04]  /*5ef90*/  FMUL R36, R36, UR26 ;  /* 0x0000001a24247c20 */ /* 0x000fc80008400000 */
[----:B------:R-:W-:Y:S01]  /*5efa0*/  FFMA R36, R107, UR27, R36 ;  /* 0x0000001b6b247c23 */ /* 0x000fe20008000024 */
[----:B------:R-:W-:Y:S01]  /*5efb0*/  ISETP.LT.OR P3, PT, R31, 0x2, !P1 ;  /* 0x000000021f00780c */ /* 0x000fe20004f61670 */
[----:B------:R-:W4:Y:S03]  /*5efc0*/  LDL.LU R107, [R1+0xf9c] ;  /* 0x000f9c00016b7983 */ /* 0x000f260000300800 */
        /* <DEDUP_REMOVED lines=11> */
[----:B------:R-:W-:Y:S01]  /*5f080*/  ISETP.LT.OR P0, PT, R31, 0x82, !P2 ;  /* 0x000000821f00780c */ /* 0x000fe20005701670 */
[----:B------:R-:W-:-:S12]  /*5f090*/  IMAD.U32 R42, RZ, RZ, UR11 ;  /* 0x0000000bff2a7e24 */ /* 0x000fd8000f8e00ff */
[----:B------:R-:W-:Y:S02]  /*5f0a0*/  @!P0 IADD3 R42, P5, P6, R42, UR9, R24 ;  /* 0x000000092a2a8c10 */ /* 0x000fe4000febe018 */
        /* <DEDUP_REMOVED lines=9> */
[----:B------:R-:W-:-:S05]  /*5f140*/  IMAD.U32 R106, RZ, RZ, UR10 ;  /* 0x0000000aff6a7e24 */ /* 0x000fca000f8e00ff */
[----:B------:R-:W-:Y:S02]  /*5f150*/  @!P0 IADD3.X R106, R106, UR8, R32, P5, P6 ;  /* 0x000000086a6a8c10 */ /* 0x000fe4000afec420 */
[----:B0-----:R-:W-:Y:S02]  /*5f160*/  @!P0 IADD3 R40, P4, R42, R40, RZ ;  /* 0x000000282a288210 */ /* 0x001fe40007f9e0ff */
        /* <DEDUP_REMOVED lines=19> */
[----:B------:R-:W-:Y:S02]  /*5f2a0*/  @P5 LOP3.LUT R5, R5, 0x10, RZ, 0xfc, !PT ;  /* 0x0000001005055812 */ /* 0x000fe400078efcff */
[----:B------:R-:W-:Y:S02]  /*5f2b0*/  @!P5 IADD3.X R109, R32, UR12, R37, P0, P4 ;  /* 0x0000000c206ddc10 */ /* 0x000fe400087e8425 */
        /* <DEDUP_REMOVED lines=9> */
[----:B------:R-:W0:Y:S02]  /*5f350*/  @!P5 LDC.64 R36, c[0x0][0x5c0] ;  /* 0x00017000ff24db82 */ /* 0x000e240000000a00 */
        /* <DEDUP_REMOVED lines=8> */
[----:B------:R-:W2:Y:S01]  /*5f3e0*/  @!P3 LDG.E.U8 R36, desc[UR32][R18.64+0x89] ;  /* 0x000089201224b981 */ /* 0x000ea2000c1e1100 */
[----:B------:R-:W-:Y:S02]  /*5f3f0*/  @!P5 IADD3.X R111, R32, UR12, R37, P0, P4 ;  /* 0x0000000c206fdc10 */ /* 0x000fe400087e8425 */
[----:B------:R-:W-:Y:S01]  /*5f400*/  ISETP.LT.OR P4, PT, R31, 0x89, !P2 ;  /* 0x000000891f00780c */ /* 0x000fe20005781670 */
[----:B-1----:R-:W-:Y:S01]  /*5f410*/  IMAD.U32 R40, RZ, RZ, UR11 ;  /* 0x0000000bff287e24 */ /* 0x002fe2000f8e00ff */
[----:B------:R-:W-:Y:S01]  /*5f420*/  LOP3.LUT R0, R0, 0xfff7ffff, RZ, 0xc0, !PT ;  /* 0xfff7ffff00007812 */ /* 0x000fe200078ec0ff */
[----:B------:R-:W-:-:S03]  /*5f430*/  IMAD.U32 R41, RZ, RZ, UR10 ;  /* 0x0000000aff297e24 */ /* 0x000fc6000f8e00ff */
[----:B------:R-:W-:-:S07]  /*5f440*/  @P5 LOP3.LUT R0, R0, 0x80000, RZ, 0xfc, !PT ;  /* 0x0008000000005812 */ /* 0x000fce00078efcff */
[----:B------:R-:W-:-:S04]  /*5f450*/  @!P4 IADD3 R40, P0, P5, R40, UR9, R24 ;  /* 0x000000092828cc10 */ /* 0x000fc8000fd1e018 */
[----:B------:R-:W-:Y:S02]  /*5f460*/  @!P4 IADD3.X R41, R41, UR8, R32, P0, P5 ;  /* 0x000000082929cc10 */ /* 0x000fe400087ea420 */
[----:B--2---:R-:W-:-:S04]  /*5f470*/  LOP3.LUT R36, R36, 0xff, RZ, 0xc0, !PT ;  /* 0x000000ff24247812 */ /* 0x004fc800078ec0ff */
[----:B------:R-:W-:-:S05]  /*5f480*/  F2FP.F16.E4M3.UNPACK_B R36, R36 ;  /* 0x00000024ff24723e */ /* 0x000fca00020006ff */
[----:B------:R-:W-:-:S05]  /*5f490*/  HADD2.F32 R36, -RZ, R36.H0_H0 ;  /* 0x20000024ff247230 */ /* 0x000fca0000004100 */
[----:B------:R-:W-:-:S04]  /*5f4a0*/  FMUL R36, R36, UR26 ;  /* 0x0000001a24247c20 */ /* 0x000fc80008400000 */
[----:B------:R-:W-:Y:S02]  /*5f4b0*/  FFMA R36, R112, UR27, R36 ;  /* 0x0000001b70247c23 */ /* 0x000fe40008000024 */
[----:B------:R-:W2:Y:S03]  /*5f4c0*/  LDL.LU R112, [R1+0xfa8] ;  /* 0x000fa80001707983 */ /* 0x000ea60000300800 */
[----:B------:R-:W-:Y:S01]  /*5f4d0*/  F2FP.SATFINITE.E4M3.F32.PACK_AB_MERGE_C R36, RZ, R36, RZ ;  /* 0x00000024ff24723e */ /* 0x000fe200048070ff */
[----:B------:R-:W3:Y:S04]  /*5f4e0*/  LDL.LU R114, [R1+0xfac] ;  /* 0x000fac0001727983 */ /* 0x000ee80000300800 */
[----:B------:R0:W-:Y:S01]  /*5f4f0*/  @!P3 STG.E.U8 desc[UR32][R60.64+0x89], R36 ;  /* 0x000089243c00b986 */ /* 0x0001e2000c101120 */
[----:B------:R-:W-:-:S02]  /*5f500*/  LOP3.LUT R0, R0, 0xfffbffff, RZ, 0xc0, !PT ;  /* 0xfffbffff00007812 */ /* 0x000fc400078ec0ff */
[----:B------:R-:W-:Y:S01]  /*5f510*/  LOP3.LUT R5, R5, 0xffffffbf, RZ, 0xc0, !PT ;  /* 0xffffffbf05057812 */ /* 0x000fe200078ec0ff */
[----:B------:R-:W4:Y:S01]  /*5f520*/  LDL.LU R117, [R1+0xfb0] ;  /* 0x000fb00001757983 */ /* 0x000f220000300800 */
[----:B0-----:R-:W0:Y:S01]  /*5f530*/  @!P4 LDC.64 R36, c[0x0][0x5c0] ;  /* 0x00017000ff24cb82 */ /* 0x001e220000000a00 */
[----:B------:R-:W-:Y:S01]  /*5f540*/  ISETP.LT.OR P3, PT, R31, 0x12, !P1 ;  /* 0x000000121f00780c */ /* 0x000fe20004f61670 */
[----:B------:R-:W-:Y:S01]  /*5f550*/  IMAD.U32 R60, RZ, RZ, UR11 ;  /* 0x0000000bff3c7e24 */ /* 0x000fe2000f8e00ff */
[----:B------:R-:W4:Y:S01]  /*5f560*/  LDL.LU R116, [R1+0xfb4] ;  /* 0x000fb40001747983 */ /* 0x000f220000300800 */
        /* <DEDUP_REMOVED lines=17> */
[----:B0-----:R-:W-:-:S02]  /*5f680*/  @!P3 IADD3 R74, P5, P6, R24, UR13, R36 ;  /* 0x0000000d184abc10 */ /* 0x001fc4000febe024 */
[----:B------:R-:W-:-:S06]  /*5f690*/  PRMT R36, RZ, 0x7610, R36 ;  /* 0x00007610ff247816 */ /* 0x000fcc0000000024 */
[----:B------:R-:W2:Y:S01]  /*5f6a0*/  @!P0 LDG.E.U8 R36, desc[UR32][R20.64+0x89] ;  /* 0x0000892014248981 */ /* 0x000ea2000c1e1100 */
[----:B------:R-:W-:Y:S02]  /*5f6b0*/  @!P3 IADD3.X R75, R32, UR12, R37, P5, P6 ;  /* 0x0000000c204bbc10 */ /* 0x000fe4000afec425 */
[----:B------:R-:W-:Y:S02]  /*5f6c0*/  ISETP.LT.OR P5, PT, R31, 0x19, !P1 ;  /* 0x000000191f00780c */ /* 0x000fe40004fa1670 */
[----:B-1----:R-:W-:-:S05]  /*5f6d0*/  @!P0 IADD3 R40, P4, R60, R40, RZ ;  /* 0x000000283c288210 */ /* 0x002fca0007f9e0ff */
[----:B------:R-:W-:Y:S01]  /*5f6e0*/  @!P0 IMAD.X R41, R61, 0x1, R41, P4 ;  /* 0x000000013d298824 */ /* 0x000fe200020e0629 */
[----:B------:R-:W-:-:S04]  /*5f6f0*/  @P3 LOP3.LUT R0, R0, 0x40000, RZ, 0xfc, !PT ;  /* 0x0004000000003812 */ /* 0x000fc800078efcff */
[----:B------:R-:W-:Y:S02]  /*5f700*/  LOP3.LUT P6, RZ, R0, 0x400, RZ, 0xc0, !PT ;  /* 0x0000040000ff7812 */ /* 0x000fe400078cc0ff */
        /* <DEDUP_REMOVED lines=21> */
[----:B---3--:R-:W-:Y:S02]  /*5f860*/  FFMA R40, R114, UR27, R36 ;  /* 0x0000001b72287c23 */ /* 0x008fe40008000024 */
        /* <DEDUP_REMOVED lines=27> */
[----:B0-----:R-:W-:Y:S02]  /*5fa20*/  @!P4 IADD3 R36, P0, R40, R36, RZ ;  /* 0x000000242824c210 */ /* 0x001fe40007f1e0ff */
[----:B------:R-:W-:-:S06]  /*5fa30*/  PRMT R40, RZ, 0x7610, R40 ;  /* 0x00007610ff287816 */ /* 0x000fcc0000000028 */
[----:B------:R-:W3:Y:S01]  /*5fa40*/  @!P4 LDG.E.U8 R40, desc[UR32][R20.64+0x90] ;  /* 0x000090201428c981 */ /* 0x000ee2000c1e1100 */
[----:B------:R-:W-:Y:S01]  /*5fa50*/  ISETP.LT.OR P3, PT, R31, 0x22, !P1 ;  /* 0x000000221f00780c */ /* 0x000fe20004f61670 */
[----:B------:R-:W-:Y:S01]  /*5fa60*/  @!P4 IMAD.X R37, R41, 0x1, R37, P0 ;  /* 0x000000012925c824 */ /* 0x000fe200000e0625 */
[----:B------:R-:W-:Y:S01]  /*5fa70*/  ISETP.LT.OR P0, PT, R31, 0x92, !P2 ;  /* 0x000000921f00780c */ /* 0x000fe20005701670 */
[----:B------:R-:W-:Y:S02]  /*5fa80*/  IMAD.U32 R52, RZ, RZ, UR11 ;  /* 0x0000000bff347e24 */ /* 0x000fe4000f8e00ff */
[----:B------:R-:W-:-:S10]  /*5fa90*/  IMAD.U32 R53, RZ, RZ, UR10 ;  /* 0x0000000aff357e24 */ /* 0x000fd4000f8e00ff */
[----:B------:R-:W-:-:S04]  /*5faa0*/  @!P0 IADD3 R52, P5, P6, R52, UR9, R24 ;  /* 0x0000000934348c10 */ /* 0x000fc8000febe018 */
[----:B------:R-:W-:Y:S02]  /*5fab0*/  @!P0 IADD3.X R53, R53, UR8, R32, P5, P6 ;  /* 0x0000000835358c10 */ /* 0x000fe4000afec420 */
[----:B---3--:R-:W-:-:S04]  /*5fac0*/  LOP3.LUT R40, R40, 0xff, RZ, 0xc0, !PT ;  /* 0x000000ff28287812 */ /* 0x008fc800078ec0ff */
[----:B------:R-:W-:-:S05]  /*5fad0*/  F2FP.F16.E4M3.UNPACK_B R40, R40 ;  /* 0x00000028ff28723e */ /* 0x000fca00020006ff */
[----:B------:R-:W-:-:S05]  /*5fae0*/  HADD2.F32 R40, -RZ, R40.H0_H0 ;  /* 0x20000028ff287230 */ /* 0x000fca0000004100 */
[----:B------:R-:W-:-:S04]  /*5faf0*/  FMUL R40, R40, UR26 ;  /* 0x0000001a28287c20 */ /* 0x000fc80008400000 */
[----:B------:R-:W-:Y:S01]  /*5fb00*/  FFMA R40, R116, UR27, R40 ;  /* 0x0000001b74287c23 */ /* 0x000fe20008000028 */
[----:B------:R-:W-:Y:S01]  /*5fb10*/  LOP3.LUT R0, R0, 0xfffffdff, RZ, 0xc0, !PT ;  /* 0xfffffdff00007812 */ /* 0x000fe200078ec0ff */
[----:B------:R-:W3:Y:S03]  /*5fb20*/  LDL.LU R116, [R1+0xfbc] ;  /* 0x000fbc0001747983 */ /* 0x000ee60000300800 */
[----:B------:R-:W-:Y:S01]  /*5fb30*/  F2FP.SATFINITE.E4M3.F32.PACK_AB_MERGE_C R40, RZ, R40, RZ ;  /* 0x00000028ff28723e */ /* 0x000fe200048070ff */
[----:B------:R-:W4:Y:S04]  /*5fb40*/  LDL.LU R120, [R1+0xfc0] ;  /* 0x000fc00001787983 */ /* 0x000f280000300800 */
[----:B------:R0:W-:Y:S01]  /*5fb50*/  @!P4 STG.E.U8 desc[UR32][R36.64+0x90], R40 ;  /* 0x000090282400c986 */ /* 0x0001e2000c101120 */
[----:B------:R-:W-:-:S02]  /*5fb60*/  @P3 LOP3.LUT R0, R0, 0x200, RZ, 0xfc, !PT ;  /* 0x0000020000003812 */ /* 0x000fc400078efcff */
[----:B------:R-:W-:Y:S01]  /*5fb70*/  LOP3.LUT R5, R5, 0xfffffeff, RZ, 0xc0, !PT ;  /* 0xfffffeff05057812 */ /* 0x000fe200078ec0ff */
[----:B------:R-:W4:Y:S01]  /*5fb80*/  LDL.LU R121, [R1+0xfc4] ;  /* 0x000fc40001797983 */ /* 0x000f220000300800 */
        /* <DEDUP_REMOVED lines=38> */
[----:B------:R0:W-:Y:S02]  /*5fdf0*/  @!P6 STG.E.U8 desc[UR32][R78.64+0x98], R40 ;  /* 0x000098284e00e986 */ /* 0x0001e4000c101120 */
[--C-:B0-----:R-:W-:Y:S02]  /*5fe00*/  @!P5 IADD3 R78, P0, P4, R24, UR13, R36.reuse ;  /* 0x0000000d184edc10 */ /* 0x101fe4000fc1e024 */
[----:B------:R-:W-:-:S06]  /*5fe10*/  PRMT R36, RZ, 0x7610, R36 ;  /* 0x00007610ff247816 */ /* 0x000fcc0000000024 */
[----:B------:R-:W2:Y:S01]  /*5fe20*/  @!P3 LDG.E.U8 R36, desc[UR32][R18.64+0x99] ;  /* 0x000099201224b981 */ /* 0x000ea2000c1e1100 */
[----:B------:R-:W-:Y:S02]  /*5fe30*/  @!P5 IADD3.X R79, R32, UR12, R37, P0, P4 ;  /* 0x0000000c204fdc10 */ /* 0x000fe400087e8425 */
[----:B------:R-:W-:Y:S01]  /*5fe40*/  ISETP.LT.OR P4, PT, R31, 0x99, !P2 ;  /* 0x000000991f00780c */ /* 0x000fe20005781670 */
[----:B------:R-:W-:Y:S01]  /*5fe50*/  IMAD.U32 R40, RZ, RZ, UR11 ;  /* 0x0000000bff287e24 */ /* 0x000fe2000f8e00ff */
        /* <DEDUP_REMOVED lines=9> */
[----:B----4-:R-:W-:Y:S01]  /*5fef0*/  FFMA R36, R120, UR27, R36 ;  /* 0x0000001b78247c23 */ /* 0x010fe20008000024 */
[----:B------:R-:W-:Y:S01]  /*5ff00*/  IMAD.U32 R52, RZ, RZ, UR11 ;  /* 0x0000000bff347e24 */ /* 0x000fe2000f8e00ff */
[----:B------:R-:W2:Y:S03]  /*5ff10*/  LDL.LU R120, [R1+0xfc8] ;  /* 0x000fc80001787983 */ /* 0x000ea60000300800 */
[----:B------:R-:W-:Y:S01]  /*5ff20*/  F2FP.SATFINITE.E4M3.F32.PACK_AB_MERGE_C R36, RZ, R36, RZ ;  /* 0x00000024ff24723e */ /* 0x000fe200048070ff */
[----:B------:R-:W-:Y:S01]  /*5ff30*/  IMAD.U32 R53, RZ, RZ, UR10 ;  /* 0x0000000aff357e24 */ /* 0x000fe2000f8e00ff */
[----:B------:R-:W-:Y:S01]  /*5ff40*/  LOP3.LUT R0, R0, 0xffefffff, RZ, 0xc0, !PT ;  /* 0xffefffff00007812 */ /* 0x000fe200078ec0ff */
[----:B------:R-:W3:Y:S04]  /*5ff50*/  LDL.LU R122, [R1+0xfcc] ;  /* 0x000fcc00017a7983 */ /* 0x000ee80000300800 */
[----:B------:R0:W-:Y:S01]  /*5ff60*/  @!P3 STG.E.U8 desc[UR32][R58.64+0x99], R36 ;  /* 0x000099243a00b986 */ /* 0x0001e2000c101120 */
[----:B------:R-:W-:-:S03]  /*5ff70*/  LOP3.LUT R5, R5, 0xfffffbff, RZ, 0xc0, !PT ;  /* 0xfffffbff05057812 */ /* 0x000fc600078ec0ff */
[----:B------:R-:W4:Y:S01]  /*5ff80*/  LDL.LU R125, [R1+0xfd0] ;  /* 0x000fd000017d7983 */ /* 0x000f220000300800 */
[----:B0-----:R-:W0:Y:S01]  /*5ff90*/  @!P4 LDC.64 R36, c[0x0][0x5c0] ;  /* 0x00017000ff24cb82 */ /* 0x001e220000000a00 */
[----:B------:R-:W-:Y:S02]  /*5ffa0*/  ISETP.LT.OR P3, PT, R31, 0x32, !P1 ;  /* 0x000000321f00780c */ /* 0x000fe40004f61670 */
[----:B------:R-:W4:Y:S01]  /*5ffb0*/  LDL.LU R124, [R1+0xfd4] ;  /* 0x000fd400017c7983 */ /* 0x000f220000300800 */
        /* <DEDUP_REMOVED lines=163> */
[----:B------:R-:W-:-:S12]  /*609f0*/  IMAD.U32 R49, RZ, RZ, UR10 ;  /* 0x0000000aff317e24 */ /* 0x000fd8000f8e00ff */
        /* <DEDUP_REMOVED lines=501> */
[----:B------:R-:W-:-:S05]  /*62950*/  F2FP.SATFINITE.E4M3.F32.PACK_AB_MERGE_C R40, RZ, R40, RZ ;  /* 0x00000028ff28723e */ /* 0x000fca00048070ff */
[----:B------:R0:W-:Y:S02]  /*62960*/  @!P4 STG.E.U8 desc[UR32][R36.64+0xd8], R40 ;  /* 0x0000d8282400c986 */ /* 0x0001e4000c101120 */
[----:B0-----:R-:W0:Y:S08]  /*62970*/  @!P3 LDC.64 R36, c[0x0][0x5c0] ;  /* 0x00017000ff24bb82 */ /* 0x001e300000000a00 */
[----:B------:R-:W1:Y:S01]  /*62980*/  @!P0 LDC.64 R40, c[0x0][0x5c0] ;  /* 0x00017000ff288b82 */ /* 0x000e620000000a00 */
[----:B0-----:R-:W-:-:S02]  /*62990*/  @!P3 IADD3 R66, P5, P6, R24, UR13, R36 ;  /* 0x0000000d1842bc10 */ /* 0x001fc4000febe024 */
[----:B------:R-:W-:-:S06]  /*629a0*/  PRMT R36, RZ, 0x7610, R36 ;  /* 0x00007610ff247816 */ /* 0x000fcc0000000024 */
[----:B------:R-:W4:Y:S01]  /*629b0*/  @!P0 LDG.E.U8 R36, desc[UR32][R20.64+0xd9] ;  /* 0x0000d92014248981 */ /* 0x000f22000c1e1100 */
[----:B------:R-:W-:Y:S02]  /*629c0*/  @!P3 IADD3.X R67, R32, UR12, R37, P5, P6 ;  /* 0x0000000c2043bc10 */ /* 0x000fe4000afec425 */
[----:B------:R-:W-:Y:S02]  /*629d0*/  ISETP.LT.OR P5, PT, R31, 0xb9, !P1 ;  /* 0x000000b91f00780c */ /* 0x000fe40004fa1670 */
[----:B-1----:R-:W-:-:S05]  /*629e0*/  @!P0 IADD3 R40, P4, R44, R40, RZ ;  /* 0x000000282c288210 */ /* 0x002fca0007f9e0ff */
[----:B------:R-:W-:Y:S01]  /*629f0*/  @!P0 IMAD.X R41, R45, 0x1, R41, P4 ;  /* 0x000000012d298824 */ /* 0x000fe200020e0629 */
[----:B------:R-:W-:-:S04]  /*62a00*/  @P3 LOP3.LUT R0, R0, 0x10000000, RZ, 0xfc, !PT ;  /* 0x1000000000003812 */ /* 0x000fc800078efcff */
[----:B------:R-:W-:Y:S02]  /*62a10*/  LOP3.LUT P6, RZ, R0, 0x80, RZ, 0xc0, !PT ;  /* 0x0000008000ff7812 */ /* 0x000fe400078cc0ff */
[----:B----4-:R-:W-:-:S04]  /*62a20*/  LOP3.LUT R36, R36, 0xff, RZ, 0xc0, !PT ;  /* 0x000000ff24247812 */ /* 0x010fc800078ec0ff */
        /* <DEDUP_REMOVED lines=8> */
[----:B0-----:R-:W0:Y:S02]  /*62ab0*/  @!P5 LDC.64 R36, c[0x0][0x5c0] ;  /* 0x00017000ff24db82 */ /* 0x001e240000000a00 */
[--C-:B0-----:R-:W-:Y:S02]  /*62ac0*/  @!P5 IADD3 R154, P0, P4, R24, UR13, R36.reuse ;  /* 0x0000000d189adc10 */ /* 0x101fe4000fc1e024 */
[----:B------:R-:W-:-:S06]  /*62ad0*/  PRMT R36, RZ, 0x7610, R36 ;  /* 0x00007610ff247816 */ /* 0x000fcc0000000024 */
[----:B------:R-:W4:Y:S01]  /*62ae0*/  @!P6 LDG.E.U8 R36, desc[UR32][R18.64+0xe0] ;  /* 0x0000e0201224e981 */ /* 0x000f22000c1e1100 */
[----:B------:R-:W-:Y:S02]  /*62af0*/  @P5 LOP3.LUT R5, R5, 0x8000000, RZ, 0xfc, !PT ;  /* 0x0800000005055812 */ /* 0x000fe400078efcff */
[----:B------:R-:W-:Y:S02]  /*62b00*/  @!P5 IADD3.X R155, R32, UR12, R37, P0, P4 ;  /* 0x0000000c209bdc10 */ /* 0x000fe400087e8425 */
[----:B------:R-:W-:Y:S02]  /*62b10*/  ISETP.LT.OR P5, PT, R31, 0xba, !P1 ;  /* 0x000000ba1f00780c */ /* 0x000fe40004fa1670 */
[----:B------:R-:W-:-:S11]  /*62b20*/  LOP3.LUT R5, R5, 0xfbffffff, RZ, 0xc0, !PT ;  /* 0xfbffffff05057812 */ /* 0x000fd600078ec0ff */
[----:B------:R-:W-:Y:S02]  /*62b30*/  @P5 LOP3.LUT R5, R5, 0x4000000, RZ, 0xfc, !PT ;  /* 0x0400000005055812 */ /* 0x000fe400078efcff */
[----:B------:R-:W-:Y:S02]  /*62b40*/  LOP3.LUT P3, RZ, R0, 0x40, RZ, 0xc0, !PT ;  /* 0x0000004000ff7812 */ /* 0x000fe4000786c0ff */
        /* <DEDUP_REMOVED lines=8> */
[----:B------:R-:W3:Y:S01]  /*62bd0*/  LDL.LU R2, [R1+0x1054] ;  /* 0x0010540001027983 */ /* 0x000ee20000300800 */
        /* <DEDUP_REMOVED lines=8> */
[----:B------:R-:W4:Y:S01]  /*62c60*/  @!P3 LDG.E.U8 R36, desc[UR32][R18.64+0xe1] ;  /* 0x0000e1201224b981 */ /* 0x000f22000c1e1100 */
[----:B------:R-:W-:Y:S02]  /*62c70*/  @!P5 IADD3.X R101, R32, UR12, R37, P0, P4 ;  /* 0x0000000c2065dc10 */ /* 0x000fe400087e8425 */
[----:B------:R-:W-:Y:S01]  /*62c80*/  ISETP.LT.OR P4, PT, R31, 0xe1, !P2 ;  /* 0x000000e11f00780c */ /* 0x000fe20005781670 */
[----:B------:R-:W-:Y:S01]  /*62c90*/  IMAD.U32 R40, RZ, RZ, UR11 ;  /* 0x0000000bff287e24 */ /* 0x000fe2000f8e00ff */
[----:B------:R-:W-:-:S11]  /*62ca0*/  @P5 LOP3.LUT R0, R0, 0x80, RZ, 0xfc, !PT ;  /* 0x0000008000005812 */ /* 0x000fd600078efcff */
[----:B------:R-:W-:-:S04]  /*62cb0*/  @!P4 IADD3 R40, P0, P5, R40, UR9, R24 ;  /* 0x000000092828cc10 */ /* 0x000fc8000fd1e018 */
[----:B------:R-:W-:Y:S02]  /*62cc0*/  @!P4 IADD3.X R41, R41, UR8, R32, P0, P5 ;  /* 0x000000082929cc10 */ /* 0x000fe400087ea420 */
[----:B----4-:R-:W-:-:S04]  /*62cd0*/  LOP3.LUT R36, R36, 0xff, RZ, 0xc0, !PT ;  /* 0x000000ff24247812 */ /* 0x010fc800078ec0ff */
[----:B------:R-:W-:-:S05]  /*62ce0*/  F2FP.F16.E4M3.UNPACK_B R36, R36 ;  /* 0x00000024ff24723e */ /* 0x000fca00020006ff */
[----:B------:R-:W-:-:S05]  /*62cf0*/  HADD2.F32 R36, -RZ, R36.H0_H0 ;  /* 0x20000024ff247230 */ /* 0x000fca0000004100 */
[----:B------:R-:W-:-:S04]  /*62d00*/  FMUL R36, R36, UR26 ;  /* 0x0000001a24247c20 */ /* 0x000fc80008400000 */
[----:B--2---:R-:W-:Y:S01]  /*62d10*/  FFMA R36, R9, UR27, R36 ;  /* 0x0000001b09247c23 */ /* 0x004fe20008000024 */
[----:B------:R-:W-:Y:S01]  /*62d20*/  IMAD.U32 R44, RZ, RZ, UR11 ;  /* 0x0000000bff2c7e24 */ /* 0x000fe2000f8e00ff */
[----:B------:R-:W2:Y:S03]  /*62d30*/  LDL.LU R9, [R1+0x1058] ;  /* 0x0010580001097983 */ /* 0x000ea60000300800 */
[----:B------:R-:W-:-:S05]  /*62d40*/  F2FP.SATFINITE.E4M3.F32.PACK_AB_MERGE_C R36, RZ, R36, RZ ;  /* 0x00000024ff24723e */ /* 0x000fca00048070ff */
[----:B------:R0:W-:Y:S02]  /*62d50*/  @!P3 STG.E.U8 desc[UR32][R46.64+0xe1], R36 ;  /* 0x0000e1242e00b986 */ /* 0x0001e4000c101120 */
[----:B0-----:R-:W0:Y:S02]  /*62d60*/  @!P4 LDC.64 R36, c[0x0][0x5c0] ;  /* 0x00017000ff24cb82 */ /* 0x001e240000000a00 */
[----:B0-----:R-:W-:Y:S02]  /*62d70*/  @!P4 IADD3 R36, P0, R40, R36, RZ ;  /* 0x000000242824c210 */ /* 0x001fe40007f1e0ff */
[----:B------:R-:W-:-:S06]  /*62d80*/  PRMT R40, RZ, 0x7610, R40 ;  /* 0x00007610ff287816 */ /* 0x000fcc0000000028 */
[----:B------:R-:W4:Y:S01]  /*62d90*/  @!P4 LDG.E.U8 R40, desc[UR32][R20.64+0xe0] ;  /* 0x0000e0201428c981 */ /* 0x000f22000c1e1100 */
[----:B------:R-:W-:Y:S01]  /*62da0*/  ISETP.LT.OR P3, PT, R31, 0xc2, !P1 ;  /* 0x000000c21f00780c */ /* 0x000fe20004f61670 */
[----:B------:R-:W-:Y:S01]  /*62db0*/  @!P4 IMAD.X R37, R41, 0x1, R37, P0 ;  /* 0x000000012925c824 */ /* 0x000fe200000e0625 */
        /* <DEDUP_REMOVED lines=8> */
[----:B---3--:R-:W-:Y:S01]  /*62e40*/  FFMA R40, R2, UR27, R40 ;  /* 0x0000001b02287c23 */ /* 0x008fe20008000028 */
        /* <DEDUP_REMOVED lines=81> */
[----:B---3--:R-:W-:Y:S02]  /*63360*/  FFMA R40, R2, UR27, R40 ;  /* 0x0000001b02287c23 */ /* 0x008fe40008000028 */
        /* <DEDUP_REMOVED lines=31> */
[----:B------:R-:W-:-:S04]  /*63560*/  LOP3.LUT R0, R0, 0xbfffffff, RZ, 0xc0, !PT ;  /* 0xbfffffff00007812 */ /* 0x000fc800078ec0ff */
[----:B------:R-:W-:-:S04]  /*63570*/  @P3 LOP3.LUT R0, R0, 0x40000000, RZ, 0xfc, !PT ;  /* 0x4000000000003812 */ /* 0x000fc800078efcff */
        /* <DEDUP_REMOVED lines=103> */
[----:B------:R-:W-:Y:S02]  /*63bf0*/  @P5 LOP3.LUT R5, R5, 0x4, RZ, 0xfc, !PT ;  /* 0x0000000405055812 */ /* 0x000fe400078efcff */
[----:B----4-:R-:W-:-:S04]  /*63c00*/  LOP3.LUT R36, R36, 0xff, RZ, 0xc0, !PT ;  /* 0x000000ff24247812 */ /* 0x010fc800078ec0ff */
[----:B------:R-:W-:-:S05]  /*63c10*/  F2FP.F16.E4M3.UNPACK_B R36, R36 ;  /* 0x00000024ff24723e */ /* 0x000fca00020006ff */
[----:B------:R-:W-:-:S05]  /*63c20*/  HADD2.F32 R36, -RZ, R36.H0_H0 ;  /* 0x20000024ff247230 */ /* 0x000fca0000004100 */
[----:B------:R-:W-:-:S04]  /*63c30*/  FMUL R36, R36, UR26 ;  /* 0x0000001a24247c20 */ /* 0x000fc80008400000 */
[----:B--2---:R-:W-:-:S05]  /*63c40*/  FFMA R36, R9, UR27, R36 ;  /* 0x0000001b09247c23 */ /* 0x004fca0008000024 */
[----:B------:R-:W-:-:S05]  /*63c50*/  F2FP.SATFINITE.E4M3.F32.PACK_AB_MERGE_C R36, RZ, R36, RZ ;  /* 0x00000024ff24723e */ /* 0x000fca00048070ff */
[----:B------:R0:W-:Y:S02]  /*63c60*/  @!P3 STG.E.U8 desc[UR32][R70.64+0xf9], R36 ;  /* 0x0000f9244600b986 */ /* 0x0001e4000c101120 */
[----:B0-----:R-:W0:Y:S01]  /*63c70*/  @!P4 LDC.64 R36, c[0x0][0x5c0] ;  /* 0x00017000ff24cb82 */ /* 0x001e220000000a00 */
[----:B------:R-:W-:Y:S01]  /*63c80*/  LOP3.LUT P3, RZ, R33, 0x1, RZ, 0xc0, !PT ;  /* 0x0000000121ff7812 */ /* 0x000fe2000786c0ff */
[----:B------:R-:W-:-:S05]  /*63c90*/  IMAD.U32 R33, RZ, RZ, UR11 ;  /* 0x0000000bff217e24 */ /* 0x000fca000f8e00ff */
[----:B------:R-:W-:-:S04]  /*63ca0*/  @!P4 IADD3 R33, P0, P5, R33, UR9, R24 ;  /* 0x000000092121cc10 */ /* 0x000fc8000fd1e018 */
[----:B------:R-:W-:Y:S02]  /*63cb0*/  @!P4 IADD3.X R40, R40, UR8, R32, P0, P5 ;  /* 0x000000082828cc10 */ /* 0x000fe400087ea420 */
[----:B0-----:R-:W-:Y:S02]  /*63cc0*/  @!P4 IADD3 R36, P0, R33, R36, RZ ;  /* 0x000000242124c210 */ /* 0x001fe40007f1e0ff */
[----:B------:R-:W-:-:S06]  /*63cd0*/  PRMT R33, RZ, 0x7610, R33 ;  /* 0x00007610ff217816 */ /* 0x000fcc0000000021 */
[----:B------:R-:W2:Y:S01]  /*63ce0*/  @!P4 LDG.E.U8 R33, desc[UR32][R20.64+0xf8] ;  /* 0x0000f8201421c981 */ /* 0x000ea2000c1e1100 */
[----:B------:R-:W-:Y:S01]  /*63cf0*/  @!P4 IMAD.X R37, R40, 0x1, R37, P0 ;  /* 0x000000012825c824 */ /* 0x000fe200000e0625 */
[----:B------:R-:W-:Y:S02]  /*63d00*/  ISETP.LT.OR P0, PT, R31, 0xfa, !P2 ;  /* 0x000000fa1f00780c */ /* 0x000fe40005701670 */
[----:B------:R-:W-:Y:S04]  /*63d10*/  STL.64 [R1+0x1de8], R18 ;  /* 0x001de81201007387 */ /* 0x000fe80000100a00 */
[----:B------:R-:W4:Y:S01]  /*63d20*/  LDL.LU R9, [R1+0x1088] ;  /* 0x0010880001097983 */ /* 0x000f220000300800 */
[----:B------:R-:W-:Y:S02]  /*63d30*/  LOP3.LUT R34, R34, 0xfffffffd, RZ, 0xc0, !PT ;  /* 0xfffffffd22227812 */ /* 0x000fe400078ec0ff */
[----:B--2---:R-:W-:-:S04]  /*63d40*/  LOP3.LUT R33, R33, 0xff, RZ, 0xc0, !PT ;  /* 0x000000ff21217812 */ /* 0x004fc800078ec0ff */
[----:B------:R-:W0:Y:S01]  /*63d50*/  @!P0 LDC.64 R40, c[0x0][0x5c0] ;  /* 0x00017000ff288b82 */ /* 0x000e220000000a00 */
[----:B------:R-:W-:-:S05]  /*63d60*/  F2FP.F16.E4M3.UNPACK_B R33, R33 ;  /* 0x00000021ff21723e */ /* 0x000fca00020006ff */
[----:B------:R-:W-:-:S05]  /*63d70*/  HADD2.F32 R33, -RZ, R33.H0_H0 ;  /* 0x20000021ff217230 */ /* 0x000fca0000004100 */
[----:B------:R-:W-:-:S04]  /*63d80*/  FMUL R33, R33, UR26 ;  /* 0x0000001a21217c20 */ /* 0x000fc80008400000 */
[----:B---3--:R-:W-:Y:S01]  /*63d90*/  FFMA R33, R2, UR27, R33 ;  /* 0x0000001b02217c23 */ /* 0x008fe20008000021 */
[----:B------:R-:W-:Y:S01]  /*63da0*/  @P2 LOP3.LUT R34, R34, 0x2, RZ, 0xfc, !PT ;  /* 0x0000000222222812 */ /* 0x000fe200078efcff */
[----:B------:R-:W-:Y:S01]  /*63db0*/  IMAD.U32 R44, RZ, RZ, UR11 ;  /* 0x0000000bff2c7e24 */ /* 0x000fe2000f8e00ff */
[----:B------:R-:W2:Y:S02]  /*63dc0*/  LDL.LU R2, [R1+0x108c] ;  /* 0x00108c0001027983 */ /* 0x000ea40000300800 */
[----:B------:R-:W-:-:S05]  /*63dd0*/  F2FP.SATFINITE.E4M3.F32.PACK_AB_MERGE_C R33, RZ, R33, RZ ;  /* 0x00000021ff21723e */ /* 0x000fca00048070ff */
[----:B------:R1:W-:Y:S02]  /*63de0*/  @!P4 STG.E.U8 desc[UR32][R36.64+0xf8], R33 ;  /* 0x0000f8212400c986 */ /* 0x0003e4000c101120 */
[----:B-1----:R-:W-:-:S06]  /*63df0*/  PRMT R33, RZ, 0x7610, R33 ;  /* 0x00007610ff217816 */ /* 0x002fcc0000000021 */
[----:B------:R-:W3:Y:S01]  /*63e00*/  @!P0 LDG.E.U8 R33, desc[UR32][R20.64+0xf9] ;  /* 0x0000f92014218981 */ /* 0x000ee2000c1e1100 */
[----:B------:R-:W-:-:S13]  /*63e10*/  ISETP.LT.OR P2, PT, R31, 0xf2, !P1 ;  /* 0x000000f21f00780c */ /* 0x000fda0004f41670 */
[----:B------:R-:W1:Y:S01]  /*63e20*/  @!P2 LDC.64 R36, c[0x0][0x5c0] ;  /* 0x00017000ff24ab82 */ /* 0x000e620000000a00 */
[----:B------:R-:W-:Y:S01]  /*63e30*/  IMAD.U32 R45, RZ, RZ, UR10 ;  /* 0x0000000aff2d7e24 */ /* 0x000fe2000f8e00ff */
[----:B------:R-:W-:-:S04]  /*63e40*/  @!P0 IADD3 R44, P5, P6, R44, UR9, R24 ;  /* 0x000000092c2c8c10 */ /* 0x000fc8000febe018 */
[----:B------:R-:W-:Y:S02]  /*63e50*/  @!P0 IADD3.X R45, R45, UR8, R32, P5, P6 ;  /* 0x000000082d2d8c10 */ /* 0x000fe4000afec420 */
[----:B0-----:R-:W-:-:S05]  /*63e60*/  @!P0 IADD3 R40, P4, R44, R40, RZ ;  /* 0x000000282c288210 */ /* 0x001fca0007f9e0ff */
[----:B------:R-:W-:Y:S01]  /*63e70*/  @!P0 IMAD.X R41, R45, 0x1, R41, P4 ;  /* 0x000000012d298824 */ /* 0x000fe200020e0629 */
[----:B-1----:R-:W-:-:S04]  /*63e80*/  @!P2 IADD3 R70, P5, P6, R24, UR13, R36 ;  /* 0x0000000d1846ac10 */ /* 0x002fc8000febe024 */
[----:B------:R-:W-:Y:S02]  /*63e90*/  @!P2 IADD3.X R71, R32, UR12, R37, P5, P6 ;  /* 0x0000000c2047ac10 */ /* 0x000fe4000afec425 */
[----:B------:R-:W-:Y:S02]  /*63ea0*/  ISETP.LT.OR P6, PT, R31, 0x1, !P1 ;  /* 0x000000011f00780c */ /* 0x000fe40004fc1670 */
[----:B---3--:R-:W-:-:S04]  /*63eb0*/  LOP3.LUT R33, R33, 0xff, RZ, 0xc0, !PT ;  /* 0x000000ff21217812 */ /* 0x008fc800078ec0ff */
[----:B------:R-:W-:-:S05]  /*63ec0*/  F2FP.F16.E4M3.UNPACK_B R33, R33 ;  /* 0x00000021ff21723e */ /* 0x000fca00020006ff */
[----:B------:R-:W-:-:S05]  /*63ed0*/  HADD2.F32 R33, -RZ, R33.H0_H0 ;  /* 0x20000021ff217230 */ /* 0x000fca0000004100 */
[----:B------:R-:W-:-:S04]  /*63ee0*/  FMUL R33, R33, UR26 ;  /* 0x0000001a21217c20 */ /* 0x000fc80008400000 */
[----:B----4-:R-:W-:Y:S01]  /*63ef0*/  FFMA R33, R9, UR27, R33 ;  /* 0x0000001b09217c23 */ /* 0x010fe20008000021 */
[----:B------:R-:W-:Y:S01]  /*63f00*/  LOP3.LUT R5, R5, 0xfffffffd, RZ, 0xc0, !PT ;  /* 0xfffffffd05057812 */ /* 0x000fe200078ec0ff */
[----:B------:R-:W3:Y:S03]  /*63f10*/  LDL.LU R9, [R1+0x1090] ;  /* 0x0010900001097983 */ /* 0x000ee60000300800 */
[----:B------:R-:W-:-:S05]  /*63f20*/  F2FP.SATFINITE.E4M3.F32.PACK_AB_MERGE_C R33, RZ, R33, RZ ;  /* 0x00000021ff21723e */ /* 0x000fca00048070ff */
[----:B------:R0:W-:Y:S02]  /*63f30*/  @!P0 STG.E.U8 desc[UR32][R40.64+0xf9], R33 ;  /* 0x0000f92128008986 */ /* 0x0001e4000c101120 */
[----:B0-----:R-:W-:-:S06]  /*63f40*/  PRMT R33, RZ, 0x7610, R33 ;  /* 0x00007610ff217816 */ /* 0x001fcc0000000021 */
[----:B------:R-:W4:Y:S01]  /*63f50*/  @!P6 LDG.E.U8 R33, desc[UR32][R22.64] ;  /* 0x000000201621e981 */ /* 0x000f22000c1e1100 */
[----:B------:R-:W-:Y:S02]  /*63f60*/  @P2 LOP3.LUT R5, R5, 0x2, RZ, 0xfc, !PT ;  /* 0x0000000205052812 */ /* 0x000fe400078efcff */
[----:B------:R-:W-:Y:S02]  /*63f70*/  LOP3.LUT P2, RZ, R0, 0x8, RZ, 0xc0, !PT ;  /* 0x0000000800ff7812 */ /* 0x000fe4000784c0ff */
[----:B------:R-:W-:-:S13]  /*63f80*/  ISETP.LT.OR P5, PT, R31, 0xf9, !P1 ;  /* 0x000000f91f00780c */ /* 0x000fda0004fa1670 */
[----:B------:R-:W0:Y:S02]  /*63f90*/  @!P5 LDC.64 R36, c[0x0][0x5c0] ;  /* 0x00017000ff24db82 */ /* 0x000e240000000a00 */
[----:B0-----:R-:W-:Y:S02]  /*63fa0*/  @!P5 IADD3 R44, P0, P4, R24, UR13, R36 ;  /* 0x0000000d182cdc10 */ /* 0x001fe4000fc1e024 */
[----:B----4-:R-:W-:-:S04]  /*63fb0*/  LOP3.LUT R33, R33, 0xff, RZ, 0xc0, !PT ;  /* 0x000000ff21217812 */ /* 0x010fc800078ec0ff */
[----:B------:R-:W-:-:S05]  /*63fc0*/  F2FP.F16.E4M3.UNPACK_B R33, R33 ;  /* 0x00000021ff21723e */ /* 0x000fca00020006ff */
[----:B------:R-:W-:-:S05]  /*63fd0*/  HADD2.F32 R33, -RZ, R33.H0_H0 ;  /* 0x20000021ff217230 */ /* 0x000fca0000004100 */
[----:B------:R-:W-:-:S04]  /*63fe0*/  FMUL R33, R33, UR26 ;  /* 0x0000001a21217c20 */ /* 0x000fc80008400000 */
[----:B--2---:R-:W-:Y:S01]  /*63ff0*/  FFMA R33, R2, UR27, R33 ;  /* 0x0000001b02217c23 */ /* 0x004fe20008000021 */
[----:B------:R-:W-:Y:S02]  /*64000*/  @!P5 IADD3.X R45, R32, UR12, R37, P0, P4 ;  /* 0x0000000c202ddc10 */ /* 0x000fe400087e8425 */
[----:B------:R-:W-:Y:S01]  /*64010*/  LOP3.LUT R34, R34, 0xfffeffff, RZ, 0xc0, !PT ;  /* 0xfffeffff22227812 */ /* 0x000fe200078ec0ff */
[----:B------:R-:W-:Y:S01]  /*64020*/  IMAD.U32 R40, RZ, RZ, UR10 ;  /* 0x0000000aff287e24 */ /* 0x000fe2000f8e00ff */
[----:B------:R-:W-:Y:S01]  /*64030*/  F2FP.SATFINITE.E4M3.F32.PACK_AB_MERGE_C R33, RZ, R33, RZ ;  /* 0x00000021ff21723e */ /* 0x000fe200048070ff */
[----:B------:R-:W2:Y:S04]  /*64040*/  LDL.LU R2, [R1+0x1094] ;  /* 0x0010940001027983 */ /* 0x000ea80000300800 */
[----:B------:R0:W-:Y:S02]  /*64050*/  @!P6 STG.E.U8 desc[UR32][R76.64], R33 ;  /* 0x000000214c00e986 */ /* 0x0001e4000c101120 */
[----:B0-----:R-:W-:-:S06]  /*64060*/  PRMT R33, RZ, 0x7610, R33 ;  /* 0x00007610ff217816 */ /* 0x001fcc0000000021 */
[----:B------:R-:W4:Y:S01]  /*64070*/  @!P2 LDG.E.U8 R33, desc[UR32][R22.64+0x1] ;  /* 0x000001201621a981 */ /* 0x000f22000c1e1100 */
[----:B------:R-:W-:-:S13]  /*64080*/  ISETP.LT.OR P5, PT, R31, 0xfa, !P1 ;  /* 0x000000fa1f00780c */ /* 0x000fda0004fa1670 */
[----:B------:R-:W0:Y:S01]  /*64090*/  @!P5 LDC.64 R36, c[0x0][0x5c0] ;  /* 0x00017000ff24db82 */ /* 0x000e220000000a00 */
[----:B------:R-:W-:Y:S02]  /*640a0*/  @P1 LOP3.LUT R34, R34, 0x10000, RZ, 0xfc, !PT ;  /* 0x0001000022221812 */ /* 0x000fe400078efcff */
[----:B------:R-:W-:Y:S02]  /*640b0*/  ISETP.LT.OR P1, PT, R31, 0x101, !P3 ;  /* 0x000001011f00780c */ /* 0x000fe40005f21670 */
[----:B0-----:R-:W-:-:S04]  /*640c0*/  @!P5 IADD3 R168, P0, P4, R24, UR13, R36 ;  /* 0x0000000d18a8dc10 */ /* 0x001fc8000fc1e024 */
[----:B------:R-:W-:-:S07]  /*640d0*/  @!P5 IADD3.X R169, R32, UR12, R37, P0, P4 ;  /* 0x0000000c20a9dc10 */ /* 0x000fce00087e8425 */
[----:B------:R-:W0:Y:S02]  /*640e0*/  @!P1 LDC.64 R36, c[0x0][0x5c0] ;  /* 0x00017000ff249b82 */ /* 0x000e240000000a00 */
[----:B0-----:R-:W-:-:S04]  /*640f0*/  @!P1 IADD3 R170, P0, P4, R24, UR11, R36 ;  /* 0x0000000b18aa9c10 */ /* 0x001fc8000fc1e024 */
[----:B------:R-:W-:Y:S02]  /*64100*/  @!P1 IADD3.X R171, R32, UR10, R37, P0, P4 ;  /* 0x0000000a20ab9c10 */ /* 0x000fe400087e8425 */
[----:B------:R-:W-:-:S04]  /*64110*/  ISETP.GE.AND P0, PT, R30, 0x109, PT ;  /* 0x000001091e00780c */ /* 0x000fc80003f06270 */
[----:B------:R-:W-:-:S13]  /*64120*/  ISETP.LT.OR P5, PT, R31, 0x1, !P0 ;  /* 0x000000011f00780c */ /* 0x000fda00047a1670 */
[----:B------:R-:W0:Y:S01]  /*64130*/  @!P5 LDC.64 R36, c[0x0][0x5c0] ;  /* 0x00017000ff24db82 */ /* 0x000e220000000a00 */
        /* <DEDUP_REMOVED lines=8> */
[----:B-1----:R-:W-:-:S05]  /*641c0*/  IMAD.U32 R33, RZ, RZ, UR11 ;  /* 0x0000000bff217e24 */ /* 0x002fca000f8e00ff */
[----:B------:R-:W-:-:S04]  /*641d0*/  @!P5 IADD3 R33, P4, P6, R33, UR13, R24 ;  /* 0x0000000d2121dc10 */ /* 0x000fc8000fe9e018 */
[----:B------:R-:W-:Y:S02]  /*641e0*/  @!P5 IADD3.X R40, R40, UR12, R32, P4, P6 ;  /* 0x0000000c2828dc10 */ /* 0x000fe4000a7ec420 */
[----:B0-----:R-:W-:Y:S02]  /*641f0*/  @!P5 IADD3 R36, P4, R33, R36, RZ ;  /* 0x000000242124d210 */ /* 0x001fe40007f9e0ff */
[----:B------:R-:W-:-:S06]  /*64200*/  PRMT R33, RZ, 0x7610, R33 ;  /* 0x00007610ff217816 */ /* 0x000fcc0000000021 */
[----:B------:R-:W4:Y:S01]  /*64210*/  @!P5 LDG.E.U8 R33, desc[UR32][R28.64] ;  /* 0x000000201c21d981 */ /* 0x000f22000c1e1100 */
[----:B------:R-:W-:Y:S01]  /*64220*/  @!P5 IMAD.X R37, R40, 0x1, R37, P4 ;  /* 0x000000012825d824 */ /* 0x000fe200020e0625 */
[----:B------:R-:W-:Y:S02]  /*64230*/  ISETP.LT.OR P4, PT, R31, 0x2, !P0 ;  /* 0x000000021f00780c */ /* 0x000fe40004781670 */
[----:B------:R-:W-:Y:S02]  /*64240*/  LOP3.LUT R0, R0, 0xfffdffff, RZ, 0xc0, !PT ;  /* 0xfffdffff00007812 */ /* 0x000fe400078ec0ff */
[----:B----4-:R-:W-:-:S09]  /*64250*/  LOP3.LUT R33, R33, 0xff, RZ, 0xc0, !PT ;  /* 0x000000ff21217812 */ /* 0x010fd200078ec0ff */
[----:B------:R-:W0:Y:S01]  /*64260*/  @!P4 LDC.64 R40, c[0x0][0x5c0] ;  /* 0x00017000ff28cb82 */ /* 0x000e220000000a00 */
[----:B------:R-:W-:-:S05]  /*64270*/  F2FP.F16.E4M3.UNPACK_B R33, R33 ;  /* 0x00000021ff21723e */ /* 0x000fca00020006ff */
[----:B------:R-:W-:-:S05]  /*64280*/  HADD2.F32 R33, -RZ, R33.H0_H0 ;  /* 0x20000021ff217230 */ /* 0x000fca0000004100 */
[----:B------:R-:W-:-:S04]  /*64290*/  FMUL R33, R33, UR26 ;  /* 0x0000001a21217c20 */ /* 0x000fc80008400000 */
[----:B--2---:R-:W-:Y:S01]  /*642a0*/  FFMA R33, R2, UR27, R33 ;  /* 0x0000001b02217c23 */ /* 0x004fe20008000021 */
[----:B------:R-:W-:Y:S02]  /*642b0*/  @P1 LOP3.LUT R0, R0, 0x20000, RZ, 0xfc, !PT ;  /* 0x0002000000001812 */ /* 0x000fe400078efcff */
[----:B------:R-:W-:Y:S01]  /*642c0*/  LOP3.LUT R34, R34, 0x7fffffff, RZ, 0xc0, !PT ;  /* 0x7fffffff22227812 */ /* 0x000fe200078ec0ff */
[----:B------:R-:W-:Y:S01]  /*642d0*/  IMAD.U32 R42, RZ, RZ, UR11 ;  /* 0x0000000bff2a7e24 */ /* 0x000fe2000f8e00ff */
[----:B------:R-:W-:Y:S01]  /*642e0*/  F2FP.SATFINITE.E4M3.F32.PACK_AB_MERGE_C R33, RZ, R33, RZ ;  /* 0x00000021ff21723e */ /* 0x000fe200048070ff */
[----:B------:R-:W-:Y:S01]  /*642f0*/  IMAD.U32 R43, RZ, RZ, UR10 ;  /* 0x0000000aff2b7e24 */ /* 0x000fe2000f8e00ff */
[----:B------:R-:W2:Y:S04]  /*64300*/  LDL.LU R2, [R1+0x109c] ;  /* 0x00109c0001027983 */ /* 0x000ea80000300800 */
[----:B------:R1:W-:Y:S02]  /*64310*/  @!P5 STG.E.U8 desc[UR32][R36.64], R33 ;  /* 0x000000212400d986 */ /* 0x0003e4000c101120 */
[----:B-1----:R-:W-:-:S06]  /*64320*/  PRMT R33, RZ, 0x7610, R33 ;  /* 0x00007610ff217816 */ /* 0x002fcc0000000021 */
[----:B------:R-:W4:Y:S01]  /*64330*/  @!P4 LDG.E.U8 R33, desc[UR32][R28.64+0x1] ;  /* 0x000001201c21c981 */ /* 0x000f22000c1e1100 */
[----:B------:R-:W-:-:S13]  /*64340*/  LOP3.LUT P1, RZ, R5, 0x10, RZ, 0xc0, !PT ;  /* 0x0000001005ff7812 */ /* 0x000fda000782c0ff */
[----:B------:R-:W-:Y:S02]  /*64350*/  @P1 LOP3.LUT R34, R34, 0x80000000, RZ, 0xfc, !PT ;  /* 0x8000000022221812 */ /* 0x000fe400078efcff */
[----:B------:R-:W-:-:S13]  /*64360*/  ISETP.LT.OR P1, PT, R31, 0x102, !P3 ;  /* 0x000001021f00780c */ /* 0x000fda0005f21670 */
[----:B------:R-:W1:Y:S01]  /*64370*/  @!P1 LDC.64 R36, c[0x0][0x5c0] ;  /* 0x00017000ff249b82 */ /* 0x000e620000000a00 */
[----:B------:R-:W-:Y:S02]  /*64380*/  @!P4 IADD3 R42, P2, P6, R42, UR13, R24 ;  /* 0x0000000d2a2acc10 */ /* 0x000fe4000fe5e018 */
[----:B------:R-:W-:Y:S02]  /*64390*/  LOP3.LUT R0, R0, 0xfffffff7, RZ, 0xc0, !PT ;  /* 0xfffffff700007812 */ /* 0x000fe400078ec0ff */
[----:B------:R-:W-:Y:S02]  /*643a0*/  @!P4 IADD3.X R43, R43, UR12, R32, P2, P6 ;  /* 0x0000000c2b2bcc10 */ /* 0x000fe400097ec420 */
[----:B0-----:R-:W-:Y:S02]  /*643b0*/  @!P4 IADD3 R40, P2, R42, R40, RZ ;  /* 0x000000282a28c210 */ /* 0x001fe40007f5e0ff */
[----:B------:R-:W-:-:S03]  /*643c0*/  @P1 LOP3.LUT R0, R0, 0x8, RZ, 0xfc, !PT ;  /* 0x0000000800001812 */ /* 0x000fc600078efcff */
[----:B------:R-:W-:Y:S01]  /*643d0*/  @!P4 IMAD.X R41, R43, 0x1, R41, P2 ;  /* 0x000000012b29c824 */ /* 0x000fe200010e0629 */
[----:B-1----:R-:W-:-:S04]  /*643e0*/  @!P1 IADD3 R76, P5, P6, R24, UR11, R36 ;  /* 0x0000000b184c9c10 */ /* 0x002fc8000febe024 */
[----:B------:R-:W-:Y:S02]  /*643f0*/  @!P1 IADD3.X R77, R32, UR10, R37, P5, P6 ;  /* 0x0000000a204d9c10 */ /* 0x000fe4000afec425 */
[----:B------:R-:W-:Y:S02]  /*64400*/  LOP3.LUT P1, RZ, R34, 0x80000000, RZ, 0xc0, !PT ;  /* 0x8000000022ff7812 */ /* 0x000fe4000782c0ff */
[----:B----4-:R-:W-:-:S04]  /*64410*/  LOP3.LUT R33, R33, 0xff, RZ, 0xc0, !PT ;  /* 0x000000ff21217812 */ /* 0x010fc800078ec0ff */
[----:B------:R-:W-:-:S05]  /*64420*/  F2FP.F16.E4M3.UNPACK_B R33, R33 ;  /* 0x00000021ff21723e */ /* 0x000fca00020006ff */
[----:B------:R-:W-:-:S05]  /*64430*/  HADD2.F32 R33, -RZ, R33.H0_H0 ;  /* 0x20000021ff217230 */ /* 0x000fca0000004100 */
[----:B------:R-:W-:-:S04]  /*64440*/  FMUL R33, R33, UR26 ;  /* 0x0000001a21217c20 */ /* 0x000fc80008400000 */
[----:B---3--:R-:W-:Y:S01]  /*64450*/  FFMA R33, R9, UR27, R33 ;  /* 0x0000001b09217c23 */ /* 0x008fe20008000021 */
[----:B------:R-:W-:Y:S01]  /*64460*/  LOP3.LUT P2, RZ, R5, 0x8, RZ, 0xc0, !PT ;  /* 0x0000000805ff7812 */ /* 0x000fe2000784c0ff */
[----:B------:R-:W3:Y:S03]  /*64470*/  LDL.LU R9, [R1+0x10a0] ;  /* 0x0010a00001097983 */ /* 0x000ee60000300800 */
[----:B------:R-:W-:-:S05]  /*64480*/  F2FP.SATFINITE.E4M3.F32.PACK_AB_MERGE_C R33, RZ, R33, RZ ;  /* 0x00000021ff21723e */ /* 0x000fca00048070ff */
[----:B------:R0:W-:Y:S02]  /*64490*/  @!P4 STG.E.U8 desc[UR32][R40.64+0x1], R33 ;  /* 0x000001212800c986 */ /* 0x0001e4000c101120 */
[----:B0-----:R-:W-:-:S06]  /*644a0*/  PRMT R33, RZ, 0x7610, R33 ;  /* 0x00007610ff217816 */ /* 0x001fcc0000000021 */
[----:B------:R-:W4:Y:S01]  /*644b0*/  @!P1 LDG.E.U8 R33, desc[UR32][R22.64+0x8] ;  /* 0x0000082016219981 */ /* 0x000f22000c1e1100 */
[----:B------:R-:W-:-:S13]  /*644c0*/  ISETP.LT.OR P6, PT, R31, 0x109, !P3 ;  /* 0x000001091f00780c */ /* 0x000fda0005fc1670 */
[----:B------:R-:W0:Y:S01]  /*644d0*/  @!P6 LDC.64 R36, c[0x0][0x5c0] ;  /* 0x00017000ff24eb82 */ /* 0x000e220000000a00 */
[----:B------:R-:W-:-:S04]  /*644e0*/  LOP3.LUT R7, R7, 0xfff7ffff, RZ, 0xc0, !PT ;  /* 0xfff7ffff07077812 */ /* 0x000fc800078ec0ff */
[----:B------:R-:W-:Y:S02]  /*644f0*/  @P6 LOP3.LUT R7, R7, 0x80000, RZ, 0xfc, !PT ;  /* 0x0008000007076812 */ /* 0x000fe400078efcff */
[----:B0-----:R-:W-:Y:S02]  /*64500*/  @!P6 IADD3 R172, P4, P5, R24, UR11, R36 ;  /* 0x0000000b18acec10 */ /* 0x001fe4000fd9e024 */
[----:B----4-:R-:W-:-:S04]  /*64510*/  LOP3.LUT R33, R33, 0xff, RZ, 0xc0, !PT ;  /* 0x000000ff21217812 */ /* 0x010fc800078ec0ff */
[----:B------:R-:W-:-:S05]  /*64520*/  F2FP.F16.E4M3.UNPACK_B R33, R33 ;  /* 0x00000021ff21723e */ /* 0x000fca00020006ff */
[----:B------:R-:W-:-:S05]  /*64530*/  HADD2.F32 R33, -RZ, R33.H0_H0 ;  /* 0x20000021ff217230 */ /* 0x000fca0000004100 */
[----:B------:R-:W-:-:S04]  /*64540*/  FMUL R33, R33, UR26 ;  /* 0x0000001a21217c20 */ /* 0x000fc80008400000 */
[----:B--2---:R-:W-:Y:S01]  /*64550*/  FFMA R33, R2, UR27, R33 ;  /* 0x0000001b02217c23 */ /* 0x004fe20008000021 */
[----:B------:R-:W-:Y:S01]  /*64560*/  @!P6 IADD3.X R173, R32, UR10, R37, P4, P5 ;  /* 0x0000000a20adec10 */ /* 0x000fe2000a7ea425 */
[----:B------:R-:W-:Y:S01]  /*64570*/  IMAD.U32 R40, RZ, RZ, UR10 ;  /* 0x0000000aff287e24 */ /* 0x000fe2000f8e00ff */
[----:B------:R-:W-:Y:S01]  /*64580*/  LOP3.LUT R7, R7, 0xffefffff, RZ, 0xc0, !PT ;  /* 0xffefffff07077812 */ /* 0x000fe200078ec0ff */
[----:B------:R-:W2:Y:S01]  /*64590*/  LDL.LU R2, [R1+0x10a4] ;  /* 0x0010a40001027983 */ /* 0x000ea20000300800 */
[----:B------:R-:W-:-:S05]  /*645a0*/  F2FP.SATFINITE.E4M3.F32.PACK_AB_MERGE_C R33, RZ, R33, RZ ;  /* 0x00000021ff21723e */ /* 0x000fca00048070ff */
[----:B------:R0:W-:Y:S02]  /*645b0*/  @!P1 STG.E.U8 desc[UR32][R108.64+0x8], R33 ;  /* 0x000008216c009986 */ /* 0x0001e4000c101120 */
[----:B0-----:R-:W-:-:S06]  /*645c0*/  PRMT R33, RZ, 0x7610, R33 ;  /* 0x00007610ff217816 */ /* 0x001fcc0000000021 */
[----:B------:R-:W4:Y:S01]  /*645d0*/  @!P2 LDG.E.U8 R33, desc[UR32][R22.64+0x9] ;  /* 0x000009201621a981 */ /* 0x000f22000c1e1100 */
[----:B------:R-:W-:-:S13]  /*645e0*/  ISETP.LT.OR P6, PT, R31, 0x10a, !P3 ;  /* 0x0000010a1f00780c */ /* 0x000fda0005fc1670 */
[----:B------:R-:W0:Y:S01]  /*645f0*/  @!P6 LDC.64 R36, c[0x0][0x5c0] ;  /* 0x00017000ff24eb82 */ /* 0x000e220000000a00 */
[----:B------:R-:W-:Y:S02]  /*64600*/  ISETP.LT.OR P1, PT, R31, 0x111, !P3 ;  /* 0x000001111f00780c */ /* 0x000fe40005f21670 */
[----:B0-----:R-:W-:-:S04]  /*64610*/  @!P6 IADD3 R174, P4, P5, R24, UR11, R36 ;  /* 0x0000000b18aeec10 */ /* 0x001fc8000fd9e024 */
[----:B------:R-:W-:-:S07]  /*64620*/  @!P6 IADD3.X R175, R32, UR10, R37, P4, P5 ;  /* 0x0000000a20afec10 */ /* 0x000fce000a7ea425 */
[----:B------:R-:W0:Y:S02]  /*64630*/  @!P1 LDC.64 R36, c[0x0][0x5c0] ;  /* 0x00017000ff249b82 */ /* 0x000e240000000a00 */
[----:B0-----:R-:W-:-:S04]  /*64640*/  @!P1 IADD3 R108, P4, P5, R24, UR11, R36 ;  /* 0x0000000b186c9c10 */ /* 0x001fc8000fd9e024 */
[----:B------:R-:W-:Y:S02]  /*64650*/  @!P1 IADD3.X R109, R32, UR10, R37, P4, P5 ;  /* 0x0000000a206d9c10 */ /* 0x000fe4000a7ea425 */
[----:B------:R-:W-:-:S13]  /*64660*/  ISETP.LT.OR P5, PT, R31, 0x9, !P0 ;  /* 0x000000091f00780c */ /* 0x000fda00047a1670 */
[----:B------:R-:W0:Y:S01]  /*64670*/  @!P5 LDC.64 R36, c[0x0][0x5c0] ;  /* 0x00017000ff24db82 */ /* 0x000e220000000a00 */
[----:B------:R-:W-:Y:S02]  /*64680*/  @P6 LOP3.LUT R7, R7, 0x100000, RZ, 0xfc, !PT ;  /* 0x0010000007076812 */ /* 0x000fe400078efcff */
        /* <DEDUP_REMOVED lines=23> */
[----:B------:R-:W-:Y:S01]  /*64800*/  @P1 LOP3.LUT R5, R5, 0x10, RZ, 0xfc, !PT ;  /* 0x0000001005051812 */ /* 0x000fe200078efcff */
[----:B------:R-:W-:Y:S01]  /*64810*/  IMAD.U32 R42, RZ, RZ, UR11 ;  /* 0x0000000bff2a7e24 */ /* 0x000fe2000f8e00ff */
[----:B------:R-:W-:Y:S01]  /*64820*/  LOP3.LUT R34, R34, 0xbfffffff, RZ, 0xc0, !PT ;  /* 0xbfffffff22227812 */ /* 0x000fe200078ec0ff */
[----:B------:R-:W-:Y:S01]  /*64830*/  IMAD.U32 R43, RZ, RZ, UR10 ;  /* 0x0000000aff2b7e24 */ /* 0x000fe2000f8e00ff */
[----:B------:R-:W-:Y:S01]  /*64840*/  F2FP.SATFINITE.E4M3.F32.PACK_AB_MERGE_C R33, RZ, R33, RZ ;  /* 0x00000021ff21723e */ /* 0x000fe200048070ff */
        /* <DEDUP_REMOVED lines=74> */
[----:B----4-:R-:W-:Y:S02]  /*64cf0*/  LOP3.LUT R33, R33, 0xff, RZ, 0xc0, !PT ;  /* 0x000000ff21217812 */ /* 0x010fe400078ec0ff */
[----:B------:R-:W-:-:S07]  /*64d00*/  LOP3.LUT R34, R34, 0xdfffffff, RZ, 0xc0, !PT ;  /* 0xdfffffff22227812 */ /* 0x000fce00078ec0ff */
[----:B------:R-:W0:Y:S01]  /*64d10*/  @!P4 LDC.64 R40, c[0x0][0x5c0] ;  /* 0x00017000ff28cb82 */ /* 0x000e220000000a00 */
[----:B------:R-:W-:-:S05]  /*64d20*/  F2FP.F16.E4M3.UNPACK_B R33, R33 ;  /* 0x00000021ff21723e */ /* 0x000fca00020006ff */
[----:B------:R-:W-:-:S05]  /*64d30*/  HADD2.F32 R33, -RZ, R33.H0_H0 ;  /* 0x20000021ff217230 */ /* 0x000fca0000004100 */
[----:B------:R-:W-:-:S04]  /*64d40*/  FMUL R33, R33, UR26 ;  /* 0x0000001a21217c20 */ /* 0x000fc80008400000 */
[----:B--2---:R-:W-:Y:S01]  /*64d50*/  FFMA R33, R2, UR27, R33 ;  /* 0x0000001b02217c23 */ /* 0x004fe20008000021 */
[----:B------:R-:W-:Y:S01]  /*64d60*/  @P1 LOP3.LUT R0, R0, 0x80000, RZ, 0xfc, !PT ;  /* 0x0008000000001812 */ /* 0x000fe200078efcff */
[----:B------:R-:W-:Y:S02]  /*64d70*/  IMAD.U32 R42, RZ, RZ, UR11 ;  /* 0x0000000bff2a7e24 */ /* 0x000fe4000f8e00ff */
[----:B------:R-:W-:Y:S01]  /*64d80*/  IMAD.U32 R43, RZ, RZ, UR10 ;  /* 0x0000000aff2b7e24 */ /* 0x000fe2000f8e00ff */
[----:B------:R-:W2:Y:S01]  /*64d90*/  LDL.LU R2, [R1+0x10bc] ;  /* 0x0010bc0001027983 */ /* 0x000ea20000300800 */
[----:B------:R-:W-:-:S05]  /*64da0*/  F2FP.SATFINITE.E4M3.F32.PACK_AB_MERGE_C R33, RZ, R33, RZ ;  /* 0x00000021ff21723e */ /* 0x000fca00048070ff */
        /* <DEDUP_REMOVED lines=338> */
[----:B------:R-:W-:Y:S02]  /*662d0*/  LOP3.LUT R10, R10, 0x7fffffff, RZ, 0xc0, !PT ;  /* 0x7fffffff0a0a7812 */ /* 0x000fe400078ec0ff */
        /* <DEDUP_REMOVED lines=9> */
[----:B------:R-:W-:-:S04]  /*66370*/  @!P4 IADD3 R42, P2, P6, R42, UR13, R24 ;  /* 0x0000000d2a2acc10 */ /* 0x000fc8000fe5e018 */
        /* <DEDUP_REMOVED lines=742> */
[C---:B------:R-:W-:Y:S02]  /*691e0*/  ISETP.LT.OR P4, PT, R31.reuse, 0x7a, !P0 ;  /* 0x0000007a1f00780c */ /* 0x040fe40004781670 */
[----:B------:R-:W-:-:S11]  /*691f0*/  ISETP.LT.OR P2, PT, R31, 0x1f2, !P3 ;  /* 0x000001f21f00780c */ /* 0x000fd60005f41670 */
[----:B------:R-:W0:Y:S01]  /*69200*/  @!P4 LDC.64 R40, c[0x0][0x5c0] ;  /* 0x00017000ff28cb82 */ /* 0x000e220000000a00 */
[----:B----4-:R-:W-:-:S04]  /*69210*/  LOP3.LUT R33, R33, 0xff, RZ, 0xc0, !PT ;  /* 0x000000ff21217812 */ /* 0x010fc800078ec0ff */
[----:B------:R-:W-:-:S05]  /*69220*/  F2FP.F16.E4M3.UNPACK_B R33, R33 ;  /* 0x00000021ff21723e */ /* 0x000fca00020006ff */
[----:B------:R-:W-:-:S05]  /*69230*/  HADD2.F32 R33, -RZ, R33.H0_H0 ;  /* 0x20000021ff217230 */ /* 0x000fca0000004100 */
[----:B------:R-:W-:-:S04]  /*69240*/  FMUL R33, R33, UR26 ;  /* 0x0000001a21217c20 */ /* 0x000fc80008400000 */
[----:B--2---:R-:W-:Y:S01]  /*69250*/  FFMA R33, R2, UR27, R33 ;  /* 0x0000001b02217c23 */ /* 0x004fe20008000021 */
[----:B------:R-:W-:Y:S01]  /*69260*/  LOP3.LUT R7, R7, 0xefffffff, RZ, 0xc0, !PT ;  /* 0xefffffff07077812 */ /* 0x000fe200078ec0ff */
[----:B------:R-:W-:Y:S02]  /*69270*/  IMAD.U32 R42, RZ, RZ, UR11 ;  /* 0x0000000bff2a7e24 */ /* 0x000fe4000f8e00ff */
[----:B------:R-:W-:Y:S01]  /*69280*/  IMAD.U32 R43, RZ, RZ, UR10 ;  /* 0x0000000aff2b7e24 */ /* 0x000fe2000f8e00ff */
[----:B------:R-:W2:Y:S01]  /*69290*/  LDL.LU R2, [R1+0x118c] ;  /* 0x00118c0001027983 */ /* 0x000ea20000300800 */
[----:B------:R-:W-:-:S05]  /*692a0*/  F2FP.SATFINITE.E4M3.F32.PACK_AB_MERGE_C R33, RZ, R33, RZ ;  /* 0x00000021ff21723e */ /* 0x000fca00048070ff */
[----:B------:R1:W-:Y:S02]  /*692b0*/  @!P5 STG.E.U8 desc[UR32][R36.64+0x78], R33 ;  /* 0x000078212400d986 */ /* 0x0003e4000c101120 */
[----:B-1----:R-:W-:Y:S01]  /*692c0*/  PRMT R33, RZ, 0x7610, R33 ;  /* 0x00007610ff217816 */ /* 0x002fe20000000021 */
[----:B------:R-:W1:Y:S05]  /*692d0*/  @!P2 LDC.64 R36, c[0x0][0x5c0] ;  /* 0x00017000ff24ab82 */ /* 0x000e6a0000000a00 */
[----:B------:R-:W4:Y:S01]  /*692e0*/  @!P4 LDG.E.U8 R33, desc[UR32][R28.64+0x79] ;  /* 0x000079201c21c981 */ /* 0x000f22000c1e1100 */
[----:B------:R-:W-:Y:S02]  /*692f0*/  @P1 LOP3.LUT R7, R7, 0x10000000, RZ, 0xfc, !PT ;  /* 0x1000000007071812 */ /* 0x000fe400078efcff */
[----:B------:R-:W-:-:S04]  /*69300*/  @!P4 IADD3 R42, P1, P6, R42, UR13, R24 ;  /* 0x0000000d2a2acc10 */ /* 0x000fc8000fe3e018 */
[----:B------:R-:W-:Y:S02]  /*69310*/  @!P4 IADD3.X R43, R43, UR12, R32, P1, P6 ;  /* 0x0000000c2b2bcc10 */ /* 0x000fe40008fec420 */
[----:B0-----:R-:W-:-:S05]  /*69320*/  @!P4 IADD3 R40, P1, R42, R40, RZ ;  /* 0x000000282a28c210 */ /* 0x001fca0007f3e0ff */
        /* <DEDUP_REMOVED lines=15> */
[----:B------:R-:W-:-:S04]  /*69420*/  LOP3.LUT R7, R7, 0xfdffffff, RZ, 0xc0, !PT ;  /* 0xfdffffff07077812 */ /* 0x000fc800078ec0ff */
[----:B------:R-:W-:Y:S02]  /*69430*/  @P2 LOP3.LUT R7, R7, 0x2000000, RZ, 0xfc, !PT ;  /* 0x0200000007072812 */ /* 0x000fe400078efcff */
[----:B------:R-:W-:-:S13]  /*69440*/  ISETP.LT.OR P2, PT, R31, 0x1f9, !P3 ;  /* 0x000001f91f00780c */ /* 0x000fda0005f41670 */
[----:B------:R-:W0:Y:S02]  /*69450*/  @!P2 LDC.64 R36, c[0x0][0x5c0] ;  /* 0x00017000ff24ab82 */ /* 0x000e240000000a00 */
[----:B0-----:R-:W-:-:S04]  /*69460*/  @!P2 IADD3 R234, P4, P5, R24, UR11, R36 ;  /* 0x0000000b18eaac10 */ /* 0x001fc8000fd9e024 */
[----:B------:R-:W-:Y:S02]  /*69470*/  @!P2 IADD3.X R235, R32, UR10, R37, P4, P5 ;  /* 0x0000000a20ebac10 */ /* 0x000fe4000a7ea425 */
[----:B----4-:R-:W-:-:S04]  /*69480*/  LOP3.LUT R33, R33, 0xff, RZ, 0xc0, !PT ;  /* 0x000000ff21217812 */ /* 0x010fc800078ec0ff */
[----:B------:R-:W-:-:S05]  /*69490*/  F2FP.F16.E4M3.UNPACK_B R33, R33 ;  /* 0x00000021ff21723e */ /* 0x000fca00020006ff */
[----:B------:R-:W-:-:S05]  /*694a0*/  HADD2.F32 R33, -RZ, R33.H0_H0 ;  /* 0x20000021ff217230 */ /* 0x000fca0000004100 */
[----:B------:R-:W-:-:S04]  /*694b0*/  FMUL R33, R33, UR26 ;  /* 0x0000001a21217c20 */ /* 0x000fc80008400000 */
[----:B--2---:R-:W-:Y:S01]  /*694c0*/  FFMA R33, R2, UR27, R33 ;  /* 0x0000001b02217c23 */ /* 0x004fe20008000021 */
[----:B------:R-:W-:Y:S02]  /*694d0*/  ISETP.LT.OR P5, PT, R31, 0x1fa, !P3 ;  /* 0x000001fa1f00780c */ /* 0x000fe40005fa1670 */
[----:B------:R-:W-:Y:S01]  /*694e0*/  LOP3.LUT R7, R7, 0xfeffffff, RZ, 0xc0, !PT ;  /* 0xfeffffff07077812 */ /* 0x000fe200078ec0ff */
[----:B------:R-:W-:Y:S01]  /*694f0*/  IMAD.U32 R40, RZ, RZ, UR10 ;  /* 0x0000000aff287e24 */ /* 0x000fe2000f8e00ff */
[----:B------:R-:W2:Y:S01]  /*69500*/  LDL.LU R2, [R1+0x1194] ;  /* 0x0011940001027983 */ /* 0x000ea20000300800 */
[----:B------:R-:W-:-:S05]  /*69510*/  F2FP.SATFINITE.E4M3.F32.PACK_AB_MERGE_C R33, RZ, R33, RZ ;  /* 0x00000021ff21723e */ /* 0x000fca00048070ff */
[----:B------:R0:W-:Y:S03]  /*69520*/  @!P6 STG.E.U8 desc[UR32][R138.64+0x80], R33 ;  /* 0x000080218a00e986 */ /* 0x0001e6000c101120 */
[----:B------:R-:W1:Y:S01]  /*69530*/  @!P5 LDC.64 R36, c[0x0][0x5c0] ;  /* 0x00017000ff24db82 */ /* 0x000e620000000a00 */
[----:B0-----:R-:W-:-:S06]  /*69540*/  PRMT R33, RZ, 0x7610, R33 ;  /* 0x00007610ff217816 */ /* 0x001fcc0000000021 */
[----:B------:R-:W4:Y:S01]  /*69550*/  @!P1 LDG.E.U8 R33, desc[UR32][R22.64+0x81] ;  /* 0x0000812016219981 */ /* 0x000f22000c1e1100 */
[----:B------:R-:W-:Y:S02]  /*69560*/  @P2 LOP3.LUT R7, R7, 0x1000000, RZ, 0xfc, !PT ;  /* 0x0100000007072812 */ /* 0x000fe400078efcff */
[----:B------:R-:W-:Y:S02]  /*69570*/  ISETP.GE.AND P2, PT, R30, 0x81, PT ;  /* 0x000000811e00780c */ /* 0x000fe40003f46270 */
[----:B------:R-:W-:Y:S02]  /*69580*/  LOP3.LUT R7, R7, 0xffbfffff, RZ, 0xc0, !PT ;  /* 0xffbfffff07077812 */ /* 0x000fe400078ec0ff */
[----:B-1----:R-:W-:Y:S02]  /*69590*/  @!P5 IADD3 R232, P3, P4, R24, UR11, R36 ;  /* 0x0000000b18e8dc10 */ /* 0x002fe4000fc7e024 */
[----:B------:R-:W-:Y:S02]  /*695a0*/  @P5 LOP3.LUT R7, R7, 0x400000, RZ, 0xfc, !PT ;  /* 0x0040000007075812 */ /* 0x000fe400078efcff */
[----:B------:R-:W-:-:S02]  /*695b0*/  @!P5 IADD3.X R233, R32, UR10, R37, P3, P4 ;  /* 0x0000000a20e9dc10 */ /* 0x000fc40009fe8425 */
[----:B------:R-:W-:-:S13]  /*695c0*/  ISETP.LT.OR P5, PT, R31, 0x101, !P2 ;  /* 0x000001011f00780c */ /* 0x000fda00057a1670 */
[----:B------:R-:W0:Y:S02]  /*695d0*/  @!P5 LDC.64 R36, c[0x0][0x5c0] ;  /* 0x00017000ff24db82 */ /* 0x000e240000000a00 */
[----:B0-----:R-:W-:-:S04]  /*695e0*/  @!P5 IADD3 R236, P3, P4, R24, UR9, R36 ;  /* 0x0000000918ecdc10 */ /* 0x001fc8000fc7e024 */
[----:B------:R-:W-:Y:S02]  /*695f0*/  @!P5 IADD3.X R237, R32, UR8, R37, P3, P4 ;  /* 0x0000000820eddc10 */ /* 0x000fe40009fe8425 */
[----:B------:R-:W-:-:S13]  /*69600*/  ISETP.LT.OR P4, PT, R31, 0x81, !P0 ;  /* 0x000000811f00780c */ /* 0x000fda0004781670 */
[----:B------:R-:W0:Y:S01]  /*69610*/  @!P4 LDC.64 R36, c[0x0][0x5c0] ;  /* 0x00017000ff24cb82 */ /* 0x000e220000000a00 */
[----:B------:R-:W-:-:S04]  /*69620*/  LOP3.LUT R7, R7, 0xffdfffff, RZ, 0xc0, !PT ;  /* 0xffdfffff07077812 */ /* 0x000fc800078ec0ff */
        /* <DEDUP_REMOVED lines=53> */
[----:B------:R-:W0:Y:S01]  /*69980*/  @!P5 LDC.64 R36, c[0x0][0x5c0] ;  /* 0x00017000ff24db82 */ /* 0x000e220000000a00 */
[----:B------:R-:W-:-:S04]  /*69990*/  LOP3.LUT R7, R7, 0xfffdffff, RZ, 0xc0, !PT ;  /* 0xfffdffff07077812 */ /* 0x000fc800078ec0ff */
[----:B------:R-:W-:Y:S02]  /*699a0*/  @P5 LOP3.LUT R7, R7, 0x20000, RZ, 0xfc, !PT ;  /* 0x0002000007075812 */ /* 0x000fe400078efcff */
[----:B0-----:R-:W-:-:S04]  /*699b0*/  @!P5 IADD3 R138, P3, P4, R24, UR9, R36 ;  /* 0x00000009188adc10 */ /* 0x001fc8000fc7e024 */
[----:B------:R-:W-:Y:S02]  /*699c0*/  @!P5 IADD3.X R139, R32, UR8, R37, P3, P4 ;  /* 0x00000008208bdc10 */ /* 0x000fe40009fe8425 */
[----:B------:R-:W-:-:S13]  /*699d0*/  ISETP.LT.OR P5, PT, R31, 0x10a, !P2 ;  /* 0x0000010a1f00780c */ /* 0x000fda00057a1670 */
[----:B------:R-:W0:Y:S01]  /*699e0*/  @!P5 LDC.64 R36, c[0x0][0x5c0] ;  /* 0x00017000ff24db82 */ /* 0x000e220000000a00 */
[----:B----4-:R-:W-:-:S04]  /*699f0*/  LOP3.LUT R33, R33, 0xff, RZ, 0xc0, !PT ;  /* 0x000000ff21217812 */ /* 0x010fc800078ec0ff */
[----:B------:R-:W-:-:S05]  /*69a00*/  F2FP.F16.E4M3.UNPACK_B R33, R33 ;  /* 0x00000021ff21723e */ /* 0x000fca00020006ff */
[----:B------:R-:W-:-:S05]  /*69a10*/  HADD2.F32 R33, -RZ, R33.H0_H0 ;  /* 0x20000021ff217230 */ /* 0x000fca0000004100 */
[----:B------:R-:W-:-:S04]  /*69a20*/  FMUL R33, R33, UR26 ;  /* 0x0000001a21217c20 */ /* 0x000fc80008400000 */
[----:B--2---:R-:W-:-:S05]  /*69a30*/  FFMA R33, R2, UR27, R33 ;  /* 0x0000001b02217c23 */ /* 0x004fca0008000021 */
[----:B------:R-:W-:-:S05]  /*69a40*/  F2FP.SATFINITE.E4M3.F32.PACK_AB_MERGE_C R33, RZ, R33, RZ ;  /* 0x00000021ff21723e */ /* 0x000fca00048070ff */
[----:B------:R1:W-:Y:S02]  /*69a50*/  @!P6 STG.E.U8 desc[UR32][R142.64+0x88], R33 ;  /* 0x000088218e00e986 */ /* 0x0003e4000c101120 */
[----:B-1----:R-:W-:-:S06]  /*69a60*/  PRMT R33, RZ, 0x7610, R33 ;  /* 0x00007610ff217816 */ /* 0x002fcc0000000021 */
[----:B------:R-:W2:Y:S01]  /*69a70*/  @!P1 LDG.E.U8 R33, desc[UR32][R22.64+0x89] ;  /* 0x0000892016219981 */ /* 0x000ea2000c1e1100 */
[----:B------:R-:W-:Y:S02]  /*69a80*/  LOP3.LUT R7, R7, 0xfffeffff, RZ, 0xc0, !PT ;  /* 0xfffeffff07077812 */ /* 0x000fe400078ec0ff */
[----:B0-----:R-:W-:Y:S02]  /*69a90*/  @!P5 IADD3 R92, P3, P4, R24, UR9, R36 ;  /* 0x00000009185cdc10 */ /* 0x001fe4000fc7e024 */
[----:B------:R-:W-:Y:S02]  /*69aa0*/  @P5 LOP3.LUT R7, R7, 0x10000, RZ, 0xfc, !PT ;  /* 0x0001000007075812 */ /* 0x000fe400078efcff */
[----:B------:R-:W-:Y:S02]  /*69ab0*/  @!P5 IADD3.X R93, R32, UR8, R37, P3, P4 ;  /* 0x00000008205ddc10 */ /* 0x000fe40009fe8425 */
[----:B------:R-:W-:-:S13]  /*69ac0*/  ISETP.LT.OR P5, PT, R31, 0x111, !P2 ;  /* 0x000001111f00780c */ /* 0x000fda00057a1670 */
[----:B------:R-:W0:Y:S02]  /*69ad0*/  @!P5 LDC.64 R36, c[0x0][0x5c0] ;  /* 0x00017000ff24db82 */ /* 0x000e240000000a00 */
[----:B0-----:R-:W-:-:S04]  /*69ae0*/  @!P5 IADD3 R40, P3, P4, R24, UR9, R36 ;  /* 0x000000091828dc10 */ /* 0x001fc8000fc7e024 */
[----:B------:R-:W-:Y:S02]  /*69af0*/  @!P5 IADD3.X R41, R32, UR8, R37, P3, P4 ;  /* 0x000000082029dc10 */ /* 0x000fe40009fe8425 */
[----:B------:R-:W-:-:S13]  /*69b00*/  ISETP.LT.OR P4, PT, R31, 0x89, !P0 ;  /* 0x000000891f00780c */ /* 0x000fda0004781670 */
[----:B------:R-:W0:Y:S01]  /*69b10*/  @!P4 LDC.64 R36, c[0x0][0x5c0] ;  /* 0x00017000ff24cb82 */ /* 0x000e220000000a00 */
[----:B------:R-:W-:Y:S01]  /*69b20*/  STL [R1+0x1de0], R138 ;  /* 0x001de08a01007387 */ /* 0x000fe20000100800 */
[----:B------:R-:W-:-:S03]  /*69b30*/  LOP3.LUT R7, R7, 0xffff7fff, RZ, 0xc0, !PT ;  /* 0xffff7fff07077812 */ /* 0x000fc600078ec0ff */
[----:B------:R-:W-:Y:S04]  /*69b40*/  STL [R1+0x1ddc], R139 ;  /* 0x001ddc8b01007387 */ /* 0x000fe80000100800 */
[----:B------:R-:W4:Y:S04]  /*69b50*/  LDL.LU R2, [R1+0x11a4] ;  /* 0x0011a40001027983 */ /* 0x000f280000300800 */
[----:B------:R1:W-:Y:S01]  /*69b60*/  @!P5 STL.64 [R1+0x10], R40 ;  /* 0x000010280100d387 */ /* 0x0003e20000100a00 */
[----:B------:R-:W-:Y:S01]  /*69b70*/  @P5 LOP3.LUT R7, R7, 0x8000, RZ, 0xfc, !PT ;  /* 0x0000800007075812 */ /* 0x000fe200078efcff */
[----:B-1----:R-:W-:Y:S01]  /*69b80*/  IMAD.U32 R40, RZ, RZ, UR10 ;  /* 0x0000000aff287e24 */ /* 0x002fe2000f8e00ff */
[----:B--2---:R-:W-:-:S04]  /*69b90*/  LOP3.LUT R33, R33, 0xff, RZ, 0xc0, !PT ;  /* 0x000000ff21217812 */ /* 0x004fc800078ec0ff */
[----:B------:R-:W-:-:S05]  /*69ba0*/  F2FP.F16.E4M3.UNPACK_B R33, R33 ;  /* 0x00000021ff21723e */ /* 0x000fca00020006ff */
[----:B------:R-:W-:-:S05]  /*69bb0*/  HADD2.F32 R33, -RZ, R33.H0_H0 ;  /* 0x20000021ff217230 */ /* 0x000fca0000004100 */
[----:B------:R-:W-:-:S04]  /*69bc0*/  FMUL R33, R33, UR26 ;  /* 0x0000001a21217c20 */ /* 0x000fc80008400000 */
[----:B---3--:R-:W-:Y:S02]  /*69bd0*/  FFMA R33, R9, UR27, R33 ;  /* 0x0000001b09217c23 */ /* 0x008fe40008000021 */
[----:B------:R-:W2:Y:S03]  /*69be0*/  LDL.LU R9, [R1+0x11a8] ;  /* 0x0011a80001097983 */ /* 0x000ea60000300800 */
[----:B------:R-:W-:-:S05]  /*69bf0*/  F2FP.SATFINITE.E4M3.F32.PACK_AB_MERGE_C R33, RZ, R33, RZ ;  /* 0x00000021ff21723e */ /* 0x000fca00048070ff */
[----:B------:R1:W-:Y:S02]  /*69c00*/  @!P1 STG.E.U8 desc[UR32][R140.64+0x89], R33 ;  /* 0x000089218c009986 */ /* 0x0003e4000c101120 */
[----:B-1----:R-:W-:-:S05]  /*69c10*/  IMAD.U32 R33, RZ, RZ, UR11 ;  /* 0x0000000bff217e24 */ /* 0x002fca000f8e00ff */
[----:B------:R-:W-:-:S04]  /*69c20*/  @!P4 IADD3 R33, P3, P5, R33, UR13, R24 ;  /* 0x0000000d2121cc10 */ /* 0x000fc8000fd7e018 */
[----:B------:R-:W-:Y:S02]  /*69c30*/  @!P4 IADD3.X R40, R40, UR12, R32, P3, P5 ;  /* 0x0000000c2828cc10 */ /* 0x000fe40009fea420 */
[----:B0-----:R-:W-:Y:S02]  /*69c40*/  @!P4 IADD3 R36, P3, R33, R36, RZ ;  /* 0x000000242124c210 */ /* 0x001fe40007f7e0ff */
[----:B------:R-:W-:-:S06]  /*69c50*/  PRMT R33, RZ, 0x7610, R33 ;  /* 0x00007610ff217816 */ /* 0x000fcc0000000021 */
[----:B------:R-:W3:Y:S01]  /*69c60*/  @!P4 LDG.E.U8 R33, desc[UR32][R28.64+0x88] ;  /* 0x000088201c21c981 */ /* 0x000ee2000c1e1100 */
[----:B------:R-:W-:Y:S01]  /*69c70*/  @!P4 IMAD.X R37, R40, 0x1, R37, P3 ;  /* 0x000000012825c824 */ /* 0x000fe200018e0625 */
[C---:B------:R-:W-:Y:S02]  /*69c80*/  ISETP.LT.OR P3, PT, R31.reuse, 0x8a, !P0 ;  /* 0x0000008a1f00780c */ /* 0x040fe40004761670 */
[----:B------:R-:W-:-:S11]  /*69c90*/  ISETP.LT.OR P1, PT, R31, 0x112, !P2 ;  /* 0x000001121f00780c */ /* 0x000fd60005721670 */
[----:B------:R-:W0:Y:S01]  /*69ca0*/  @!P3 LDC.64 R40, c[0x0][0x5c0] ;  /* 0x00017000ff28bb82 */ /* 0x000e220000000a00 */
[----:B---3--:R-:W-:-:S04]  /*69cb0*/  LOP3.LUT R33, R33, 0xff, RZ, 0xc0, !PT ;  /* 0x000000ff21217812 */ /* 0x008fc800078ec0ff */
[----:B------:R-:W-:-:S05]  /*69cc0*/  F2FP.F16.E4M3.UNPACK_B R33, R33 ;  /* 0x00000021ff21723e */ /* 0x000fca00020006ff */
[----:B------:R-:W-:-:S05]  /*69cd0*/  HADD2.F32 R33, -RZ, R33.H0_H0 ;  /* 0x20000021ff217230 */ /* 0x000fca0000004100 */
[----:B------:R-:W-:-:S04]  /*69ce0*/  FMUL R33, R33, UR26 ;  /* 0x0000001a21217c20 */ /* 0x000fc80008400000 */
[----:B----4-:R-:W-:Y:S01]  /*69cf0*/  FFMA R33, R2, UR27, R33 ;  /* 0x0000001b02217c23 */ /* 0x010fe20008000021 */
[----:B------:R-:W-:Y:S02]  /*69d00*/  IMAD.U32 R42, RZ, RZ, UR11 ;  /* 0x0000000bff2a7e24 */ /* 0x000fe4000f8e00ff */
[----:B------:R-:W-:Y:S01]  /*69d10*/  IMAD.U32 R43, RZ, RZ, UR10 ;  /* 0x0000000aff2b7e24 */ /* 0x000fe2000f8e00ff */
[----:B------:R-:W3:Y:S01]  /*69d20*/  LDL.LU R2, [R1+0x11ac] ;  /* 0x0011ac0001027983 */ /* 0x000ee20000300800 */
        /* <DEDUP_REMOVED lines=16> */
[----:B--2---:R-:W-:-:S05]  /*69e30*/  FFMA R33, R9, UR27, R33 ;  /* 0x0000001b09217c23 */ /* 0x004fca0008000021 */
[----:B------:R-:W-:-:S05]  /*69e40*/  F2FP.SATFINITE.E4M3.F32.PACK_AB_MERGE_C R33, RZ, R33, RZ ;  /* 0x00000021ff21723e */ /* 0x000fca00048070ff */
[----:B------:R0:W-:Y:S02]  /*69e50*/  @!P3 STG.E.U8 desc[UR32][R40.64+0x89], R33 ;  /* 0x000089212800b986 */ /* 0x0001e4000c101120 */
[----:B0-----:R-:W-:-:S06]  /*69e60*/  PRMT R33, RZ, 0x7610, R33 ;  /* 0x00007610ff217816 */ /* 0x001fcc0000000021 */
[----:B------:R-:W2:Y:S01]  /*69e70*/  @!P6 LDG.E.U8 R33, desc[UR32][R22.64+0x90] ;  /* 0x000090201621e981 */ /* 0x000ea2000c1e1100 */
[----:B------:R-:W-:-:S04]  /*69e80*/  LOP3.LUT R7, R7, 0xffffbfff, RZ, 0xc0, !PT ;  /* 0xffffbfff07077812 */ /* 0x000fc800078ec0ff */
[----:B------:R-:W-:Y:S02]  /*69e90*/  @P1 LOP3.LUT R7, R7, 0x4000, RZ, 0xfc, !PT ;  /* 0x0000400007071812 */ /* 0x000fe400078efcff */
[----:B------:R-:W-:Y:S01]  /*69ea0*/  LOP3.LUT P1, RZ, R0, 0x4000000, RZ, 0xc0, !PT ;  /* 0x0400000000ff7812 */ /* 0x000fe2000782c0ff */
[----:B------:R-:W-:Y:S04]  /*69eb0*/  STL [R1+0x1dd8], R140 ;  /* 0x001dd88c01007387 */ /* 0x000fe80000100800 */
[----:B------:R-:W-:Y:S04]  /*69ec0*/  STL [R1+0x1dd4], R141 ;  /* 0x001dd48d01007387 */ /* 0x000fe80000100800 */
[----:B------:R-:W4:Y:S01]  /*69ed0*/  LDL.LU R9, [R1+0x11b0] ;  /* 0x0011b00001097983 */ /* 0x000f220000300800 */
[----:B------:R-:W-:-:S13]  /*69ee0*/  ISETP.LT.OR P5, PT, R31, 0x119, !P2 ;  /* 0x000001191f00780c */ /* 0x000fda00057a1670 */
[----:B------:R-:W0:Y:S01]  /*69ef0*/  @!P5 LDC.64 R36, c[0x0][0x5c0] ;  /* 0x00017000ff24db82 */ /* 0x000e220000000a00 */
[----:B------:R-:W-:-:S04]  /*69f00*/  LOP3.LUT R7, R7, 0xffffdfff, RZ, 0xc0, !PT ;  /* 0xffffdfff07077812 */ /* 0x000fc800078ec0ff */
[----:B------:R-:W-:Y:S02]  /*69f10*/  @P5 LOP3.LUT R7, R7, 0x2000, RZ, 0xfc, !PT ;  /* 0x0000200007075812 */ /* 0x000fe400078efcff */
[----:B0-----:R-:W-:-:S04]  /*69f20*/  @!P5 IADD3 R42, P3, P4, R24, UR9, R36 ;  /* 0x00000009182adc10 */ /* 0x001fc8000fc7e024 */
[----:B------:R-:W-:Y:S02]  /*69f30*/  @!P5 IADD3.X R43, R32, UR8, R37, P3, P4 ;  /* 0x00000008202bdc10 */ /* 0x000fe40009fe8425 */
[----:B--2---:R-:W-:-:S04]  /*69f40*/  LOP3.LUT R33, R33, 0xff, RZ, 0xc0, !PT ;  /* 0x000000ff21217812 */ /* 0x004fc800078ec0ff */
[----:B------:R-:W-:-:S05]  /*69f50*/  F2FP.F16.E4M3.UNPACK_B R33, R33 ;  /* 0x00000021ff21723e */ /* 0x000fca00020006ff */
[----:B------:R-:W-:-:S05]  /*69f60*/  HADD2.F32 R33, -RZ, R33.H0_H0 ;  /* 0x20000021ff217230 */ /* 0x000fca0000004100 */
[----:B------:R-:W-:-:S04]  /*69f70*/  FMUL R33, R33, UR26 ;  /* 0x0000001a21217c20 */ /* 0x000fc80008400000 */
[----:B---3--:R-:W-:-:S05]  /*69f80*/  FFMA R33, R2, UR27, R33 ;  /* 0x0000001b02217c23 */ /* 0x008fca0008000021 */
[----:B------:R-:W-:-:S05]  /*69f90*/  F2FP.SATFINITE.E4M3.F32.PACK_AB_MERGE_C R33, RZ, R33, RZ ;  /* 0x00000021ff21723e */ /* 0x000fca00048070ff */
[----:B------:R0:W-:Y:S02]  /*69fa0*/  @!P6 STG.E.U8 desc[UR32][R90.64+0x90], R33 ;  /* 0x000090215a00e986 */ /* 0x0001e4000c101120 */
[----:B0-----:R-:W-:-:S06]  /*69fb0*/  PRMT R33, RZ, 0x7610, R33 ;  /* 0x00007610ff217816 */ /* 0x001fcc0000000021 */
[----:B------:R-:W2:Y:S04]  /*69fc0*/  @!P1 LDG.E.U8 R33, desc[UR32][R22.64+0x91] ;  /* 0x0000912016219981 */ /* 0x000ea8000c1e1100 */
[----:B------:R-:W-:Y:S01]  /*69fd0*/  @!P5 STL.64 [R1+0x8], R42 ;  /* 0x0000082a0100d387 */ /* 0x000fe20000100a00 */
[----:B------:R-:W-:Y:S02]  /*69fe0*/  ISETP.LT.OR P5, PT, R31, 0x11a, !P2 ;  /* 0x0000011a1f00780c */ /* 0x000fe400057a1670 */
[----:B------:R-:W-:Y:S01]  /*69ff0*/  LOP3.LUT R7, R7, 0xffffefff, RZ, 0xc0, !PT ;  /* 0xffffefff07077812 */ /* 0x000fe200078ec0ff */
[----:B------:R-:W3:Y:S10]  /*6a000*/  LDL.LU R2, [R1+0x11b4] ;  /* 0x0011b40001027983 */ /* 0x000ef40000300800 */
[----:B------:R-:W0:Y:S01]  /*6a010*/  @!P5 LDC.64 R36, c[0x0][0x5c0] ;  /* 0x00017000ff24db82 */ /* 0x000e220000000a00 */
[----:B------:R-:W-:-:S02]  /*6a020*/  @P5 LOP3.LUT R7, R7, 0x1000, RZ, 0xfc, !PT ;  /* 0x0000100007075812 */ /* 0x000fc400078efcff */
[----:B0-----:R-:W-:-:S04]  /*6a030*/  @!P5 IADD3 R142, P3, P4, R24, UR9, R36 ;  /* 0x00000009188edc10 */ /* 0x001fc8000fc7e024 */
[----:B------:R-:W-:Y:S02]  /*6a040*/  @!P5 IADD3.X R143, R32, UR8, R37, P3, P4 ;  /* 0x00000008208fdc10 */ /* 0x000fe40009fe8425 */
[----:B------:R-:W-:-:S13]  /*6a050*/  ISETP.LT.OR P5, PT, R31, 0x121, !P2 ;  /* 0x000001211f00780c */ /* 0x000fda00057a1670 */
[----:B------:R-:W0:Y:S02]  /*6a060*/  @!P5 LDC.64 R36, c[0x0][0x5c0] ;  /* 0x00017000ff24db82 */ /* 0x000e240000000a00 */
[----:B0-----:R-:W-:-:S04]  /*6a070*/  @!P5 IADD3 R40, P3, P4, R24, UR9, R36 ;  /* 0x000000091828dc10 */ /* 0x001fc8000fc7e024 */
[----:B------:R-:W-:Y:S02]  /*6a080*/  @!P5 IADD3.X R41, R32, UR8, R37, P3, P4 ;  /* 0x000000082029dc10 */ /* 0x000fe40009fe8425 */
[----:B------:R-:W-:-:S13]  /*6a090*/  ISETP.LT.OR P4, PT, R31, 0x91, !P0 ;  /* 0x000000911f00780c */ /* 0x000fda0004781670 */
[----:B------:R-:W0:Y:S01]  /*6a0a0*/  @!P4 LDC.64 R36, c[0x0][0x5c0] ;  /* 0x00017000ff24cb82 */ /* 0x000e220000000a00 */
[----:B------:R-:W-:Y:S01]  /*6a0b0*/  LOP3.LUT R7, R7, 0xfffff7ff, RZ, 0xc0, !PT ;  /* 0xfffff7ff07077812 */ /* 0x000fe200078ec0ff */
[----:B------:R-:W-:Y:S04]  /*6a0c0*/  STL [R1+0x1dd0], R142 ;  /* 0x001dd08e01007387 */ /* 0x000fe80000100800 */
[----:B------:R-:W-:Y:S04]  /*6a0d0*/  STL [R1+0x1dcc], R143 ;  /* 0x001dcc8f01007387 */ /* 0x000fe80000100800 */
[----:B------:R1:W-:Y:S01]  /*6a0e0*/  @!P5 STL.64 [R1+0x20], R40 ;  /* 0x000020280100d387 */ /* 0x0003e20000100a00 */
[----:B------:R-:W-:Y:S01]  /*6a0f0*/  @P5 LOP3.LUT R7, R7, 0x800, RZ, 0xfc, !PT ;  /* 0x0000080007075812 */ /* 0x000fe200078efcff */
[----:B-1----:R-:W-:Y:S01]  /*6a100*/  IMAD.U32 R40, RZ, RZ, UR10 ;  /* 0x0000000aff287e24 */ /* 0x002fe2000f8e00ff */
        /* <DEDUP_REMOVED lines=22> */
[----:B---3--:R-:W-:Y:S01]  /*6a270*/  FFMA R33, R2, UR27, R33 ;  /* 0x0000001b02217c23 */ /* 0x008fe20008000021 */
        /* <DEDUP_REMOVED lines=228> */
[----:B------:R-:W-:-:S05]  /*6b0c0*/  @!P5 IADD3.X R41, R32, UR8, R37, P3, P4 ;  /* 0x000000082029dc10 */ /* 0x000fca0009fe8425 */
[----:B------:R0:W-:Y:S01]  /*6b0d0*/  @!P5 STL.64 [R1+0x38], R40 ;  /* 0x000038280100d387 */ /* 0x0001e20000100a00 */
[----:B------:R-:W-:-:S13]  /*6b0e0*/  ISETP.LT.OR P5, PT, R31, 0x151, !P2 ;  /* 0x000001511f00780c */ /* 0x000fda00057a1670 */
[----:B------:R-:W0:Y:S02]  /*6b0f0*/  @!P5 LDC.64 R36, c[0x0][0x5c0] ;  /* 0x00017000ff24db82 */ /* 0x000e240000000a00 */
[----:B0-----:R-:W-:-:S04]  /*6b100*/  @!P5 IADD3 R40, P3, P4, R24, UR9, R36 ;  /* 0x000000091828dc10 */ /* 0x001fc8000fc7e024 */
[----:B------:R-:W-:Y:S02]  /*6b110*/  @!P5 IADD3.X R41, R32, UR8, R37, P3, P4 ;  /* 0x000000082029dc10 */ /* 0x000fe40009fe8425 */
[----:B------:R-:W-:-:S13]  /*6b120*/  ISETP.LT.OR P4, PT, R31, 0xa9, !P0 ;  /* 0x000000a91f00780c */ /* 0x000fda0004781670 */
[----:B------:R-:W0:Y:S01]  /*6b130*/  @!P4 LDC.64 R36, c[0x0][0x5c0] ;  /* 0x00017000ff24cb82 */ /* 0x000e220000000a00 */
[----:B------:R-:W-:Y:S01]  /*6b140*/  LOP3.LUT R8, R8, 0x7fffffff, RZ, 0xc0, !PT ;  /* 0x7fffffff08087812 */ /* 0x000fe200078ec0ff */
[----:B------:R1:W-:Y:S03]  /*6b150*/  @!P5 STL.64 [R1+0x58], R40 ;  /* 0x000058280100d387 */ /* 0x0003e60000100a00 */
        /* <DEDUP_REMOVED lines=487> */
[----:B------:R-:W-:-:S03]  /*6cfd0*/  LOP3.LUT R8, R8, 0xfffffbff, RZ, 0xc0, !PT ;  /* 0xfffffbff08087812 */ /* 0x000fc600078ec0ff */
[----:B------:R-:W-:Y:S04]  /*6cfe0*/  @!P1 STL.64 [R1+0xa8], R46 ;  /* 0x0000a82e01009387 */ /* 0x000fe80000100a00 */
[----:B------:R-:W4:Y:S01]  /*6cff0*/  LDL.LU R9, [R1+0x1240] ;  /* 0x0012400001097983 */ /* 0x000f220000300800 */
[----:B------:R-:W-:Y:S02]  /*6d000*/  @P1 LOP3.LUT R8, R8, 0x400, RZ, 0xfc, !PT ;  /* 0x0000040008081812 */ /* 0x000fe400078efcff */
[----:B------:R-:W-:Y:S02]  /*6d010*/  LOP3.LUT P1, RZ, R5, 0x40000000, RZ, 0xc0, !PT ;  /* 0x4000000005ff7812 */ /* 0x000fe4000782c0ff */
[----:B------:R-:W-:-:S13]  /*6d020*/  ISETP.LT.OR P5, PT, R31, 0x1a9, !P2 ;  /* 0x000001a91f00780c */ /* 0x000fda00057a1670 */
[----:B------:R-:W0:Y:S01]  /*6d030*/  @!P5 LDC.64 R36, c[0x0][0x5c0] ;  /* 0x00017000ff24db82 */ /* 0x000e220000000a00 */
[----:B------:R-:W-:-:S04]  /*6d040*/  LOP3.LUT R8, R8, 0xfffffeff, RZ, 0xc0, !PT ;  /* 0xfffffeff08087812 */ /* 0x000fc800078ec0ff */
[----:B------:R-:W-:Y:S02]  /*6d050*/  @P5 LOP3.LUT R8, R8, 0x100, RZ, 0xfc, !PT ;  /* 0x0000010008085812 */ /* 0x000fe400078efcff */
[----:B0-----:R-:W-:-:S04]  /*6d060*/  @!P5 IADD3 R42, P3, P4, R24, UR9, R36 ;  /* 0x00000009182adc10 */ /* 0x001fc8000fc7e024 */
[----:B------:R-:W-:-:S05]  /*6d070*/  @!P5 IADD3.X R43, R32, UR8, R37, P3, P4 ;  /* 0x00000008202bdc10 */ /* 0x000fca0009fe8425 */
[----:B------:R-:W-:Y:S01]  /*6d080*/  @!P5 STL.64 [R1+0xc0], R42 ;  /* 0x0000c02a0100d387 */ /* 0x000fe20000100a00 */
[----:B--2---:R-:W-:-:S04]  /*6d090*/  LOP3.LUT R33, R33, 0xff, RZ, 0xc0, !PT ;  /* 0x000000ff21217812 */ /* 0x004fc800078ec0ff */
[----:B------:R-:W-:-:S05]  /*6d0a0*/  F2FP.F16.E4M3.UNPACK_B R33, R33 ;  /* 0x00000021ff21723e */ /* 0x000fca00020006ff */
[----:B------:R-:W-:-:S05]  /*6d0b0*/  HADD2.F32 R33, -RZ, R33.H0_H0 ;  /* 0x20000021ff217230 */ /* 0x000fca0000004100 */
[----:B------:R-:W-:-:S04]  /*6d0c0*/  FMUL R33, R33, UR26 ;  /* 0x0000001a21217c20 */ /* 0x000fc80008400000 */
[----:B---3--:R-:W-:Y:S01]  /*6d0d0*/  FFMA R33, R2, UR27, R33 ;  /* 0x0000001b02217c23 */ /* 0x008fe20008000021 */
[----:B------:R-:W-:Y:S02]  /*6d0e0*/  ISETP.LT.OR P5, PT, R31, 0x1aa, !P2 ;  /* 0x000001aa1f00780c */ /* 0x000fe400057a1670 */
[----:B------:R-:W-:Y:S01]  /*6d0f0*/  LOP3.LUT R8, R8, 0xffffffef, RZ, 0xc0, !PT ;  /* 0xffffffef08087812 */ /* 0x000fe200078ec0ff */
[----:B------:R-:W2:Y:S01]  /*6d100*/  LDL.LU R2, [R1+0x1244] ;  /* 0x0012440001027983 */ /* 0x000ea20000300800 */
[----:B------:R-:W-:-:S05]  /*6d110*/  F2FP.SATFINITE.E4M3.F32.PACK_AB_MERGE_C R33, RZ, R33, RZ ;  /* 0x00000021ff21723e */ /* 0x000fca00048070ff */
[----:B------:R0:W-:Y:S04]  /*6d120*/  @!P6 STG.E.U8 desc[UR32][R162.64+0xd8], R33 ;  /* 0x0000d821a200e986 */ /* 0x0001e8000c101120 */
[----:B------:R-:W1:Y:S01]  /*6d130*/  @!P5 LDC.64 R36, c[0x0][0x5c0] ;  /* 0x00017000ff24db82 */ /* 0x000e620000000a00 */
[----:B0-----:R-:W-:-:S06]  /*6d140*/  PRMT R33, RZ, 0x7610, R33 ;  /* 0x00007610ff217816 */ /* 0x001fcc0000000021 */
[----:B------:R-:W3:Y:S01]  /*6d150*/  @!P1 LDG.E.U8 R33, desc[UR32][R22.64+0xd9] ;  /* 0x0000d92016219981 */ /* 0x000ee2000c1e1100 */
[----:B------:R-:W-:Y:S02]  /*6d160*/  @P5 LOP3.LUT R8, R8, 0x10, RZ, 0xfc, !PT ;  /* 0x0000001008085812 */ /* 0x000fe400078efcff */
[----:B-1----:R-:W-:-:S04]  /*6d170*/  @!P5 IADD3 R40, P3, P4, R24, UR9, R36 ;  /* 0x000000091828dc10 */ /* 0x002fc8000fc7e024 */
        /* <DEDUP_REMOVED lines=12> */
[----:B---3--:R-:W-:-:S04]  /*6d240*/  LOP3.LUT R33, R33, 0xff, RZ, 0xc0, !PT ;  /* 0x000000ff21217812 */ /* 0x008fc800078ec0ff */
[----:B------:R-:W-:-:S05]  /*6d250*/  F2FP.F16.E4M3.UNPACK_B R33, R33 ;  /* 0x00000021ff21723e */ /* 0x000fca00020006ff */
[----:B------:R-:W-:-:S05]  /*6d260*/  HADD2.F32 R33, -RZ, R33.H0_H0 ;  /* 0x20000021ff217230 */ /* 0x000fca0000004100 */
[----:B------:R-:W-:-:S04]  /*6d270*/  FMUL R33, R33, UR26 ;  /* 0x0000001a21217c20 */ /* 0x000fc80008400000 */
[----:B----4-:R-:W-:Y:S02]  /*6d280*/  FFMA R33, R9, UR27, R33 ;  /* 0x0000001b09217c23 */ /* 0x010fe40008000021 */
        /* <DEDUP_REMOVED lines=37> */
[----:B---3--:R-:W-:-:S05]  /*6d4e0*/  FFMA R33, R9, UR27, R33 ;  /* 0x0000001b09217c23 */ /* 0x008fca0008000021 */
[----:B------:R-:W-:-:S05]  /*6d4f0*/  F2FP.SATFINITE.E4M3.F32.PACK_AB_MERGE_C R33, RZ, R33, RZ ;  /* 0x00000021ff21723e */ /* 0x000fca00048070ff */
[----:B------:R0:W-:Y:S02]  /*6d500*/  @!P3 STG.E.U8 desc[UR32][R40.64+0xd9], R33 ;  /* 0x0000d9212800b986 */ /* 0x0001e4000c101120 */
[----:B0-----:R-:W-:-:S06]  /*6d510*/  PRMT R33, RZ, 0x7610, R33 ;  /* 0x00007610ff217816 */ /* 0x001fcc0000000021 */
[----:B------:R-:W3:Y:S01]  /*6d520*/  @!P6 LDG.E.U8 R33, desc[UR32][R22.64+0xe0] ;  /* 0x0000e0201621e981 */ /* 0x000ee2000c1e1100 */
        /* <DEDUP_REMOVED lines=12> */
[----:B---3--:R-:W-:-:S04]  /*6d5f0*/  LOP3.LUT R33, R33, 0xff, RZ, 0xc0, !PT ;  /* 0x000000ff21217812 */ /* 0x008fc800078ec0ff */
[----:B------:R-:W-:-:S05]  /*6d600*/  F2FP.F16.E4M3.UNPACK_B R33, R33 ;  /* 0x00000021ff21723e */ /* 0x000fca00020006ff */
[----:B------:R-:W-:-:S05]  /*6d610*/  HADD2.F32 R33, -RZ, R33.H0_H0 ;  /* 0x20000021ff217230 */ /* 0x000fca0000004100 */
[----:B------:R-:W-:-:S04]  /*6d620*/  FMUL R33, R33, UR26 ;  /* 0x0000001a21217c20 */ /* 0x000fc80008400000 */
[----:B--2---:R-:W-:-:S05]  /*6d630*/  FFMA R33, R2, UR27, R33 ;  /* 0x0000001b02217c23 */ /* 0x004fca0008000021 */
        /* <DEDUP_REMOVED lines=214> */
[----:B------:R-:W-:Y:S01]  /*6e3a0*/  ISETP.LT.OR P1, PT, R31, 0x1e2, !P2 ;  /* 0x000001e21f00780c */ /* 0x000fe20005721670 */
[----:B------:R-:W-:Y:S02]  /*6e3b0*/  IMAD.U32 R42, RZ, RZ, UR11 ;  /* 0x0000000bff2a7e24 */ /* 0x000fe4000f8e00ff */
[----:B------:R-:W-:-:S08]  /*6e3c0*/  IMAD.U32 R43, RZ, RZ, UR10 ;  /* 0x0000000aff2b7e24 */ /* 0x000fd0000f8e00ff */
[----:B------:R-:W0:Y:S01]  /*6e3d0*/  @!P3 LDC.64 R40, c[0x0][0x5c0] ;  /* 0x00017000ff28bb82 */ /* 0x000e220000000a00 */
[----:B----4-:R-:W-:-:S04]  /*6e3e0*/  LOP3.LUT R33, R33, 0xff, RZ, 0xc0, !PT ;  /* 0x000000ff21217812 */ /* 0x010fc800078ec0ff */
[----:B------:R-:W-:-:S05]  /*6e3f0*/  F2FP.F16.E4M3.UNPACK_B R33, R33 ;  /* 0x00000021ff21723e */ /* 0x000fca00020006ff */
[----:B------:R-:W-:-:S05]  /*6e400*/  HADD2.F32 R33, -RZ, R33.H0_H0 ;  /* 0x20000021ff217230 */ /* 0x000fca0000004100 */
[----:B------:R-:W-:-:S04]  /*6e410*/  FMUL R33, R33, UR26 ;  /* 0x0000001a21217c20 */ /* 0x000fc80008400000 */
[----:B---3--:R-:W-:Y:S01]  /*6e420*/  FFMA R33, R2, UR27, R33 ;  /* 0x0000001b02217c23 */ /* 0x008fe20008000021 */
[----:B------:R-:W-:Y:S02]  /*6e430*/  @!P3 IADD3 R42, P5, P6, R42, UR13, R24 ;  /* 0x0000000d2a2abc10 */ /* 0x000fe4000febe018 */
[----:B------:R-:W-:Y:S01]  /*6e440*/  LOP3.LUT R6, R6, 0xfffffff7, RZ, 0xc0, !PT ;  /* 0xfffffff706067812 */ /* 0x000fe200078ec0ff */
[----:B------:R-:W3:Y:S01]  /*6e450*/  LDL.LU R2, [R1+0x127c] ;  /* 0x00127c0001027983 */ /* 0x000ee20000300800 */
[----:B------:R-:W-:-:S05]  /*6e460*/  F2FP.SATFINITE.E4M3.F32.PACK_AB_MERGE_C R33, RZ, R33, RZ ;  /* 0x00000021ff21723e */ /* 0x000fca00048070ff */
[----:B------:R1:W-:Y:S02]  /*6e470*/  @!P4 STG.E.U8 desc[UR32][R36.64+0xf0], R33 ;  /* 0x0000f0212400c986 */ /* 0x0003e4000c101120 */
[----:B-1----:R-:W-:Y:S01]  /*6e480*/  PRMT R33, RZ, 0x7610, R33 ;  /* 0x00007610ff217816 */ /* 0x002fe20000000021 */
[----:B------:R-:W1:Y:S05]  /*6e490*/  @!P1 LDC.64 R36, c[0x0][0x5c0] ;  /* 0x00017000ff249b82 */ /* 0x000e6a0000000a00 */
[----:B------:R-:W4:Y:S01]  /*6e4a0*/  @!P3 LDG.E.U8 R33, desc[UR32][R28.64+0xf1] ;  /* 0x0000f1201c21b981 */ /* 0x000f22000c1e1100 */
[----:B------:R-:W-:Y:S02]  /*6e4b0*/  @!P3 IADD3.X R43, R43, UR12, R32, P5, P6 ;  /* 0x0000000c2b2bbc10 */ /* 0x000fe4000afec420 */
[----:B------:R-:W-:-:S02]  /*6e4c0*/  @P1 LOP3.LUT R6, R6, 0x8, RZ, 0xfc, !PT ;  /* 0x0000000806061812 */ /* 0x000fc400078efcff */
[----:B0-----:R-:W-:Y:S02]  /*6e4d0*/  @!P3 IADD3 R40, P4, R42, R40, RZ ;  /* 0x000000282a28b210 */ /* 0x001fe40007f9e0ff */
[----:B-1----:R-:W-:-:S04]  /*6e4e0*/  @!P1 IADD3 R46, P5, P6, R24, UR9, R36 ;  /* 0x00000009182e9c10 */ /* 0x002fc8000febe024 */
[----:B------:R-:W-:-:S05]  /*6e4f0*/  @!P1 IADD3.X R47, R32, UR8, R37, P5, P6 ;  /* 0x00000008202f9c10 */ /* 0x000fca000afec425 */
[----:B------:R-:W-:Y:S01]  /*6e500*/  @!P1 STL.64 [R1+0x110], R46 ;  /* 0x0001102e01009387 */ /* 0x000fe20000100a00 */
[----:B------:R-:W-:Y:S01]  /*6e510*/  LOP3.LUT P1, RZ, R34, 0x10000, RZ, 0xc0, !PT ;  /* 0x0001000022ff7812 */ /* 0x000fe2000782c0ff */
[----:B------:R-:W-:-:S03]  /*6e520*/  @!P3 IMAD.X R41, R43, 0x1, R41, P4 ;  /* 0x000000012b29b824 */ /* 0x000fc600020e0629 */
[----:B------:R-:W-:Y:S02]  /*6e530*/  ISETP.LT.OR P6, PT, R31, 0xf9, !P1 ;  /* 0x000000f91f00780c */ /* 0x000fe40004fc1670 */
        /* <DEDUP_REMOVED lines=14> */
[----:B0-----:R-:W-:-:S04]  /*6e620*/  @!P5 IADD3 R42, P3, P4, R24, UR9, R36 ;  /* 0x00000009182adc10 */ /* 0x001fc8000fc7e024 */
[----:B------:R-:W-:Y:S02]  /*6e630*/  @!P5 IADD3.X R43, R32, UR8, R37, P3, P4 ;  /* 0x00000008202bdc10 */ /* 0x000fe40009fe8425 */
[----:B----4-:R-:W-:-:S04]  /*6e640*/  LOP3.LUT R33, R33, 0xff, RZ, 0xc0, !PT ;  /* 0x000000ff21217812 */ /* 0x010fc800078ec0ff */
[----:B------:R-:W-:-:S05]  /*6e650*/  F2FP.F16.E4M3.UNPACK_B R33, R33 ;  /* 0x00000021ff21723e */ /* 0x000fca00020006ff */
[----:B------:R-:W-:-:S05]  /*6e660*/  HADD2.F32 R33, -RZ, R33.H0_H0 ;  /* 0x20000021ff217230 */ /* 0x000fca0000004100 */
[----:B------:R-:W-:-:S04]  /*6e670*/  FMUL R33, R33, UR26 ;  /* 0x0000001a21217c20 */ /* 0x000fc80008400000 */
[----:B---3--:R-:W-:-:S05]  /*6e680*/  FFMA R33, R2, UR27, R33 ;  /* 0x0000001b02217c23 */ /* 0x008fca0008000021 */
[----:B------:R-:W-:-:S05]  /*6e690*/  F2FP.SATFINITE.E4M3.F32.PACK_AB_MERGE_C R33, RZ, R33, RZ ;  /* 0x00000021ff21723e */ /* 0x000fca00048070ff */
[----:B------:R0:W-:Y:S01]  /*6e6a0*/  @!P6 STG.E.U8 desc[UR32][R44.64+0xf8], R33 ;  /* 0x0000f8212c00e986 */ /* 0x0001e2000c101120 */
[----:B------:R-:W-:Y:S02]  /*6e6b0*/  ISETP.LT.OR P6, PT, R31, 0xfa, !P1 ;  /* 0x000000fa1f00780c */ /* 0x000fe40004fc1670 */
[----:B0-----:R-:W-:-:S11]  /*6e6c0*/  PRMT R33, RZ, 0x7610, R33 ;  /* 0x00007610ff217816 */ /* 0x001fd60000000021 */
[----:B------:R-:W3:Y:S04]  /*6e6d0*/  @!P6 LDG.E.U8 R33, desc[UR32][R22.64+0xf9] ;  /* 0x0000f9201621e981 */ /* 0x000ee8000c1e1100 */
[----:B------:R-:W-:Y:S01]  /*6e6e0*/  @!P5 STL.64 [R1+0x130], R42 ;  /* 0x0001302a0100d387 */ /* 0x000fe20000100a00 */
[----:B------:R-:W-:Y:S02]  /*6e6f0*/  ISETP.LT.OR P5, PT, R31, 0x1ea, !P2 ;  /* 0x000001ea1f00780c */ /* 0x000fe400057a1670 */
[----:B------:R-:W-:Y:S01]  /*6e700*/  LOP3.LUT R6, R6, 0xfffffffd, RZ, 0xc0, !PT ;  /* 0xfffffffd06067812 */ /* 0x000fe200078ec0ff */
[----:B------:R-:W4:Y:S10]  /*6e710*/  LDL.LU R2, [R1+0x1284] ;  /* 0x0012840001027983 */ /* 0x000f340000300800 */
        /* <DEDUP_REMOVED lines=13> */
[----:B------:R1:W-:Y:S01]  /*6e7f0*/  @!P5 STL.64 [R1+0x170], R40 ;  /* 0x000170280100d387 */ /* 0x0003e20000100a00 */
[----:B------:R-:W-:Y:S01]  /*6e800*/  @P5 LOP3.LUT R6, R6, 0x1, RZ, 0xfc, !PT ;  /* 0x0000000106065812 */ /* 0x000fe200078efcff */
[----:B-1----:R-:W-:Y:S01]  /*6e810*/  IMAD.U32 R40, RZ, RZ, UR10 ;  /* 0x0000000aff287e24 */ /* 0x002fe2000f8e00ff */
[----:B---3--:R-:W-:-:S04]  /*6e820*/  LOP3.LUT R33, R33, 0xff, RZ, 0xc0, !PT ;  /* 0x000000ff21217812 */ /* 0x008fc800078ec0ff */
[----:B------:R-:W-:-:S05]  /*6e830*/  F2FP.F16.E4M3.UNPACK_B R33, R33 ;  /* 0x00000021ff21723e */ /* 0x000fca00020006ff */
[----:B------:R-:W-:-:S05]  /*6e840*/  HADD2.F32 R33, -RZ, R33.H0_H0 ;  /* 0x20000021ff217230 */ /* 0x000fca0000004100 */
[----:B------:R-:W-:-:S04]  /*6e850*/  FMUL R33, R33, UR26 ;  /* 0x0000001a21217c20 */ /* 0x000fc80008400000 */
[----:B--2---:R-:W-:-:S05]  /*6e860*/  FFMA R33, R9, UR27, R33 ;  /* 0x0000001b09217c23 */ /* 0x004fca0008000021 */
[----:B------:R-:W-:-:S05]  /*6e870*/  F2FP.SATFINITE.E4M3.F32.PACK_AB_MERGE_C R33, RZ, R33, RZ ;  /* 0x00000021ff21723e */ /* 0x000fca00048070ff */
[----:B------:R1:W-:Y:S02]  /*6e880*/  @!P6 STG.E.U8 desc[UR32][R168.64+0xf9], R33 ;  /* 0x0000f921a800e986 */ /* 0x0003e4000c101120 */
[----:B-1----:R-:W-:-:S05]  /*6e890*/  IMAD.U32 R33, RZ, RZ, UR11 ;  /* 0x0000000bff217e24 */ /* 0x002fca000f8e00ff */
[----:B------:R-:W-:-:S04]  /*6e8a0*/  @!P3 IADD3 R33, P4, P5, R33, UR13, R24 ;  /* 0x0000000d2121bc10 */ /* 0x000fc8000fd9e018 */
[----:B------:R-:W-:Y:S02]  /*6e8b0*/  @!P3 IADD3.X R40, R40, UR12, R32, P4, P5 ;  /* 0x0000000c2828bc10 */ /* 0x000fe4000a7ea420 */
[----:B0-----:R-:W-:Y:S02]  /*6e8c0*/  @!P3 IADD3 R36, P4, R33, R36, RZ ;  /* 0x000000242124b210 */ /* 0x001fe40007f9e0ff */
[----:B------:R-:W-:-:S06]  /*6e8d0*/  PRMT R33, RZ, 0x7610, R33 ;  /* 0x00007610ff217816 */ /* 0x000fcc0000000021 */
[----:B------:R-:W2:Y:S01]  /*6e8e0*/  @!P3 LDG.E.U8 R33, desc[UR32][R28.64+0xf8] ;  /* 0x0000f8201c21b981 */ /* 0x000ea2000c1e1100 */
[----:B------:R-:W-:Y:S01]  /*6e8f0*/  @!P3 IMAD.X R37, R40, 0x1, R37, P4 ;  /* 0x000000012825b824 */ /* 0x000fe200020e0625 */
[----:B------:R-:W-:Y:S02]  /*6e900*/  ISETP.LT.OR P4, PT, R31, 0xfa, !P0 ;  /* 0x000000fa1f00780c */ /* 0x000fe40004781670 */
[----:B------:R-:W-:Y:S04]  /*6e910*/  STL [R1+0x1d28], R23 ;  /* 0x001d281701007387 */ /* 0x000fe80000100800 */
[----:B------:R-:W3:Y:S01]  /*6e920*/  LDL.LU R9, [R1+0x1288] ;  /* 0x0012880001097983 */ /* 0x000ee20000300800 */
[----:B--2---:R-:W-:-:S04]  /*6e930*/  LOP3.LUT R33, R33, 0xff, RZ, 0xc0, !PT ;  /* 0x000000ff21217812 */ /* 0x004fc800078ec0ff */
[----:B------:R-:W-:-:S05]  /*6e940*/  F2FP.F16.E4M3.UNPACK_B R33, R33 ;  /* 0x00000021ff21723e */ /* 0x000fca00020006ff */
[----:B------:R-:W-:-:S05]  /*6e950*/  HADD2.F32 R33, -RZ, R33.H0_H0 ;  /* 0x20000021ff217230 */ /* 0x000fca0000004100 */
[----:B------:R-:W-:-:S04]  /*6e960*/  FMUL R33, R33, UR26 ;  /* 0x0000001a21217c20 */ /* 0x000fc80008400000 */
[----:B----4-:R-:W-:Y:S02]  /*6e970*/  FFMA R33, R2, UR27, R33 ;  /* 0x0000001b02217c23 */ /* 0x010fe40008000021 */
[----:B------:R-:W2:Y:S04]  /*6e980*/  LDL.LU R2, [R1+0x128c] ;  /* 0x00128c0001027983 */ /* 0x000ea80000300800 */
[----:B------:R-:W4:Y:S01]  /*6e990*/  LDL.64 R138, [R1+0x140] ;  /* 0x00014000018a7983 */ /* 0x000f220000100a00 */
[----:B------:R-:W-:-:S05]  /*6e9a0*/  F2FP.SATFINITE.E4M3.F32.PACK_AB_MERGE_C R33, RZ, R33, RZ ;  /* 0x00000021ff21723e */ /* 0x000fca00048070ff */
[----:B------:R0:W-:Y:S02]  /*6e9b0*/  @!P3 STG.E.U8 desc[UR32][R36.64+0xf8], R33 ;  /* 0x0000f8212400b986 */ /* 0x0001e4000c101120 */
[----:B0-----:R-:W-:Y:S01]  /*6e9c0*/  PRMT R33, RZ, 0x7610, R33 ;  /* 0x00007610ff217816 */ /* 0x001fe20000000021 */
[----:B------:R-:W0:Y:S05]  /*6e9d0*/  @!P4 LDC.64 R36, c[0x0][0x5c0] ;  /* 0x00017000ff24cb82 */ /* 0x000e2a0000000a00 */
[----:B------:R-:W3:Y:S01]  /*6e9e0*/  @!P4 LDG.E.U8 R33, desc[UR32][R28.64+0xf9] ;  /* 0x0000f9201c21c981 */ /* 0x000ee2000c1e1100 */
[----:B------:R-:W-:Y:S02]  /*6e9f0*/  IMAD.U32 R40, RZ, RZ, UR11 ;  /* 0x0000000bff287e24 */ /* 0x000fe4000f8e00ff */
[----:B------:R-:W-:-:S03]  /*6ea00*/  IMAD.U32 R41, RZ, RZ, UR10 ;  /* 0x0000000aff297e24 */ /* 0x000fc6000f8e00ff */
[----:B------:R-:W-:-:S04]  /*6ea10*/  @!P4 IADD3 R40, P5, P6, R40, UR13, R24 ;  /* 0x0000000d2828cc10 */ /* 0x000fc8000febe018 */
[----:B------:R-:W-:Y:S02]  /*6ea20*/  @!P4 IADD3.X R41, R41, UR12, R32, P5, P6 ;  /* 0x0000000c2929cc10 */ /* 0x000fe4000afec420 */
[----:B0-----:R-:W-:-:S05]  /*6ea30*/  @!P4 IADD3 R36, P3, R40, R36, RZ ;  /* 0x000000242824c210 */ /* 0x001fca0007f7e0ff */
[----:B------:R-:W-:Y:S01]  /*6ea40*/  @!P4 IMAD.X R37, R41, 0x1, R37, P3 ;  /* 0x000000012925c824 */ /* 0x000fe200018e0625 */
[----:B------:R-:W-:Y:S02]  /*6ea50*/  ISETP.GE.AND P3, PT, R30, 0x181, PT ;  /* 0x000001811e00780c */ /* 0x000fe40003f66270 */
[----:B---3--:R-:W-:-:S04]  /*6ea60*/  LOP3.LUT R33, R33, 0xff, RZ, 0xc0, !PT ;  /* 0x000000ff21217812 */ /* 0x008fc800078ec0ff */
[----:B------:R-:W-:-:S05]  /*6ea70*/  F2FP.F16.E4M3.UNPACK_B R33, R33 ;  /* 0x00000021ff21723e */ /* 0x000fca00020006ff */
[----:B------:R-:W-:-:S05]  /*6ea80*/  HADD2.F32 R33, -RZ, R33.H0_H0 ;  /* 0x20000021ff217230 */ /* 0x000fca0000004100 */
[----:B------:R-:W-:-:S04]  /*6ea90*/  FMUL R33, R33, UR26 ;  /* 0x0000001a21217c20 */ /* 0x000fc80008400000 */
[----:B------:R-:W-:-:S05]  /*6eaa0*/  FFMA R33, R9, UR27, R33 ;  /* 0x0000001b09217c23 */ /* 0x000fca0008000021 */
[----:B------:R-:W-:-:S05]  /*6eab0*/  F2FP.SATFINITE.E4M3.F32.PACK_AB_MERGE_C R33, RZ, R33, RZ ;  /* 0x00000021ff21723e */ /* 0x000fca00048070ff */
[----:B------:R0:W-:Y:S01]  /*6eac0*/  @!P4 STG.E.U8 desc[UR32][R36.64+0xf9], R33 ;  /* 0x0000f9212400c986 */ /* 0x0001e2000c101120 */
[----:B------:R-:W-:-:S13]  /*6ead0*/  ISETP.LT.OR P4, PT, R31, 0x1, !P3 ;  /* 0x000000011f00780c */ /* 0x000fda0005f81670 */
[----:B0-----:R-:W0:Y:S01]  /*6eae0*/  @!P4 LDC.64 R36, c[0x0][0x5c0] ;  /* 0x00017000ff24cb82 */ /* 0x001e220000000a00 */
[----:B------:R-:W-:Y:S02]  /*6eaf0*/  @!P4 IMAD.MOV.U32 R40, RZ, RZ, R24 ;  /* 0x000000ffff28c224 */ /* 0x000fe400078e0018 */
[----:B------:R-:W-:Y:S02]  /*6eb00*/  @!P4 IMAD.MOV.U32 R41, RZ, RZ, R32 ;  /* 0x000000ffff29c224 */ /* 0x000fe400078e0020 */
[----:B------:R-:W-:-:S04]  /*6eb10*/  @!P4 IMAD.WIDE.U32 R40, R14, 0x180, R40 ;  /* 0x000001800e28c825 */ /* 0x000fc800078e0028 */
[----:B------:R-:W-:Y:S01]  /*6eb20*/  @!P4 IMAD R33, R15, 0x180, RZ ;  /* 0x000001800f21c824 */ /* 0x000fe200078e02ff */
[----:B0-----:R-:W-:-:S04]  /*6eb30*/  @!P4 IADD3 R40, P5, R40, R36, RZ ;  /* 0x000000242828c210 */ /* 0x001fc80007fbe0ff */
[----:B------:R-:W-:Y:S02]  /*6eb40*/  @!P4 IADD3.X R41, R37, R41, R33, P5, !PT ;  /* 0x000000292529c210 */ /* 0x000fe40002ffe421 */
[----:B------:R-:W-:-:S05]  /*6eb50*/  IADD3 R36, P5, R35, 0x180, RZ ;  /* 0x0000018023247810 */ /* 0x000fca0007fbe0ff */
[----:B----4-:R-:W-:-:S04]  /*6eb60*/  IMAD.X R33, RZ, RZ, R139, P5 ;  /* 0x000000ffff217224 */ /* 0x010fc800028e068b */
[----:B------:R-:W-:-:S04]  /*6eb70*/  IMAD R33, R33, UR14, RZ ;  /* 0x0000000e21217c24 */ /* 0x000fc8000f8e02ff */
[C---:B------:R-:W-:Y:S02]  /*6eb80*/  IMAD R33, R36.reuse, UR15, R33 ;  /* 0x0000000f24217c24 */ /* 0x040fe4000f8e0221 */
[----:B------:R-:W-:-:S03]  /*6eb90*/  IMAD.WIDE.U32 R36, R36, UR14, R38 ;  /* 0x0000000e24247c25 */ /* 0x000fc6000f8e0026 */
[----:B------:R-:W-:-:S04]  /*6eba0*/  IADD3 R36, P5, R36, UR16, RZ ;  /* 0x0000001024247c10 */ /* 0x000fc8000ffbe0ff */
[--C-:B------:R-:W-:Y:S02]  /*6ebb0*/  IADD3.X R37, R37, UR17, R33.reuse, P5, !PT ;  /* 0x0000001125257c10 */ /* 0x100fe4000affe421 */
[----:B------:R-:W-:-:S06]  /*6ebc0*/  PRMT R33, RZ, 0x7610, R33 ;  /* 0x00007610ff217816 */ /* 0x000fcc0000000021 */
[----:B------:R-:W3:Y:S04]  /*6ebd0*/  @!P4 LDG.E.U8 R33, desc[UR32][R36.64] ;  /* 0x000000202421c981 */ /* 0x000ee8000c1e1100 */
[----:B------:R-:W-:Y:S04]  /*6ebe0*/  STL.64 [R1+0x1d20], R28 ;  /* 0x001d201c01007387 */ /* 0x000fe80000100a00 */
[----:B------:R-:W4:Y:S01]  /*6ebf0*/  LDL.LU R9, [R1+0x1290] ;  /* 0x0012900001097983 */ /* 0x000f220000300800 */
[----:B------:R-:W-:-:S04]  /*6ec00*/  LOP3.LUT R13, R13, 0xfffbffff, RZ, 0xc0, !PT ;  /* 0xfffbffff0d0d7812 */ /* 0x000fc800078ec0ff */
[----:B------:R-:W-:Y:S02]  /*6ec10*/  @P0 LOP3.LUT R13, R13, 0x40000, RZ, 0xfc, !PT ;  /* 0x000400000d0d0812 */ /* 0x000fe400078efcff */
[----:B---3--:R-:W-:-:S04]  /*6ec20*/  LOP3.LUT R33, R33, 0xff, RZ, 0xc0, !PT ;  /* 0x000000ff21217812 */ /* 0x008fc800078ec0ff */
[----:B------:R-:W-:-:S05]  /*6ec30*/  F2FP.F16.E4M3.UNPACK_B R33, R33 ;  /* 0x00000021ff21723e */ /* 0x000fca00020006ff */
[----:B------:R-:W-:-:S05]  /*6ec40*/  HADD2.F32 R33, -RZ, R33.H0_H0 ;  /* 0x20000021ff217230 */ /* 0x000fca0000004100 */
[----:B------:R-:W-:-:S04]  /*6ec50*/  FMUL R33, R33, UR26 ;  /* 0x0000001a21217c20 */ /* 0x000fc80008400000 */
[----:B--2---:R-:W-:-:S05]  /*6ec60*/  FFMA R33, R2, UR27, R33 ;  /* 0x0000001b02217c23 */ /* 0x004fca0008000021 */
        /* <DEDUP_REMOVED lines=9> */
[--C-:B------:R-:W-:Y:S02]  /*6ed00*/  @!P4 IADD3.X R43, R41, R43, R33.reuse, P5, !PT ;  /* 0x0000002b292bc210 */ /* 0x100fe40002ffe421 */
[----:B------:R-:W-:-:S06]  /*6ed10*/  PRMT R33, RZ, 0x7610, R33 ;  /* 0x00007610ff217816 */ /* 0x000fcc0000000021 */
[----:B------:R-:W2:Y:S01]  /*6ed20*/  @!P4 LDG.E.U8 R33, desc[UR32][R36.64+0x1] ;  /* 0x000001202421c981 */ /* 0x000ea2000c1e1100 */
        /* <DEDUP_REMOVED lines=8> */
[----:B------:R-:W-:-:S04]  /*6edb0*/  ISETP.GE.AND P6, PT, R30, 0x81, PT ;  /* 0x000000811e00780c */ /* 0x000fc80003fc6270 */
[----:B------:R-:W-:Y:S02]  /*6edc0*/  ISETP.LT.OR P6, PT, R31, 0x1fa, !P6 ;  /* 0x000001fa1f00780c */ /* 0x000fe400077c1670 */
[----:B------:R-:W-:-:S11]  /*6edd0*/  LOP3.LUT R11, R11, 0x7fffffff, RZ, 0xc0, !PT ;  /* 0x7fffffff0b0b7812 */ /* 0x000fd600078ec0ff */
[----:B------:R-:W0:Y:S01]  /*6ede0*/  @!P6 LDC.64 R40, c[0x0][0x5c0] ;  /* 0x00017000ff28eb82 */ /* 0x000e220000000a00 */
[----:B------:R-:W-:-:S04]  /*6edf0*/  @P0 LOP3.LUT R11, R11, 0x80000000, RZ, 0xfc, !PT ;  /* 0x800000000b0b0812 */ /* 0x000fc800078efcff */
[----:B------:R-:W-:Y:S01]  /*6ee00*/  LOP3.LUT R11, R11, 0xbfffffff, RZ, 0xc0, !PT ;  /* 0xbfffffff0b0b7812 */ /* 0x000fe200078ec0ff */
[----:B------:R-:W-:Y:S04]  /*6ee10*/  STL [R1+0x1d3c], R164 ;  /* 0x001d3ca401007387 */ /* 0x000fe80000100800 */
[----:B------:R-:W-:Y:S01]  /*6ee20*/  STL [R1+0x1d38], R165 ;  /* 0x001d38a501007387 */ /* 0x000fe20000100800 */
[----:B------:R-:W-:-:S04]  /*6ee30*/  @P2 LOP3.LUT R11, R11, 0x40000000, RZ, 0xfc, !PT ;  /* 0x400000000b0b2812 */ /* 0x000fc800078efcff */
[----:B------:R-:W-:-:S04]  /*6ee40*/  LOP3.LUT R11, R11, 0xdfffffff, RZ, 0xc0, !PT ;  /* 0xdfffffff0b0b7812 */ /* 0x000fc800078ec0ff */
[----:B------:R-:W-:Y:S02]  /*6ee50*/  @P6 LOP3.LUT R11, R11, 0x20000000, RZ, 0xfc, !PT ;  /* 0x200000000b0b6812 */ /* 0x000fe400078efcff */
[----:B------:R-:W-:Y:S02]  /*6ee60*/  LOP3.LUT P0, RZ, R3, 0x20, RZ, 0xc0, !PT ;  /* 0x0000002003ff7812 */ /* 0x000fe4000780c0ff */
[----:B--2---:R-:W-:-:S04]  /*6ee70*/  LOP3.LUT R33, R33, 0xff, RZ, 0xc0, !PT ;  /* 0x000000ff21217812 */ /* 0x004fc800078ec0ff */
[----:B------:R-:W-:-:S05]  /*6ee80*/  F2FP.F16.E4M3.UNPACK_B R33, R33 ;  /* 0x00000021ff21723e */ /* 0x000fca00020006ff */
[----:B------:R-:W-:-:S05]  /*6ee90*/  HADD2.F32 R33, -RZ, R33.H0_H0 ;  /* 0x20000021ff217230 */ /* 0x000fca0000004100 */
[----:B------:R-:W-:-:S04]  /*6eea0*/  FMUL R33, R33, UR26 ;  /* 0x0000001a21217c20 */ /* 0x000fc80008400000 */
[----:B----4-:R-:W-:Y:S02]  /*6eeb0*/  FFMA R33, R9, UR27, R33 ;  /* 0x0000001b09217c23 */ /* 0x010fe40008000021 */
[----:B------:R-:W2:Y:S04]  /*6eec0*/  LDL.LU R9, [R1+0x1294] ;  /* 0x0012940001097983 */ /* 0x000ea80000300800 */
[----:B------:R-:W3:Y:S01]  /*6eed0*/  LDL.64 R140, [R1+0x150] ;  /* 0x00015000018c7983 */ /* 0x000ee20000100a00 */
[----:B------:R-:W-:-:S03]  /*6eee0*/  F2FP.SATFINITE.E4M3.F32.PACK_AB_MERGE_C R33, RZ, R33, RZ ;  /* 0x00000021ff21723e */ /* 0x000fc600048070ff */
[----:B------:R0:W-:Y:S04]  /*6eef0*/  @!P2 STL.64 [R1+0xf8], R22 ;  /* 0x0000f8160100a387 */ /* 0x0001e80000100a00 */
[----:B------:R1:W-:Y:S04]  /*6ef00*/  @!P4 STG.E.U8 desc[UR32][R42.64+0x1], R33 ;  /* 0x000001212a00c986 */ /* 0x0003e8000c101120 */
[----:B------:R-:W-:Y:S04]  /*6ef10*/  STL [R1+0x1d40], R11 ;  /* 0x001d400b01007387 */ /* 0x000fe80000100800 */
[----:B------:R-:W4:Y:S01]  /*6ef20*/  LDL.LU R2, [R1+0x1298] ;  /* 0x0012980001027983 */ /* 0x000f220000300800 */
[----:B0-----:R-:W-:-:S04]  /*6ef30*/  @!P6 IADD3 R22, P4, P5, R24, UR9, R40 ;  /* 0x000000091816ec10 */ /* 0x001fc8000fd9e028 */
[----:B------:R-:W-:-:S05]  /*6ef40*/  @!P6 IADD3.X R23, R32, UR8, R41, P4, P5 ;  /* 0x000000082017ec10 */ /* 0x000fca000a7ea429 */
[----:B------:R-:W-:Y:S01]  /*6ef50*/  @!P6 STL.64 [R1+0x118], R22 ;  /* 0x000118160100e387 */ /* 0x000fe20000100a00 */
[----:B------:R-:W-:-:S13]  /*6ef60*/  ISETP.LT.OR P6, PT, R31, 0x101, !P1 ;  /* 0x000001011f00780c */ /* 0x000fda0004fc1670 */
[----:B------:R-:W0:Y:S01]  /*6ef70*/  @!P6 LDC.64 R40, c[0x0][0x5c0] ;  /* 0x00017000ff28eb82 */ /* 0x000e220000000a00 */
[----:B------:R-:W-:-:S05]  /*6ef80*/  IADD3 R35, P4, R35, 0x188, RZ ;  /* 0x0000018823237810 */ /* 0x000fca0007f9e0ff */
[----:B-1----:R-:W-:Y:S02]  /*6ef90*/  IMAD.X R33, RZ, RZ, R139, P4 ;  /* 0x000000ffff217224 */ /* 0x002fe400020e068b */
[----:B------:R-:W-:-:S04]  /*6efa0*/  IMAD.WIDE.U32 R38, R35, UR14, R38 ;  /* 0x0000000e23267c25 */ /* 0x000fc8000f8e0026 */
[----:B------:R-:W-:Y:S01]  /*6efb0*/  IMAD R33, R33, UR14, RZ ;  /* 0x0000000e21217c24 */ /* 0x000fe2000f8e02ff */
[----:B------:R-:W-:Y:S01]  /*6efc0*/  LOP3.LUT P2, RZ, R3, 0x10, RZ, 0xc0, !PT ;  /* 0x0000001003ff7812 */ /* 0x000fe2000784c0ff */
[----:B------:R-:W4:Y:S02]  /*6efd0*/  LDL.64 R138, [R1+0x168] ;  /* 0x00016800018a7983 */ /* 0x000f240000100a00 */
[--C-:B------:R-:W-:Y:S01]  /*6efe0*/  IMAD R35, R35, UR15, R33.reuse ;  /* 0x0000000f23237c24 */ /* 0x100fe2000f8e0221 */
[----:B------:R-:W-:Y:S02]  /*6eff0*/  PRMT R33, RZ, 0x7610, R33 ;  /* 0x00007610ff217816 */ /* 0x000fe40000000021 */
[----:B0-----:R-:W-:-:S04]  /*6f000*/  @!P6 IADD3 R28, P4, P5, R24, UR13, R40 ;  /* 0x0000000d181cec10 */ /* 0x001fc8000fd9e028 */
[----:B------:R-:W-:Y:S02]  /*6f010*/  @!P6 IADD3.X R29, R32, UR12, R41, P4, P5 ;  /* 0x0000000c201dec10 */ /* 0x000fe4000a7ea429 */
[----:B------:R-:W-:-:S04]  /*6f020*/  IADD3 R38, P4, R38, UR16, RZ ;  /* 0x0000001026267c10 */ /* 0x000fc8000ff9e0ff */
[----:B------:R-:W-:-:S05]  /*6f030*/  IADD3.X R39, R39, UR17, R35, P4, !PT ;  /* 0x0000001127277c10 */ /* 0x000fca000a7fe423 */
[----:B------:R-:W2:Y:S01]  /*6f040*/  @!P0 LDG.E.U8 R33, desc[UR32][R38.64] ;  /* 0x0000002026218981 */ /* 0x000ea2000c1e1100 */
[----:B------:R-:W-:-:S13]  /*6f050*/  ISETP.LT.OR P6, PT, R31, 0x102, !P1 ;  /* 0x000001021f00780c */ /* 0x000fda0004fc1670 */
[----:B------:R-:W0:Y:S01]  /*6f060*/  @!P6 LDC.64 R40, c[0x0][0x5c0] ;  /* 0x00017000ff28eb82 */ /* 0x000e220000000a00 */
[----:B--2---:R-:W-:-:S04]  /*6f070*/  LOP3.LUT R33, R33, 0xff, RZ, 0xc0, !PT ;  /* 0x000000ff21217812 */ /* 0x004fc800078ec0ff */
[----:B------:R-:W-:-:S05]  /*6f080*/  F2FP.F16.E4M3.UNPACK_B R33, R33 ;  /* 0x00000021ff21723e */ /* 0x000fca00020006ff */
[----:B------:R-:W-:-:S05]  /*6f090*/  HADD2.F32 R33, -RZ, R33.H0_H0 ;  /* 0x20000021ff217230 */ /* 0x000fca0000004100 */
[----:B------:R-:W-:-:S04]  /*6f0a0*/  FMUL R33, R33, UR26 ;  /* 0x0000001a21217c20 */ /* 0x000fc80008400000 */
[----:B------:R-:W-:-:S05]  /*6f0b0*/  FFMA R33, R9, UR27, R33 ;  /* 0x0000001b09217c23 */ /* 0x000fca0008000021 */
[----:B------:R-:W-:-:S05]  /*6f0c0*/  F2FP.SATFINITE.E4M3.F32.PACK_AB_MERGE_C R33, RZ, R33, RZ ;  /* 0x00000021ff21723e */ /* 0x000fca00048070ff */
[----:B---3--:R1:W-:Y:S02]  /*6f0d0*/  @!P0 STG.E.U8 desc[UR32][R140.64], R33 ;  /* 0x000000218c008986 */ /* 0x0083e4000c101120 */
[----:B-1----:R-:W-:-:S06]  /*6f0e0*/  PRMT R33, RZ, 0x7610, R33 ;  /* 0x00007610ff217816 */ /* 0x002fcc0000000021 */
[----:B------:R-:W2:Y:S01]  /*6f0f0*/  @!P2 LDG.E.U8 R33, desc[UR32][R38.64+0x1] ;  /* 0x000001202621a981 */ /* 0x000ea2000c1e1100 */
[----:B0-----:R-:W-:-:S04]  /*6f100*/  @!P6 IADD3 R22, P4, P5, R24, UR13, R40 ;  /* 0x0000000d1816ec10 */ /* 0x001fc8000fd9e028 */
[----:B------:R-:W-:Y:S02]  /*6f110*/  @!P6 IADD3.X R23, R32, UR12, R41, P4, P5 ;  /* 0x0000000c2017ec10 */ /* 0x000fe4000a7ea429 */
[----:B------:R-:W-:-:S13]  /*6f120*/  ISETP.LT.OR P4, PT, R31, 0x9, !P3 ;  /* 0x000000091f00780c */ /* 0x000fda0005f81670 */
[----:B------:R-:W0:Y:S01]  /*6f130*/  @!P4 LDC.64 R42, c[0x0][0x5c0] ;  /* 0x00017000ff2acb82 */ /* 0x000e220000000a00 */
[----:B------:R-:W-:Y:S02]  /*6f140*/  @!P4 IMAD.MOV.U32 R40, RZ, RZ, R24 ;  /* 0x000000ffff28c224 */ /* 0x000fe400078e0018 */
[----:B------:R-:W-:Y:S02]  /*6f150*/  @!P4 IMAD.MOV.U32 R41, RZ, RZ, R32 ;  /* 0x000000ffff29c224 */ /* 0x000fe400078e0020 */
[----:B------:R-:W-:-:S03]  /*6f160*/  @!P4 IMAD.WIDE.U32 R40, R14, 0x180, R40 ;  /* 0x000001800e28c825 */ /* 0x000fc600078e0028 */
[----:B0-----:R-:W-:Y:S01]  /*6f170*/  @!P4 IADD3 R42, P5, R40, R42, RZ ;  /* 0x0000002a282ac210 */ /* 0x001fe20007fbe0ff */
[----:B------:R-:W-:Y:S04]  /*6f180*/  STL [R1+0x1d34], R28 ;  /* 0x001d341c01007387 */ /* 0x000fe80000100800 */
[----:B------:R-:W-:Y:S04]  /*6f190*/  STL [R1+0x1d30], R29 ;  /* 0x001d301d01007387 */ /* 0x000fe80000100800 */
[----:B------:R-:W3:Y:S01]  /*6f1a0*/  LDL.LU R9, [R1+0x129c] ;  /* 0x00129c0001097983 */ /* 0x000ee20000300800 */
[----:B--2---:R-:W-:-:S04]  /*6f1b0*/  LOP3.LUT R33, R33, 0xff, RZ, 0xc0, !PT ;  /* 0x000000ff21217812 */ /* 0x004fc800078ec0ff */
[----:B------:R-:W-:-:S05]  /*6f1c0*/  F2FP.F16.E4M3.UNPACK_B R33, R33 ;  /* 0x00000021ff21723e */ /* 0x000fca00020006ff */
[----:B------:R-:W-:-:S05]  /*6f1d0*/  HADD2.F32 R33, -RZ, R33.H0_H0 ;  /* 0x20000021ff217230 */ /* 0x000fca0000004100 */
[----:B------:R-:W-:-:S04]  /*6f1e0*/  FMUL R33, R33, UR26 ;  /* 0x0000001a21217c20 */ /* 0x000fc80008400000 */
[----:B----4-:R-:W-:-:S05]  /*6f1f0*/  FFMA R33, R2, UR27, R33 ;  /* 0x0000001b02217c23 */ /* 0x010fca0008000021 */
[----:B------:R-:W-:-:S05]  /*6f200*/  F2FP.SATFINITE.E4M3.F32.PACK_AB_MERGE_C R33, RZ, R33, RZ ;  /* 0x00000021ff21723e */ /* 0x000fca00048070ff */
[----:B------:R0:W-:Y:S02]  /*6f210*/  @!P2 STG.E.U8 desc[UR32][R138.64+0x1], R33 ;  /* 0x000001218a00a986 */ /* 0x0001e4000c101120 */
[----:B0-----:R-:W-:-:S05]  /*6f220*/  @!P4 IMAD R33, R15, 0x180, RZ ;  /* 0x000001800f21c824 */ /* 0x001fca00078e02ff */
[--C-:B------:R-:W-:Y:S02]  /*6f230*/  @!P4 IADD3.X R43, R43, R41, R33.reuse, P5, !PT ;  /* 0x000000292b2bc210 */ /* 0x100fe40002ffe421 */
[----:B------:R-:W-:-:S06]  /*6f240*/  PRMT R33, RZ, 0x7610, R33 ;  /* 0x00007610ff217816 */ /* 0x000fcc0000000021 */
[----:B------:R-:W2:Y:S01]  /*6f250*/  @!P4 LDG.E.U8 R33, desc[UR32][R36.64+0x8] ;  /* 0x000008202421c981 */ /* 0x000ea2000c1e1100 */
[----:B------:R-:W-:-:S13]  /*6f260*/  ISETP.LT.OR P0, PT, R31, 0x109, !P1 ;  /* 0x000001091f00780c */ /* 0x000fda0004f01670 */
[----:B------:R-:W0:Y:S01]  /*6f270*/  @!P0 LDC.64 R40, c[0x0][0x5c0] ;  /* 0x00017000ff288b82 */ /* 0x000e220000000a00 */
[----:B------:R0:W-:Y:S04]  /*6f280*/  @!P6 STL.64 [R1+0x140], R22 ;  /* 0x000140160100e387 */ /* 0x0001e80000100a00 */
[----:B------:R-:W4:Y:S01]  /*6f290*/  LDL.LU R142, [R1+0x12a0] ;  /* 0x0012a000018e7983 */ /* 0x000f220000300800 */
        /* <DEDUP_REMOVED lines=8> */
[----:B------:R0:W-:Y:S01]  /*6f320*/  @!P4 STG.E.U8 desc[UR32][R42.64+0x8], R33 ;  /* 0x000008212a00c986 */ /* 0x0001e2000c101120 */
[----:B------:R-:W-:-:S13]  /*6f330*/  ISETP.LT.OR P4, PT, R31, 0xa, !P3 ;  /* 0x0000000a1f00780c */ /* 0x000fda0005f81670 */
[----:B------:R-:W1:Y:S01]  /*6f340*/  @!P4 LDC.64 R40, c[0x0][0x5c0] ;  /* 0x00017000ff28cb82 */ /* 0x000e620000000a00 */
[----:B0-----:R-:W-:Y:S02]  /*6f350*/  @!P4 IMAD.MOV.U32 R42, RZ, RZ, R24 ;  /* 0x000000ffff2ac224 */ /* 0x001fe400078e0018 */
[----:B------:R-:W-:Y:S02]  /*6f360*/  @!P4 IMAD.MOV.U32 R43, RZ, RZ, R32 ;  /* 0x000000ffff2bc224 */ /* 0x000fe400078e0020 */
[----:B------:R-:W-:-:S04]  /*6f370*/  @!P4 IMAD.WIDE.U32 R42, R14, 0x180, R42 ;  /* 0x000001800e2ac825 */ /* 0x000fc800078e002a */
[----:B------:R-:W-:Y:S01]  /*6f380*/  @!P4 IMAD R33, R15, 0x180, RZ ;  /* 0x000001800f21c824 */ /* 0x000fe200078e02ff */
[----:B-1----:R-:W-:-:S04]  /*6f390*/  @!P4 IADD3 R42, P5, R42, R40, RZ ;  /* 0x000000282a2ac210 */ /* 0x002fc80007fbe0ff */
[--C-:B------:R-:W-:Y:S02]  /*6f3a0*/  @!P4 IADD3.X R43, R41, R43, R33.reuse, P5, !PT ;  /* 0x0000002b292bc210 */ /* 0x100fe40002ffe421 */
[----:B------:R-:W-:-:S06]  /*6f3b0*/  PRMT R33, RZ, 0x7610, R33 ;  /* 0x00007610ff217816 */ /* 0x000fcc0000000021 */
[----:B------:R-:W2:Y:S04]  /*6f3c0*/  @!P4 LDG.E.U8 R33, desc[UR32][R36.64+0x9] ;  /* 0x000009202421c981 */ /* 0x000ea8000c1e1100 */
[----:B------:R0:W-:Y:S01]  /*6f3d0*/  @!P0 STL.64 [R1+0x168], R22 ;  /* 0x0001681601008387 */ /* 0x0001e20000100a00 */
[----:B------:R-:W-:Y:S02]  /*6f3e0*/  LOP3.LUT P0, RZ, R3, 0x10000000, RZ, 0xc0, !PT ;  /* 0x1000000003ff7812 */ /* 0x000fe4000780c0ff */
[----:B------:R-:W-:Y:S01]  /*6f3f0*/  LOP3.LUT R34, R34, 0xffff7fff, RZ, 0xc0, !PT ;  /* 0xffff7fff22227812 */ /* 0x000fe200078ec0ff */
[----:B------:R-:W3:Y:S04]  /*6f400*/  LDL.LU R9, [R1+0x12a4] ;  /* 0x0012a40001097983 */ /* 0x000ee80000300800 */
[----:B------:R-:W3:Y:S04]  /*6f410*/  LDL.64 R140, [R1+0x188] ;  /* 0x00018800018c7983 */ /* 0x000ee80000100a00 */
[----:B------:R-:W3:Y:S04]  /*6f420*/  LDL.LU R2, [R1+0x12a8] ;  /* 0x0012a80001027983 */ /* 0x000ee80000300800 */
[----:B------:R-:W3:Y:S01]  /*6f430*/  LDL.64 R138, [R1+0x190] ;  /* 0x00019000018a7983 */ /* 0x000ee20000100a00 */
[----:B------:R-:W-:-:S02]  /*6f440*/  @P0 LOP3.LUT R34, R34, 0x8000, RZ, 0xfc, !PT ;  /* 0x0000800022220812 */ /* 0x000fc400078efcff */
[----:B------:R-:W-:-:S13]  /*6f450*/  ISETP.LT.OR P0, PT, R31, 0x10a, !P1 ;  /* 0x0000010a1f00780c */ /* 0x000fda0004f01670 */
[----:B------:R-:W0:Y:S02]  /*6f460*/  @!P0 LDC.64 R40, c[0x0][0x5c0] ;  /* 0x00017000ff288b82 */ /* 0x000e240000000a00 */
[----:B0-----:R-:W-:-:S04]  /*6f470*/  @!P0 IADD3 R22, P5, P6, R24, UR13, R40 ;  /* 0x0000000d18168c10 */ /* 0x001fc8000febe028 */
[----:B------:R-:W-:-:S05]  /*6f480*/  @!P0 IADD3.X R23, R32, UR12, R41, P5, P6 ;  /* 0x0000000c20178c10 */ /* 0x000fca000afec429 */
[----:B------:R-:W-:Y:S01]  /*6f490*/  @!P0 STL.64 [R1+0x150], R22 ;  /* 0x0001501601008387 */ /* 0x000fe20000100a00 */
[----:B------:R-:W-:Y:S02]  /*6f4a0*/  LOP3.LUT P0, RZ, R34, 0x8000, RZ, 0xc0, !PT ;  /* 0x0000800022ff7812 */ /* 0x000fe4000780c0ff */
[----:B--2---:R-:W-:-:S04]  /*6f4b0*/  LOP3.LUT R33, R33, 0xff, RZ, 0xc0, !PT ;  /* 0x000000ff21217812 */ /* 0x004fc800078ec0ff */
[----:B------:R-:W-:-:S05]  /*6f4c0*/  F2FP.F16.E4M3.UNPACK_B R33, R33 ;  /* 0x00000021ff21723e */ /* 0x000fca00020006ff */
[----:B------:R-:W-:-:S05]  /*6f4d0*/  HADD2.F32 R33, -RZ, R33.H0_H0 ;  /* 0x20000021ff217230 */ /* 0x000fca0000004100 */
[----:B------:R-:W-:-:S04]  /*6f4e0*/  FMUL R33, R33, UR26 ;  /* 0x0000001a21217c20 */ /* 0x000fc80008400000 */
[----:B----4-:R-:W-:-:S05]  /*6f4f0*/  FFMA R33, R142, UR27, R33 ;  /* 0x0000001b8e217c23 */ /* 0x010fca0008000021 */
[----:B------:R-:W-:-:S05]  /*6f500*/  F2FP.SATFINITE.E4M3.F32.PACK_AB_MERGE_C R33, RZ, R33, RZ ;  /* 0x00000021ff21723e */ /* 0x000fca00048070ff */
[----:B------:R0:W-:Y:S02]  /*6f510*/  @!P4 STG.E.U8 desc[UR32][R42.64+0x9], R33 ;  /* 0x000009212a00c986 */ /* 0x0001e4000c101120 */
[----:B0-----:R-:W-:-:S06]  /*6f520*/  PRMT R33, RZ, 0x7610, R33 ;  /* 0x00007610ff217816 */ /* 0x001fcc0000000021 */
[----:B------:R-:W2:Y:S01]  /*6f530*/  @!P0 LDG.E.U8 R33, desc[UR32][R38.64+0x8] ;  /* 0x0000082026218981 */ /* 0x000ea2000c1e1100 */
[----:B------:R-:W-:Y:S02]  /*6f540*/  LOP3.LUT P2, RZ, R3, 0x4000, RZ, 0xc0, !PT ;  /* 0x0000400003ff7812 */ /* 0x000fe4000784c0ff */
[----:B------:R-:W-:-:S13]  /*6f550*/  ISETP.LT.OR P6, PT, R31, 0x111, !P1 ;  /* 0x000001111f00780c */ /* 0x000fda0004fc1670 */
[----:B------:R-:W0:Y:S01]  /*6f560*/  @!P6 LDC.64 R40, c[0x0][0x5c0] ;  /* 0x00017000ff28eb82 */ /* 0x000e220000000a00 */
[----:B--2---:R-:W-:-:S04]  /*6f570*/  LOP3.LUT R33, R33, 0xff, RZ, 0xc0, !PT ;  /* 0x000000ff21217812 */ /* 0x004fc800078ec0ff */
[----:B------:R-:W-:-:S05]  /*6f580*/  F2FP.F16.E4M3.UNPACK_B R33, R33 ;  /* 0x00000021ff21723e */ /* 0x000fca00020006ff */
[----:B------:R-:W-:-:S05]  /*6f590*/  HADD2.F32 R33, -RZ, R33.H0_H0 ;  /* 0x20000021ff217230 */ /* 0x000fca0000004100 */
[----:B------:R-:W-:-:S04]  /*6f5a0*/  FMUL R33, R33, UR26 ;  /* 0x0000001a21217c20 */ /* 0x000fc80008400000 */
[----:B---3--:R-:W-:-:S05]  /*6f5b0*/  FFMA R33, R9, UR27, R33 ;  /* 0x0000001b09217c23 */ /* 0x008fca0008000021 */
[----:B------:R-:W-:-:S05]  /*6f5c0*/  F2FP.SATFINITE.E4M3.F32.PACK_AB_MERGE_C R33, RZ, R33, RZ ;  /* 0x00000021ff21723e */ /* 0x000fca00048070ff */
[----:B------:R1:W-:Y:S02]  /*6f5d0*/  @!P0 STG.E.U8 desc[UR32][R140.64+0x8], R33 ;  /* 0x000008218c008986 */ /* 0x0003e4000c101120 */
[----:B-1----:R-:W-:-:S06]  /*6f5e0*/  PRMT R33, RZ, 0x7610, R33 ;  /* 0x00007610ff217816 */ /* 0x002fcc0000000021 */
[----:B------:R-:W2:Y:S01]  /*6f5f0*/  @!P2 LDG.E.U8 R33, desc[UR32][R38.64+0x9] ;  /* 0x000009202621a981 */ /* 0x000ea2000c1e1100 */
[----:B0-----:R-:W-:-:S04]  /*6f600*/  @!P6 IADD3 R22, P4, P5, R24, UR13, R40 ;  /* 0x0000000d1816ec10 */ /* 0x001fc8000fd9e028 */
[----:B------:R-:W-:-:S05]  /*6f610*/  @!P6 IADD3.X R23, R32, UR12, R41, P4, P5 ;  /* 0x0000000c2017ec10 */ /* 0x000fca000a7ea429 */
[----:B------:R0:W-:Y:S01]  /*6f620*/  @!P6 STL.64 [R1+0x180], R22 ;  /* 0x000180160100e387 */ /* 0x0001e20000100a00 */
[----:B------:R-:W-:-:S03]  /*6f630*/  ISETP.LT.OR P6, PT, R31, 0x112, !P1 ;  /* 0x000001121f00780c */ /* 0x000fc60004fc1670 */
[----:B------:R-:W3:Y:S10]  /*6f640*/  LDL.LU R9, [R1+0x12ac] ;  /* 0x0012ac0001097983 */ /* 0x000ef40000300800 */
[----:B------:R-:W0:Y:S02]  /*6f650*/  @!P6 LDC.64 R40, c[0x0][0x5c0] ;  /* 0x00017000ff28eb82 */ /* 0x000e240000000a00 */
[----:B0-----:R-:W-:-:S04]  /*6f660*/  @!P6 IADD3 R22, P4, P5, R24, UR13, R40 ;  /* 0x0000000d1816ec10 */ /* 0x001fc8000fd9e028 */
[----:B------:R-:W-:Y:S02]  /*6f670*/  @!P6 IADD3.X R23, R32, UR12, R41, P4, P5 ;  /* 0x0000000c2017ec10 */ /* 0x000fe4000a7ea429 */
[----:B------:R-:W-:-:S13]  /*6f680*/  ISETP.LT.OR P4, PT, R31, 0x11, !P3 ;  /* 0x000000111f00780c */ /* 0x000fda0005f81670 */
[----:B------:R-:W0:Y:S01]  /*6f690*/  @!P4 LDC.64 R42, c[0x0][0x5c0] ;  /* 0x00017000ff2acb82 */ /* 0x000e220000000a00 */
[----:B------:R-:W-:Y:S02]  /*6f6a0*/  @!P4 IMAD.MOV.U32 R40, RZ, RZ, R24 ;  /* 0x000000ffff28c224 */ /* 0x000fe400078e0018 */
[----:B------:R-:W-:Y:S02]  /*6f6b0*/  @!P4 IMAD.MOV.U32 R41, RZ, RZ, R32 ;  /* 0x000000ffff29c224 */ /* 0x000fe400078e0020 */
[----:B------:R-:W-:-:S03]  /*6f6c0*/  @!P4 IMAD.WIDE.U32 R40, R14, 0x180, R40 ;  /* 0x000001800e28c825 */ /* 0x000fc600078e0028 */
[----:B0-----:R-:W-:Y:S02]  /*6f6d0*/  @!P4 IADD3 R42, P5, R40, R42, RZ ;  /* 0x0000002a282ac210 */ /* 0x001fe40007fbe0ff */
[----:B--2---:R-:W-:-:S04]  /*6f6e0*/  LOP3.LUT R33, R33, 0xff, RZ, 0xc0, !PT ;  /* 0x000000ff21217812 */ /* 0x004fc800078ec0ff */
[----:B------:R-:W-:-:S05]  /*6f6f0*/  F2FP.F16.E4M3.UNPACK_B R33, R33 ;  /* 0x00000021ff21723e */ /* 0x000fca00020006ff */
[----:B------:R-:W-:-:S05]  /*6f700*/  HADD2.F32 R33, -RZ, R33.H0_H0 ;  /* 0x20000021ff217230 */ /* 0x000fca0000004100 */
[----:B------:R-:W-:-:S04]  /*6f710*/  FMUL R33, R33, UR26 ;  /* 0x0000001a21217c20 */ /* 0x000fc80008400000 */
[----:B------:R-:W-:-:S05]  /*6f720*/  FFMA R33, R2, UR27, R33 ;  /* 0x0000001b02217c23 */ /* 0x000fca0008000021 */
        /* <DEDUP_REMOVED lines=947> */
[----:B------:R-:W3:Y:S02]  /*73260*/  LDL.LU R2, [R1+0x1368] ;  /* 0x0013680001027983 */ /* 0x000ee40000300800 */
        /* <DEDUP_REMOVED lines=11> */
[----:B----4-:R-:W-:Y:S01]  /*73320*/  FFMA R33, R138, UR27, R33 ;  /* 0x0000001b8a217c23 */ /* 0x010fe20008000021 */
[----:B------:R-:W-:Y:S01]  /*73330*/  LOP3.LUT P2, RZ, R3, 0x80000, RZ, 0xc0, !PT ;  /* 0x0008000003ff7812 */ /* 0x000fe2000784c0ff */
[----:B------:R-:W2:Y:S03]  /*73340*/  LDL.64 R138, [R1+0x308] ;  /* 0x00030800018a7983 */ /* 0x000ea60000100a00 */
[----:B------:R-:W-:-:S05]  /*73350*/  F2FP.SATFINITE.E4M3.F32.PACK_AB_MERGE_C R33, RZ, R33, RZ ;  /* 0x00000021ff21723e */ /* 0x000fca00048070ff */
[----:B------:R0:W-:Y:S02]  /*73360*/  @!P4 STG.E.U8 desc[UR32][R42.64+0x69], R33 ;  /* 0x000069212a00c986 */ /* 0x0001e4000c101120 */
[----:B0-----:R-:W-:-:S06]  /*73370*/  PRMT R33, RZ, 0x7610, R33 ;  /* 0x00007610ff217816 */ /* 0x001fcc0000000021 */
[----:B------:R-:W4:Y:S01]  /*73380*/  @!P0 LDG.E.U8 R33, desc[UR32][R38.64+0x68] ;  /* 0x0000682026218981 */ /* 0x000f22000c1e1100 */
[----:B------:R-:W-:-:S13]  /*73390*/  ISETP.LT.OR P6, PT, R31, 0x1d1, !P1 ;  /* 0x000001d11f00780c */ /* 0x000fda0004fc1670 */
[----:B------:R-:W0:Y:S01]  /*733a0*/  @!P6 LDC.64 R40, c[0x0][0x5c0] ;  /* 0x00017000ff28eb82 */ /* 0x000e220000000a00 */
[----:B----4-:R-:W-:-:S04]  /*733b0*/  LOP3.LUT R33, R33, 0xff, RZ, 0xc0, !PT ;  /* 0x000000ff21217812 */ /* 0x010fc800078ec0ff */
[----:B------:R-:W-:-:S05]  /*733c0*/  F2FP.F16.E4M3.UNPACK_B R33, R33 ;  /* 0x00000021ff21723e */ /* 0x000fca00020006ff */
[----:B------:R-:W-:-:S05]  /*733d0*/  HADD2.F32 R33, -RZ, R33.H0_H0 ;  /* 0x20000021ff217230 */ /* 0x000fca0000004100 */
[----:B------:R-:W-:-:S04]  /*733e0*/  FMUL R33, R33, UR26 ;  /* 0x0000001a21217c20 */ /* 0x000fc80008400000 */
[----:B---3--:R-:W-:-:S05]  /*733f0*/  FFMA R33, R9, UR27, R33 ;  /* 0x0000001b09217c23 */ /* 0x008fca0008000021 */
[----:B------:R-:W-:-:S05]  /*73400*/  F2FP.SATFINITE.E4M3.F32.PACK_AB_MERGE_C R33, RZ, R33, RZ ;  /* 0x00000021ff21723e */ /* 0x000fca00048070ff */
[----:B------:R1:W-:Y:S02]  /*73410*/  @!P0 STG.E.U8 desc[UR32][R140.64+0x68], R33 ;  /* 0x000068218c008986 */ /* 0x0003e4000c101120 */
[----:B-1----:R-:W-:-:S06]  /*73420*/  PRMT R33, RZ, 0x7610, R33 ;  /* 0x00007610ff217816 */ /* 0x002fcc0000000021 */
[----:B------:R-:W3:Y:S01]  /*73430*/  @!P2 LDG.E.U8 R33, desc[UR32][R38.64+0x69] ;  /* 0x000069202621a981 */ /* 0x000ee2000c1e1100 */
[----:B0-----:R-:W-:-:S04]  /*73440*/  @!P6 IADD3 R22, P4, P5, R24, UR13, R40 ;  /* 0x0000000d1816ec10 */ /* 0x001fc8000fd9e028 */
[----:B------:R-:W-:-:S05]  /*73450*/  @!P6 IADD3.X R23, R32, UR12, R41, P4, P5 ;  /* 0x0000000c2017ec10 */ /* 0x000fca000a7ea429 */
[----:B------:R-:W-:Y:S01]  /*73460*/  @!P6 STL.64 [R1+0x138], R22 ;  /* 0x000138160100e387 */ /* 0x000fe20000100a00 */
[----:B------:R-:W-:-:S13]  /*73470*/  ISETP.LT.OR P6, PT, R31, 0x1d2, !P1 ;  /* 0x000001d21f00780c */ /* 0x000fda0004fc1670 */
        /* <DEDUP_REMOVED lines=11> */
[----:B------:R-:W4:Y:S01]  /*73530*/  LDL.LU R9, [R1+0x136c] ;  /* 0x00136c0001097983 */ /* 0x000f220000300800 */
[----:B---3--:R-:W-:-:S04]  /*73540*/  LOP3.LUT R33, R33, 0xff, RZ, 0xc0, !PT ;  /* 0x000000ff21217812 */ /* 0x008fc800078ec0ff */
[----:B------:R-:W-:-:S05]  /*73550*/  F2FP.F16.E4M3.UNPACK_B R33, R33 ;  /* 0x00000021ff21723e */ /* 0x000fca00020006ff */
[----:B------:R-:W-:-:S05]  /*73560*/  HADD2.F32 R33, -RZ, R33.H0_H0 ;  /* 0x20000021ff217230 */ /* 0x000fca0000004100 */
[----:B------:R-:W-:-:S04]  /*73570*/  FMUL R33, R33, UR26 ;  /* 0x0000001a21217c20 */ /* 0x000fc80008400000 */
[----:B------:R-:W-:Y:S01]  /*73580*/  FFMA R33, R2, UR27, R33 ;  /* 0x0000001b02217c23 */ /* 0x000fe20008000021 */
[----:B------:R-:W-:Y:S01]  /*73590*/  ISETP.LT.OR P0, PT, R31, 0x1d9, !P1 ;  /* 0x000001d91f00780c */ /* 0x000fe20004f01670 */
[----:B------:R-:W3:Y:S03]  /*735a0*/  LDL.LU R2, [R1+0x1370] ;  /* 0x0013700001027983 */ /* 0x000ee60000300800 */
[----:B------:R-:W-:-:S05]  /*735b0*/  F2FP.SATFINITE.E4M3.F32.PACK_AB_MERGE_C R33, RZ, R33, RZ ;  /* 0x00000021ff21723e */ /* 0x000fca00048070ff */
[----:B--2---:R0:W-:Y:S02]  /*735c0*/  @!P2 STG.E.U8 desc[UR32][R138.64+0x69], R33 ;  /* 0x000069218a00a986 */ /* 0x0041e4000c101120 */
[----:B0-----:R-:W-:-:S05]  /*735d0*/  @!P4 IMAD R33, R15, 0x180, RZ ;  /* 0x000001800f21c824 */ /* 0x001fca00078e02ff */
[--C-:B------:R-:W-:Y:S02]  /*735e0*/  @!P4 IADD3.X R43, R43, R41, R33.reuse, P5, !PT ;  /* 0x000000292b2bc210 */ /* 0x100fe40002ffe421 */
[----:B------:R-:W-:Y:S01]  /*735f0*/  PRMT R33, RZ, 0x7610, R33 ;  /* 0x00007610ff217816 */ /* 0x000fe20000000021 */
[----:B------:R-:W0:Y:S05]  /*73600*/  @!P0 LDC.64 R40, c[0x0][0x5c0] ;  /* 0x00017000ff288b82 */ /* 0x000e2a0000000a00 */
[----:B------:R-:W2:Y:S01]  /*73610*/  @!P4 LDG.E.U8 R33, desc[UR32][R36.64+0x70] ;  /* 0x000070202421c981 */ /* 0x000ea2000c1e1100 */
[----:B0-----:R-:W-:-:S04]  /*73620*/  @!P0 IADD3 R102, P5, P6, R24, UR13, R40 ;  /* 0x0000000d18668c10 */ /* 0x001fc8000febe028 */
[----:B------:R-:W-:Y:S02]  /*73630*/  @!P0 IADD3.X R103, R32, UR12, R41, P5, P6 ;  /* 0x0000000c20678c10 */ /* 0x000fe4000afec429 */
[----:B--2---:R-:W-:-:S04]  /*73640*/  LOP3.LUT R33, R33, 0xff, RZ, 0xc0, !PT ;  /* 0x000000ff21217812 */ /* 0x004fc800078ec0ff */
[----:B------:R-:W-:-:S05]  /*73650*/  F2FP.F16.E4M3.UNPACK_B R33, R33 ;  /* 0x00000021ff21723e */ /* 0x000fca00020006ff */
[----:B------:R-:W-:-:S05]  /*73660*/  HADD2.F32 R33, -RZ, R33.H0_H0 ;  /* 0x20000021ff217230 */ /* 0x000fca0000004100 */
[----:B------:R-:W-:-:S04]  /*73670*/  FMUL R33, R33, UR26 ;  /* 0x0000001a21217c20 */ /* 0x000fc80008400000 */
[----:B----4-:R-:W-:-:S05]  /*73680*/  FFMA R33, R9, UR27, R33 ;  /* 0x0000001b09217c23 */ /* 0x010fca0008000021 */
        /* <DEDUP_REMOVED lines=11> */
[----:B------:R-:W2:Y:S01]  /*73740*/  @!P4 LDG.E.U8 R33, desc[UR32][R36.64+0x71] ;  /* 0x000071202421c981 */ /* 0x000ea2000c1e1100 */
[----:B------:R-:W-:Y:S02]  /*73750*/  LOP3.LUT P0, RZ, R3, 0x40000000, RZ, 0xc0, !PT ;  /* 0x4000000003ff7812 */ /* 0x000fe4000780c0ff */
[----:B------:R-:W-:-:S11]  /*73760*/  LOP3.LUT R34, R34, 0xfffffffb, RZ, 0xc0, !PT ;  /* 0xfffffffb22227812 */ /* 0x000fd600078ec0ff */
[----:B------:R-:W-:Y:S02]  /*73770*/  @P0 LOP3.LUT R34, R34, 0x4, RZ, 0xfc, !PT ;  /* 0x0000000422220812 */ /* 0x000fe400078efcff */
[----:B------:R-:W-:-:S13]  /*73780*/  ISETP.LT.OR P0, PT, R31, 0x1da, !P1 ;  /* 0x000001da1f00780c */ /* 0x000fda0004f01670 */
[----:B------:R-:W0:Y:S02]  /*73790*/  @!P0 LDC.64 R40, c[0x0][0x5c0] ;  /* 0x00017000ff288b82 */ /* 0x000e240000000a00 */
[----:B0-----:R-:W-:-:S04]  /*737a0*/  @!P0 IADD3 R98, P5, P6, R24, UR13, R40 ;  /* 0x0000000d18628c10 */ /* 0x001fc8000febe028 */
[----:B------:R-:W-:Y:S02]  /*737b0*/  @!P0 IADD3.X R99, R32, UR12, R41, P5, P6 ;  /* 0x0000000c20638c10 */ /* 0x000fe4000afec429 */
[----:B------:R-:W-:Y:S01]  /*737c0*/  LOP3.LUT P0, RZ, R34, 0x4, RZ, 0xc0, !PT ;  /* 0x0000000422ff7812 */ /* 0x000fe2000780c0ff */
[----:B------:R-:W-:Y:S04]  /*737d0*/  STL [R1+0x1cb4], R102 ;  /* 0x001cb46601007387 */ /* 0x000fe80000100800 */
[----:B------:R-:W-:Y:S04]  /*737e0*/  STL [R1+0x1cb0], R103 ;  /* 0x001cb06701007387 */ /* 0x000fe80000100800 */
[----:B------:R-:W4:Y:S04]  /*737f0*/  LDL.LU R9, [R1+0x1374] ;  /* 0x0013740001097983 */ /* 0x000f280000300800 */
[----:B------:R-:W4:Y:S01]  /*73800*/  LDL.64 R140, [R1+0x328] ;  /* 0x00032800018c7983 */ /* 0x000f220000100a00 */
        /* <DEDUP_REMOVED lines=8> */
[----:B------:R-:W2:Y:S01]  /*73890*/  @!P0 LDG.E.U8 R33, desc[UR32][R38.64+0x70] ;  /* 0x0000702026218981 */ /* 0x000ea2000c1e1100 */
[----:B------:R-:W-:-:S03]  /*738a0*/  LOP3.LUT P2, RZ, R3, 0x200000, RZ, 0xc0, !PT ;  /* 0x0020000003ff7812 */ /* 0x000fc6000784c0ff */
[----:B------:R-:W-:Y:S04]  /*738b0*/  STL [R1+0x1cbc], R98 ;  /* 0x001cbc6201007387 */ /* 0x000fe80000100800 */
[----:B------:R-:W-:Y:S04]  /*738c0*/  STL [R1+0x1cb8], R99 ;  /* 0x001cb86301007387 */ /* 0x000fe80000100800 */
[----:B------:R-:W3:Y:S04]  /*738d0*/  LDL.LU R2, [R1+0x1378] ;  /* 0x0013780001027983 */ /* 0x000ee80000300800 */
[----:B------:R-:W3:Y:S01]  /*738e0*/  LDL.LU.64 R138, [R1+0x300] ;  /* 0x00030000018a7983 */ /* 0x000ee20000300a00 */
[----:B------:R-:W-:-:S13]  /*738f0*/  ISETP.LT.OR P6, PT, R31, 0x1e1, !P1 ;  /* 0x000001e11f00780c */ /* 0x000fda0004fc1670 */
[----:B------:R-:W0:Y:S01]  /*73900*/  @!P6 LDC.64 R40, c[0x0][0x5c0] ;  /* 0x00017000ff28eb82 */ /* 0x000e220000000a00 */
[----:B--2---:R-:W-:-:S04]  /*73910*/  LOP3.LUT R33, R33, 0xff, RZ, 0xc0, !PT ;  /* 0x000000ff21217812 */ /* 0x004fc800078ec0ff */
[----:B------:R-:W-:-:S05]  /*73920*/  F2FP.F16.E4M3.UNPACK_B R33, R33 ;  /* 0x00000021ff21723e */ /* 0x000fca00020006ff */
[----:B------:R-:W-:-:S05]  /*73930*/  HADD2.F32 R33, -RZ, R33.H0_H0 ;  /* 0x20000021ff217230 */ /* 0x000fca0000004100 */
[----:B------:R-:W-:-:S04]  /*73940*/  FMUL R33, R33, UR26 ;  /* 0x0000001a21217c20 */ /* 0x000fc80008400000 */
[----:B----4-:R-:W-:-:S05]  /*73950*/  FFMA R33, R9, UR27, R33 ;  /* 0x0000001b09217c23 */ /* 0x010fca0008000021 */
[----:B------:R-:W-:-:S05]  /*73960*/  F2FP.SATFINITE.E4M3.F32.PACK_AB_MERGE_C R33, RZ, R33, RZ ;  /* 0x00000021ff21723e */ /* 0x000fca00048070ff */
[----:B------:R1:W-:Y:S02]  /*73970*/  @!P0 STG.E.U8 desc[UR32][R140.64+0x70], R33 ;  /* 0x000070218c008986 */ /* 0x0003e4000c101120 */
[----:B-1----:R-:W-:-:S06]  /*73980*/  PRMT R33, RZ, 0x7610, R33 ;  /* 0x00007610ff217816 */ /* 0x002fcc0000000021 */
[----:B------:R-:W2:Y:S01]  /*73990*/  @!P2 LDG.E.U8 R33, desc[UR32][R38.64+0x71] ;  /* 0x000071202621a981 */ /* 0x000ea2000c1e1100 */
        /* <DEDUP_REMOVED lines=14> */
[----:B------:R-:W-:Y:S04]  /*73a80*/  STL [R1+0x1ccc], R70 ;  /* 0x001ccc4601007387 */ /* 0x000fe80000100800 */
[----:B------:R-:W-:Y:S04]  /*73a90*/  STL [R1+0x1cc8], R71 ;  /* 0x001cc84701007387 */ /* 0x000fe80000100800 */
[----:B------:R-:W4:Y:S01]  /*73aa0*/  LDL.LU R9, [R1+0x137c] ;  /* 0x00137c0001097983 */ /* 0x000f220000300800 */
[----:B--2---:R-:W-:-:S04]  /*73ab0*/  LOP3.LUT R33, R33, 0xff, RZ, 0xc0, !PT ;  /* 0x000000ff21217812 */ /* 0x004fc800078ec0ff */
[----:B------:R-:W-:-:S05]  /*73ac0*/  F2FP.F16.E4M3.UNPACK_B R33, R33 ;  /* 0x00000021ff21723e */ /* 0x000fca00020006ff */
[----:B------:R-:W-:-:S05]  /*73ad0*/  HADD2.F32 R33, -RZ, R33.H0_H0 ;  /* 0x20000021ff217230 */ /* 0x000fca0000004100 */
[----:B------:R-:W-:-:S04]  /*73ae0*/  FMUL R33, R33, UR26 ;  /* 0x0000001a21217c20 */ /* 0x000fc80008400000 */
[----:B---3--:R-:W-:Y:S01]  /*73af0*/  FFMA R33, R2, UR27, R33 ;  /* 0x0000001b02217c23 */ /* 0x008fe20008000021 */
[----:B------:R-:W-:Y:S01]  /*73b00*/  ISETP.LT.OR P0, PT, R31, 0x1e9, !P1 ;  /* 0x000001e91f00780c */ /* 0x000fe20004f01670 */
[----:B------:R-:W2:Y:S03]  /*73b10*/  LDL.LU R2, [R1+0x1380] ;  /* 0x0013800001027983 */ /* 0x000ea60000300800 */
[----:B------:R-:W-:-:S05]  /*73b20*/  F2FP.SATFINITE.E4M3.F32.PACK_AB_MERGE_C R33, RZ, R33, RZ ;  /* 0x00000021ff21723e */ /* 0x000fca00048070ff */
[----:B------:R0:W-:Y:S02]  /*73b30*/  @!P2 STG.E.U8 desc[UR32][R138.64+0x71], R33 ;  /* 0x000071218a00a986 */ /* 0x0001e4000c101120 */
[----:B0-----:R-:W-:-:S05]  /*73b40*/  @!P4 IMAD R33, R15, 0x180, RZ ;  /* 0x000001800f21c824 */ /* 0x001fca00078e02ff */
[--C-:B------:R-:W-:Y:S02]  /*73b50*/  @!P4 IADD3.X R43, R43, R41, R33.reuse, P5, !PT ;  /* 0x000000292b2bc210 */ /* 0x100fe40002ffe421 */
[----:B------:R-:W-:Y:S01]  /*73b60*/  PRMT R33, RZ, 0x7610, R33 ;  /* 0x00007610ff217816 */ /* 0x000fe20000000021 */
[----:B------:R-:W0:Y:S05]  /*73b70*/  @!P0 LDC.64 R40, c[0x0][0x5c0] ;  /* 0x00017000ff288b82 */ /* 0x000e2a0000000a00 */
[----:B------:R-:W3:Y:S01]  /*73b80*/  @!P4 LDG.E.U8 R33, desc[UR32][R36.64+0x78] ;  /* 0x000078202421c981 */ /* 0x000ee2000c1e1100 */
[----:B0-----:R-:W-:-:S04]  /*73b90*/  @!P0 IADD3 R66, P5, P6, R24, UR13, R40 ;  /* 0x0000000d18428c10 */ /* 0x001fc8000febe028 */
[----:B------:R-:W-:Y:S02]  /*73ba0*/  @!P0 IADD3.X R67, R32, UR12, R41, P5, P6 ;  /* 0x0000000c20438c10 */ /* 0x000fe4000afec429 */
[----:B---3--:R-:W-:-:S04]  /*73bb0*/  LOP3.LUT R33, R33, 0xff, RZ, 0xc0, !PT ;  /* 0x000000ff21217812 */ /* 0x008fc800078ec0ff */
        /* <DEDUP_REMOVED lines=15> */
[----:B------:R-:W3:Y:S01]  /*73cb0*/  @!P4 LDG.E.U8 R33, desc[UR32][R36.64+0x79] ;  /* 0x000079202421c981 */ /* 0x000ee2000c1e1100 */
        /* <DEDUP_REMOVED lines=56> */
[----:B------:R-:W-:Y:S02]  /*74040*/  LOP3.LUT R13, R13, 0xffffbfff, RZ, 0xc0, !PT ;  /* 0xffffbfff0d0d7812 */ /* 0x000fe400078ec0ff */
[----:B------:R-:W-:Y:S01]  /*74050*/  LOP3.LUT P2, RZ, R34, 0x2, RZ, 0xc0, !PT ;  /* 0x0000000222ff7812 */ /* 0x000fe2000784c0ff */
[----:B------:R-:W-:Y:S01]  /*74060*/  IMAD.U32 R35, RZ, RZ, UR11 ;  /* 0x0000000bff237e24 */ /* 0x000fe2000f8e00ff */
[----:B------:R-:W2:Y:S01]  /*74070*/  LDL.LU R2, [R1+0x1390] ;  /* 0x0013900001027983 */ /* 0x000ea20000300800 */
[----:B------:R-:W-:-:S05]  /*74080*/  F2FP.SATFINITE.E4M3.F32.PACK_AB_MERGE_C R33, RZ, R33, RZ ;  /* 0x00000021ff21723e */ /* 0x000fca00048070ff */
[----:B------:R0:W-:Y:S02]  /*74090*/  @!P0 STG.E.U8 desc[UR32][R138.64+0x79], R33 ;  /* 0x000079218a008986 */ /* 0x0001e4000c101120 */
[----:B0-----:R-:W-:-:S05]  /*740a0*/  @!P4 IMAD R33, R15, 0x180, RZ ;  /* 0x000001800f21c824 */ /* 0x001fca00078e02ff */
[--C-:B------:R-:W-:Y:S02]  /*740b0*/  @!P4 IADD3.X R43, R43, R41, R33.reuse, P5, !PT ;  /* 0x000000292b2bc210 */ /* 0x100fe40002ffe421 */
[----:B------:R-:W-:-:S06]  /*740c0*/  PRMT R33, RZ, 0x7610, R33 ;  /* 0x00007610ff217816 */ /* 0x000fcc0000000021 */
[----:B------:R-:W3:Y:S01]  /*740d0*/  @!P4 LDG.E.U8 R33, desc[UR32][R36.64+0x80] ;  /* 0x000080202421c981 */ /* 0x000ee2000c1e1100 */
[----:B------:R-:W-:-:S13]  /*740e0*/  ISETP.LT.OR P0, PT, R31, 0x1f9, !P1 ;  /* 0x000001f91f00780c */ /* 0x000fda0004f01670 */
[----:B------:R-:W0:Y:S01]  /*740f0*/  @!P0 LDC.64 R40, c[0x0][0x5c0] ;  /* 0x00017000ff288b82 */ /* 0x000e220000000a00 */
[----:B------:R-:W-:Y:S02]  /*74100*/  @P1 LOP3.LUT R13, R13, 0x4000, RZ, 0xfc, !PT ;  /* 0x000040000d0d1812 */ /* 0x000fe400078efcff */
[----:B------:R-:W-:Y:S02]  /*74110*/  LOP3.LUT P1, RZ, R4, 0x10, RZ, 0xc0, !PT ;  /* 0x0000001004ff7812 */ /* 0x000fe4000782c0ff */
[----:B------:R-:W-:-:S11]  /*74120*/  LOP3.LUT R34, R34, 0xfffffffe, RZ, 0xc0, !PT ;  /* 0xfffffffe22227812 */ /* 0x000fd600078ec0ff */
[----:B------:R-:W-:Y:S02]  /*74130*/  @P1 LOP3.LUT R34, R34, 0x1, RZ, 0xfc, !PT ;  /* 0x0000000122221812 */ /* 0x000fe400078efcff */
[----:B------:R-:W-:Y:S02]  /*74140*/  ISETP.LT.OR P1, PT, R31, 0x101, !P2 ;  /* 0x000001011f00780c */ /* 0x000fe40005721670 */
        /* <DEDUP_REMOVED lines=16> */
[----:B------:R-:W-:Y:S01]  /*74250*/  @!P4 IADD3.X R41, R43, R41, R33, P5, !PT ;  /* 0x000000292b29c210 */ /* 0x000fe20002ffe421 */
[----:B------:R-:W-:Y:S01]  /*74260*/  IMAD.U32 R33, RZ, RZ, UR10 ;  /* 0x0000000aff217e24 */ /* 0x000fe2000f8e00ff */
[----:B------:R-:W-:-:S04]  /*74270*/  @!P1 IADD3 R138, P5, P6, R35, UR9, R24 ;  /* 0x00000009238a9c10 */ /* 0x000fc8000febe018 */
[----:B------:R-:W-:Y:S02]  /*74280*/  @!P1 IADD3.X R139, R33, UR8, R32, P5, P6 ;  /* 0x00000008218b9c10 */ /* 0x000fe4000afec420 */
[----:B------:R-:W-:-:S06]  /*74290*/  PRMT R33, RZ, 0x7610, R33 ;  /* 0x00007610ff217816 */ /* 0x000fcc0000000021 */
[----:B------:R-:W3:Y:S01]  /*742a0*/  @!P4 LDG.E.U8 R33, desc[UR32][R36.64+0x81] ;  /* 0x000081202421c981 */ /* 0x000ee2000c1e1100 */
[----:B------:R-:W-:Y:S02]  /*742b0*/  ISETP.LT.OR P6, PT, R31, 0x102, !P2 ;  /* 0x000001021f00780c */ /* 0x000fe400057c1670 */
[----:B------:R-:W-:-:S04]  /*742c0*/  LOP3.LUT R4, R4, 0xdfffffff, RZ, 0xc0, !PT ;  /* 0xdfffffff04047812 */ /* 0x000fc800078ec0ff */
[----:B------:R-:W-:Y:S02]  /*742d0*/  @P1 LOP3.LUT R4, R4, 0x20000000, RZ, 0xfc, !PT ;  /* 0x2000000004041812 */ /* 0x000fe400078efcff */
[----:B------:R-:W-:Y:S01]  /*742e0*/  LOP3.LUT P1, RZ, R34, 0x1, RZ, 0xc0, !PT ;  /* 0x0000000122ff7812 */ /* 0x000fe2000782c0ff */
[----:B------:R-:W-:Y:S01]  /*742f0*/  IMAD.U32 R34, RZ, RZ, UR11 ;  /* 0x0000000bff227e24 */ /* 0x000fe2000f8e00ff */
[----:B------:R-:W-:Y:S04]  /*74300*/  STL [R1+0x1cf4], R44 ;  /* 0x001cf42c01007387 */ /* 0x000fe80000100800 */
[----:B------:R-:W-:Y:S04]  /*74310*/  STL [R1+0x1cf0], R45 ;  /* 0x001cf02d01007387 */ /* 0x000fe80000100800 */
[----:B------:R-:W4:Y:S04]  /*74320*/  LDL.LU R9, [R1+0x1394] ;  /* 0x0013940001097983 */ /* 0x000f280000300800 */
[----:B------:R-:W4:Y:S01]  /*74330*/  LDL.LU.64 R142, [R1+0x320] ;  /* 0x00032000018e7983 */ /* 0x000f220000300a00 */
[----:B---3--:R-:W-:-:S04]  /*74340*/  LOP3.LUT R33, R33, 0xff, RZ, 0xc0, !PT ;  /* 0x000000ff21217812 */ /* 0x008fc800078ec0ff */
[----:B------:R-:W-:-:S05]  /*74350*/  F2FP.F16.E4M3.UNPACK_B R33, R33 ;  /* 0x00000021ff21723e */ /* 0x000fca00020006ff */
[----:B------:R-:W-:-:S05]  /*74360*/  HADD2.F32 R33, -RZ, R33.H0_H0 ;  /* 0x20000021ff217230 */ /* 0x000fca0000004100 */
[----:B------:R-:W-:-:S04]  /*74370*/  FMUL R33, R33, UR26 ;  /* 0x0000001a21217c20 */ /* 0x000fc80008400000 */
[----:B--2---:R-:W-:Y:S01]  /*74380*/  FFMA R33, R2, UR27, R33 ;  /* 0x0000001b02217c23 */ /* 0x004fe20008000021 */
[----:B------:R-:W-:Y:S01]  /*74390*/  LOP3.LUT P0, RZ, R3, 0x2000000, RZ, 0xc0, !PT ;  /* 0x0200000003ff7812 */ /* 0x000fe2000780c0ff */
[----:B------:R-:W2:Y:S04]  /*743a0*/  LDL.LU R2, [R1+0x1398] ;  /* 0x0013980001027983 */ /* 0x000ea80000300800 */
[----:B------:R-:W3:Y:S01]  /*743b0*/  LDL.LU.64 R140, [R1+0x2f8] ;  /* 0x0002f800018c7983 */ /* 0x000ee20000300a00 */
[----:B------:R-:W-:-:S05]  /*743c0*/  F2FP.SATFINITE.E4M3.F32.PACK_AB_MERGE_C R33, RZ, R33, RZ ;  /* 0x00000021ff21723e */ /* 0x000fca00048070ff */
[----:B------:R0:W-:Y:S01]  /*743d0*/  @!P4 STG.E.U8 desc[UR32][R40.64+0x81], R33 ;  /* 0x000081212800c986 */ /* 0x0001e2000c101120 */
[----:B------:R-:W-:Y:S01]  /*743e0*/  @!P6 IADD3 R42, P4, P5, R34, UR9, R24 ;  /* 0x00000009222aec10 */ /* 0x000fe2000fd9e018 */
[----:B0-----:R-:W-:-:S05]  /*743f0*/  IMAD.U32 R33, RZ, RZ, UR10 ;  /* 0x0000000aff217e24 */ /* 0x001fca000f8e00ff */
[----:B------:R-:W-:Y:S02]  /*74400*/  @!P6 IADD3.X R43, R33, UR8, R32, P4, P5 ;  /* 0x00000008212bec10 */ /* 0x000fe4000a7ea420 */
[----:B------:R-:W-:-:S06]  /*74410*/  PRMT R33, RZ, 0x7610, R33 ;  /* 0x00007610ff217816 */ /* 0x000fcc0000000021 */
[----:B------:R-:W4:Y:S02]  /*74420*/  @!P1 LDG.E.U8 R33, desc[UR32][R38.64+0x80] ;  /* 0x0000802026219981 */ /* 0x000f24000c1e1100 */
[----:B----4-:R-:W-:-:S04]  /*74430*/  LOP3.LUT R33, R33, 0xff, RZ, 0xc0, !PT ;  /* 0x000000ff21217812 */ /* 0x010fc800078ec0ff */
[----:B------:R-:W-:-:S05]  /*74440*/  F2FP.F16.E4M3.UNPACK_B R33, R33 ;  /* 0x00000021ff21723e */ /* 0x000fca00020006ff */
[----:B------:R-:W-:-:S05]  /*74450*/  HADD2.F32 R33, -RZ, R33.H0_H0 ;  /* 0x20000021ff217230 */ /* 0x000fca0000004100 */
[----:B------:R-:W-:-:S04]  /*74460*/  FMUL R33, R33, UR26 ;  /* 0x0000001a21217c20 */ /* 0x000fc80008400000 */
[----:B------:R-:W-:-:S05]  /*74470*/  FFMA R33, R9, UR27, R33 ;  /* 0x0000001b09217c23 */ /* 0x000fca0008000021 */
[----:B------:R-:W-:-:S05]  /*74480*/  F2FP.SATFINITE.E4M3.F32.PACK_AB_MERGE_C R33, RZ, R33, RZ ;  /* 0x00000021ff21723e */ /* 0x000fca00048070ff */
[----:B------:R0:W-:Y:S02]  /*74490*/  @!P1 STG.E.U8 desc[UR32][R142.64+0x80], R33 ;  /* 0x000080218e009986 */ /* 0x0001e4000c101120 */
[----:B0-----:R-:W-:-:S06]  /*744a0*/  PRMT R33, RZ, 0x7610, R33 ;  /* 0x00007610ff217816 */ /* 0x001fcc0000000021 */
[----:B------:R-:W4:Y:S01]  /*744b0*/  @!P0 LDG.E.U8 R33, desc[UR32][R38.64+0x81] ;  /* 0x0000812026218981 */ /* 0x000f22000c1e1100 */
[----:B------:R-:W-:-:S04]  /*744c0*/  LOP3.LUT R4, R4, 0xefffffff, RZ, 0xc0, !PT ;  /* 0xefffffff04047812 */ /* 0x000fc800078ec0ff */
[----:B------:R-:W-:Y:S02]  /*744d0*/  @P6 LOP3.LUT R4, R4, 0x10000000, RZ, 0xfc, !PT ;  /* 0x1000000004046812 */ /* 0x000fe400078efcff */
[----:B------:R-:W-:Y:S01]  /*744e0*/  ISETP.LT.OR P6, PT, R31, 0x109, !P2 ;  /* 0x000001091f00780c */ /* 0x000fe200057c1670 */
[----:B------:R-:W-:-:S12]  /*744f0*/  IMAD.U32 R34, RZ, RZ, UR10 ;  /* 0x0000000aff227e24 */ /* 0x000fd8000f8e00ff */
[----:B------:R-:W-:-:S04]  /*74500*/  @!P6 IADD3 R11, P4, P5, R35, UR9, R24 ;  /* 0x00000009230bec10 */ /* 0x000fc8000fd9e018 */
[----:B------:R-:W-:Y:S02]  /*74510*/  @!P6 IADD3.X R9, R34, UR8, R32, P4, P5 ;  /* 0x000000082209ec10 */ /* 0x000fe4000a7ea420 */
[----:B------:R-:W-:-:S13]  /*74520*/  ISETP.LT.OR P4, PT, R31, 0x89, !P3 ;  /* 0x000000891f00780c */ /* 0x000fda0005f81670 */
[----:B------:R-:W0:Y:S01]  /*74530*/  @!P4 LDC.64 R40, c[0x0][0x5c0] ;  /* 0x00017000ff28cb82 */ /* 0x000e220000000a00 */
[----:B------:R-:W-:Y:S02]  /*74540*/  @!P4 IMAD.MOV.U32 R34, RZ, RZ, R24 ;  /* 0x000000ffff22c224 */ /* 0x000fe400078e0018 */
[----:B------:R-:W-:Y:S02]  /*74550*/  @!P4 IMAD.MOV.U32 R35, RZ, RZ, R32 ;  /* 0x000000ffff23c224 */ /* 0x000fe400078e0020 */
[----:B------:R-:W-:Y:S01]  /*74560*/  @!P4 IMAD.WIDE.U32 R34, R14, 0x180, R34 ;  /* 0x000001800e22c825 */ /* 0x000fe200078e0022 */
[----:B------:R-:W-:Y:S01]  /*74570*/  LOP3.LUT R4, R4, 0xf7ffffff, RZ, 0xc0, !PT ;  /* 0xf7ffffff04047812 */ /* 0x000fe200078ec0ff */
[----:B------:R-:W-:Y:S04]  /*74580*/  @!P6 STL [R1+0x310], R11 ;  /* 0x0003100b0100e387 */ /* 0x000fe80000100800 */
[----:B------:R1:W-:Y:S01]  /*74590*/  @!P6 STL [R1+0x314], R9 ;  /* 0x000314090100e387 */ /* 0x0003e20000100800 */
[----:B------:R-:W-:-:S03]  /*745a0*/  @P6 LOP3.LUT R4, R4, 0x8000000, RZ, 0xfc, !PT ;  /* 0x0800000004046812 */ /* 0x000fc600078efcff */
[----:B-1----:R-:W3:Y:S01]  /*745b0*/  LDL.LU R9, [R1+0x139c] ;  /* 0x00139c0001097983 */ /* 0x002ee20000300800 */
[----:B0-----:R-:W-:Y:S01]  /*745c0*/  @!P4 IADD3 R34, P5, R34, R40, RZ ;  /* 0x000000282222c210 */ /* 0x001fe20007fbe0ff */
[----:B------:R-:W-:Y:S01]  /*745d0*/  IMAD.U32 R40, RZ, RZ, UR11 ;  /* 0x0000000bff287e24 */ /* 0x000fe2000f8e00ff */
[----:B----4-:R-:W-:-:S04]  /*745e0*/  LOP3.LUT R33, R33, 0xff, RZ, 0xc0, !PT ;  /* 0x000000ff21217812 */ /* 0x010fc800078ec0ff */
[----:B------:R-:W-:-:S05]  /*745f0*/  F2FP.F16.E4M3.UNPACK_B R33, R33 ;  /* 0x00000021ff21723e */ /* 0x000fca00020006ff */
[----:B------:R-:W-:-:S05]  /*74600*/  HADD2.F32 R33, -RZ, R33.H0_H0 ;  /* 0x20000021ff217230 */ /* 0x000fca0000004100 */
[----:B------:R-:W-:-:S04]  /*74610*/  FMUL R33, R33, UR26 ;  /* 0x0000001a21217c20 */ /* 0x000fc80008400000 */
[----:B--2---:R-:W-:Y:S01]  /*74620*/  FFMA R33, R2, UR27, R33 ;  /* 0x0000001b02217c23 */ /* 0x004fe20008000021 */
[----:B------:R-:W-:Y:S02]  /*74630*/  LOP3.LUT R4, R4, 0xfbffffff, RZ, 0xc0, !PT ;  /* 0xfbffffff04047812 */ /* 0x000fe400078ec0ff */
[----:B------:R-:W-:Y:S01]  /*74640*/  LOP3.LUT R13, R13, 0x7fffffff, RZ, 0xc0, !PT ;  /* 0x7fffffff0d0d7812 */ /* 0x000fe200078ec0ff */
[----:B------:R-:W2:Y:S01]  /*74650*/  LDL.LU R2, [R1+0x13a0] ;  /* 0x0013a00001027983 */ /* 0x000ea20000300800 */
[----:B------:R-:W-:-:S05]  /*74660*/  F2FP.SATFINITE.E4M3.F32.PACK_AB_MERGE_C R33, RZ, R33, RZ ;  /* 0x00000021ff21723e */ /* 0x000fca00048070ff */
[----:B---3--:R0:W-:Y:S01]  /*74670*/  @!P0 STG.E.U8 desc[UR32][R140.64+0x81], R33 ;  /* 0x000081218c008986 */ /* 0x0081e2000c101120 */
[----:B------:R-:W-:Y:S01]  /*74680*/  ISETP.LT.OR P0, PT, R31, 0x10a, !P2 ;  /* 0x0000010a1f00780c */ /* 0x000fe20005701670 */
[----:B0-----:R-:W-:-:S05]  /*74690*/  @!P4 IMAD R33, R15, 0x180, RZ ;  /* 0x000001800f21c824 */ /* 0x001fca00078e02ff */
[----:B------:R-:W-:Y:S01]  /*746a0*/  @!P4 IADD3.X R35, R41, R35, R33, P5, !PT ;  /* 0x000000232923c210 */ /* 0x000fe20002ffe421 */
[----:B------:R-:W-:-:S06]  /*746b0*/  IMAD.U32 R33, RZ, RZ, UR10 ;  /* 0x0000000aff217e24 */ /* 0x000fcc000f8e00ff */
[----:B------:R-:W-:-:S04]  /*746c0*/  @!P0 IADD3 R140, P5, P6, R40, UR9, R24 ;  /* 0x00000009288c8c10 */ /* 0x000fc8000febe018 */
[----:B------:R-:W-:Y:S02]  /*746d0*/  @!P0 IADD3.X R141, R33, UR8, R32, P5, P6 ;  /* 0x00000008218d8c10 */ /* 0x000fe4000afec420 */
[----:B------:R-:W-:-:S06]  /*746e0*/  PRMT R33, RZ, 0x7610, R33 ;  /* 0x00007610ff217816 */ /* 0x000fcc0000000021 */
[----:B------:R-:W3:Y:S01]  /*746f0*/  @!P4 LDG.E.U8 R33, desc[UR32][R36.64+0x88] ;  /* 0x000088202421c981 */ /* 0x000ee2000c1e1100 */
[----:B------:R-:W-:-:S04]  /*74700*/  @P0 LOP3.LUT R4, R4, 0x4000000, RZ, 0xfc, !PT ;  /* 0x0400000004040812 */ /* 0x000fc800078efcff */
[----:B------:R-:W-:-:S13]  /*74710*/  LOP3.LUT P1, RZ, R4, 0x80, RZ, 0xc0, !PT ;  /* 0x0000008004ff7812 */ /* 0x000fda000782c0ff */
[----:B------:R-:W-:Y:S02]  /*74720*/  @P1 LOP3.LUT R13, R13, 0x80000000, RZ, 0xfc, !PT ;  /* 0x800000000d0d1812 */ /* 0x000fe400078efcff */
[----:B------:R-:W-:Y:S02]  /*74730*/  ISETP.LT.OR P1, PT, R31, 0x111, !P2 ;  /* 0x000001111f00780c */ /* 0x000fe40005721670 */
[----:B---3--:R-:W-:-:S04]  /*74740*/  LOP3.LUT R33, R33, 0xff, RZ, 0xc0, !PT ;  /* 0x000000ff21217812 */ /* 0x008fc800078ec0ff */
[----:B------:R-:W-:-:S05]  /*74750*/  F2FP.F16.E4M3.UNPACK_B R33, R33 ;  /* 0x00000021ff21723e */ /* 0x000fca00020006ff */
[----:B------:R-:W-:-:S05]  /*74760*/  HADD2.F32 R33, -RZ, R33.H0_H0 ;  /* 0x20000021ff217230 */ /* 0x000fca0000004100 */
[----:B------:R-:W-:-:S04]  /*74770*/  FMUL R33, R33, UR26 ;  /* 0x0000001a21217c20 */ /* 0x000fc80008400000 */
[----:B------:R-:W-:Y:S01]  /*74780*/  FFMA R33, R9, UR27, R33 ;  /* 0x0000001b09217c23 */ /* 0x000fe20008000021 */
[----:B------:R-:W-:Y:S01]  /*74790*/  LOP3.LUT R4, R4, 0xfdffffff, RZ, 0xc0, !PT ;  /* 0xfdffffff04047812 */ /* 0x000fe200078ec0ff */
[----:B------:R-:W3:Y:S04]  /*747a0*/  LDL.LU R9, [R1+0x13a4] ;  /* 0x0013a40001097983 */ /* 0x000ee80000300800 */
[----:B------:R-:W4:Y:S01]  /*747b0*/  LDL.LU.64 R90, [R1+0x340] ;  /* 0x00034000015a7983 */ /* 0x000f220000300a00 */
        /* <DEDUP_REMOVED lines=8> */
[----:B-1----:R-:W-:Y:S01]  /*74840*/  @!P4 IADD3 R34, P5, R34, R40, RZ ;  /* 0x000000282222c210 */ /* 0x002fe20007fbe0ff */
[----:B------:R-:W-:-:S03]  /*74850*/  IMAD.U32 R40, RZ, RZ, UR11 ;  /* 0x0000000bff287e24 */ /* 0x000fc6000f8e00ff */
[----:B------:R-:W-:Y:S01]  /*74860*/  @!P4 IADD3.X R35, R41, R35, R33, P5, !PT ;  /* 0x000000232923c210 */ /* 0x000fe20002ffe421 */
[----:B------:R-:W-:Y:S01]  /*74870*/  IMAD.U32 R33, RZ, RZ, UR10 ;  /* 0x0000000aff217e24 */ /* 0x000fe2000f8e00ff */
[----:B------:R-:W-:-:S04]  /*74880*/  @!P1 IADD3 R22, P5, P6, R40, UR9, R24 ;  /* 0x0000000928169c10 */ /* 0x000fc8000febe018 */
[----:B------:R-:W-:Y:S02]  /*74890*/  @!P1 IADD3.X R11, R33, UR8, R32, P5, P6 ;  /* 0x00000008210b9c10 */ /* 0x000fe4000afec420 */
[----:B------:R-:W-:-:S06]  /*748a0*/  PRMT R33, RZ, 0x7610, R33 ;  /* 0x00007610ff217816 */ /* 0x000fcc0000000021 */
[----:B------:R-:W2:Y:S01]  /*748b0*/  @!P4 LDG.E.U8 R33, desc[UR32][R36.64+0x89] ;  /* 0x000089202421c981 */ /* 0x000ea2000c1e1100 */
[----:B------:R-:W-:-:S03]  /*748c0*/  ISETP.LT.OR P6, PT, R31, 0x112, !P2 ;  /* 0x000001121f00780c */ /* 0x000fc600057c1670 */
[----:B------:R-:W-:Y:S01]  /*748d0*/  @!P1 STL [R1+0x308], R22 ;  /* 0x0003081601009387 */ /* 0x000fe20000100800 */
[----:B------:R-:W-:-:S03]  /*748e0*/  @P1 LOP3.LUT R4, R4, 0x2000000, RZ, 0xfc, !PT ;  /* 0x0200000004041812 */ /* 0x000fc600078efcff */
[----:B------:R-:W-:Y:S01]  /*748f0*/  @!P1 STL [R1+0x30c], R11 ;  /* 0x00030c0b01009387 */ /* 0x000fe20000100800 */
[----:B------:R-:W-:Y:S02]  /*74900*/  LOP3.LUT P1, RZ, R13, 0x80000000, RZ, 0xc0, !PT ;  /* 0x800000000dff7812 */ /* 0x000fe4000782c0ff */
[----:B--2---:R-:W-:-:S04]  /*74910*/  LOP3.LUT R33, R33, 0xff, RZ, 0xc0, !PT ;  /* 0x000000ff21217812 */ /* 0x004fc800078ec0ff */
[----:B------:R-:W-:-:S05]  /*74920*/  F2FP.F16.E4M3.UNPACK_B R33, R33 ;  /* 0x00000021ff21723e */ /* 0x000fca00020006ff */
[----:B------:R-:W-:-:S05]  /*74930*/  HADD2.F32 R33, -RZ, R33.H0_H0 ;  /* 0x20000021ff217230 */ /* 0x000fca0000004100 */
[----:B------:R-:W-:-:S04]  /*74940*/  FMUL R33, R33, UR26 ;  /* 0x0000001a21217c20 */ /* 0x000fc80008400000 */
[----:B------:R-:W-:Y:S01]  /*74950*/  FFMA R33, R2, UR27, R33 ;  /* 0x0000001b02217c23 */ /* 0x000fe20008000021 */
[----:B------:R-:W-:Y:S01]  /*74960*/  LOP3.LUT P0, RZ, R3, 0x20000000, RZ, 0xc0, !PT ;  /* 0x2000000003ff7812 */ /* 0x000fe2000780c0ff */
[----:B------:R-:W2:Y:S04]  /*74970*/  LDL.LU R2, [R1+0x13a8] ;  /* 0x0013a80001027983 */ /* 0x000ea80000300800 */
[----:B------:R-:W2:Y:S01]  /*74980*/  LDL.LU.64 R68, [R1+0x318] ;  /* 0x0003180001447983 */ /* 0x000ea20000300a00 */
[----:B------:R-:W-:-:S05]  /*74990*/  F2FP.SATFINITE.E4M3.F32.PACK_AB_MERGE_C R33, RZ, R33, RZ ;  /* 0x00000021ff21723e */ /* 0x000fca00048070ff */
[----:B------:R0:W-:Y:S02]  /*749a0*/  @!P4 STG.E.U8 desc[UR32][R34.64+0x89], R33 ;  /* 0x000089212200c986 */ /* 0x0001e4000c101120 */
[----:B0-----:R-:W-:Y:S02]  /*749b0*/  IMAD.U32 R34, RZ, RZ, UR11 ;  /* 0x0000000bff227e24 */ /* 0x001fe4000f8e00ff */
[----:B------:R-:W-:-:S03]  /*749c0*/  IMAD.U32 R33, RZ, RZ, UR10 ;  /* 0x0000000aff217e24 */ /* 0x000fc6000f8e00ff */
[----:B------:R-:W-:-:S04]  /*749d0*/  @!P6 IADD3 R142, P4, P5, R34, UR9, R24 ;  /* 0x00000009228eec10 */ /* 0x000fc8000fd9e018 */
[----:B------:R-:W-:Y:S02]  /*749e0*/  @!P6 IADD3.X R143, R33, UR8, R32, P4, P5 ;  /* 0x00000008218fec10 */ /* 0x000fe4000a7ea420 */
[----:B------:R-:W-:-:S06]  /*749f0*/  PRMT R33, RZ, 0x7610, R33 ;  /* 0x00007610ff217816 */ /* 0x000fcc0000000021 */
[----:B------:R-:W3:Y:S02]  /*74a00*/  @!P1 LDG.E.U8 R33, desc[UR32][R38.64+0x88] ;  /* 0x0000882026219981 */ /* 0x000ee4000c1e1100 */
[----:B---3--:R-:W-:-:S04]  /*74a10*/  LOP3.LUT R33, R33, 0xff, RZ, 0xc0, !PT ;  /* 0x000000ff21217812 */ /* 0x008fc800078ec0ff */
[----:B------:R-:W-:-:S05]  /*74a20*/  F2FP.F16.E4M3.UNPACK_B R33, R33 ;  /* 0x00000021ff21723e */ /* 0x000fca00020006ff */
[----:B------:R-:W-:-:S05]  /*74a30*/  HADD2.F32 R33, -RZ, R33.H0_H0 ;  /* 0x20000021ff217230 */ /* 0x000fca0000004100 */
[----:B------:R-:W-:-:S04]  /*74a40*/  FMUL R33, R33, UR26 ;  /* 0x0000001a21217c20 */ /* 0x000fc80008400000 */
[----:B------:R-:W-:-:S05]  /*74a50*/  FFMA R33, R9, UR27, R33 ;  /* 0x0000001b09217c23 */ /* 0x000fca0008000021 */
[----:B------:R-:W-:-:S05]  /*74a60*/  F2FP.SATFINITE.E4M3.F32.PACK_AB_MERGE_C R33, RZ, R33, RZ ;  /* 0x00000021ff21723e */ /* 0x000fca00048070ff */
[----:B----4-:R0:W-:Y:S02]  /*74a70*/  @!P1 STG.E.U8 desc[UR32][R90.64+0x88], R33 ;  /* 0x000088215a009986 */ /* 0x0101e4000c101120 */
[----:B0-----:R-:W-:-:S06]  /*74a80*/  PRMT R33, RZ, 0x7610, R33 ;  /* 0x00007610ff217816 */ /* 0x001fcc0000000021 */
[----:B------:R-:W3:Y:S01]  /*74a90*/  @!P0 LDG.E.U8 R33, desc[UR32][R38.64+0x89] ;  /* 0x0000892026218981 */ /* 0x000ee2000c1e1100 */
[----:B------:R-:W-:-:S04]  /*74aa0*/  LOP3.LUT R4, R4, 0xfeffffff, RZ, 0xc0, !PT ;  /* 0xfeffffff04047812 */ /* 0x000fc800078ec0ff */
[----:B------:R-:W-:Y:S02]  /*74ab0*/  @P6 LOP3.LUT R4, R4, 0x1000000, RZ, 0xfc, !PT ;  /* 0x0100000004046812 */ /* 0x000fe400078efcff */
[----:B------:R-:W-:Y:S01]  /*74ac0*/  ISETP.LT.OR P6, PT, R31, 0x119, !P2 ;  /* 0x000001191f00780c */ /* 0x000fe200057c1670 */
[----:B------:R-:W-:Y:S02]  /*74ad0*/  IMAD.U32 R35, RZ, RZ, UR11 ;  /* 0x0000000bff237e24 */ /* 0x000fe4000f8e00ff */
[----:B------:R-:W-:-:S10]  /*74ae0*/  IMAD.U32 R34, RZ, RZ, UR10 ;  /* 0x0000000aff227e24 */ /* 0x000fd4000f8e00ff */
        /* <DEDUP_REMOVED lines=11> */
[----:B-1----:R-:W4:Y:S01]  /*74ba0*/  LDL.LU R9, [R1+0x13ac] ;  /* 0x0013ac0001097983 */ /* 0x002f220000300800 */
[----:B0-----:R-:W-:Y:S01]  /*74bb0*/  @!P4 IADD3 R34, P5, R34, R40, RZ ;  /* 0x000000282222c210 */ /* 0x001fe20007fbe0ff */
[----:B------:R-:W-:Y:S01]  /*74bc0*/  IMAD.U32 R40, RZ, RZ, UR11 ;  /* 0x0000000bff287e24 */ /* 0x000fe2000f8e00ff */
[----:B---3--:R-:W-:-:S04]  /*74bd0*/  LOP3.LUT R33, R33, 0xff, RZ, 0xc0, !PT ;  /* 0x000000ff21217812 */ /* 0x008fc800078ec0ff */
        /* <DEDUP_REMOVED lines=8> */
[----:B------:R0:W-:Y:S01]  /*74c60*/  @!P0 STG.E.U8 desc[UR32][R68.64+0x89], R33 ;  /* 0x0000892144008986 */ /* 0x0001e2000c101120 */
        /* <DEDUP_REMOVED lines=16> */
[----:B----4-:R-:W-:Y:S01]  /*74d70*/  FFMA R33, R9, UR27, R33 ;  /* 0x0000001b09217c23 */ /* 0x010fe20008000021 */
[C---:B------:R-:W-:Y:S01]  /*74d80*/  LOP3.LUT P0, RZ, R4.reuse, 0x1, RZ, 0xc0, !PT ;  /* 0x0000000104ff7812 */ /* 0x040fe2000780c0ff */
[----:B------:R-:W3:Y:S03]  /*74d90*/  LDL.LU R9, [R1+0x13b4] ;  /* 0x0013b40001097983 */ /* 0x000ee60000300800 */
[----:B------:R-:W-:Y:S02]  /*74da0*/  F2FP.SATFINITE.E4M3.F32.PACK_AB_MERGE_C R33, RZ, R33, RZ ;  /* 0x00000021ff21723e */ /* 0x000fe400048070ff */
[----:B------:R-:W-:Y:S01]  /*74db0*/  LOP3.LUT R4, R4, 0xffdfffff, RZ, 0xc0, !PT ;  /* 0xffdfffff04047812 */ /* 0x000fe200078ec0ff */
[----:B------:R-:W4:Y:S04]  /*74dc0*/  LDL.64 R146, [R1+0x348] ;  /* 0x0003480001927983 */ /* 0x000f280000100a00 */
        /* <DEDUP_REMOVED lines=24> */
[----:B------:R-:W-:Y:S02]  /*74f50*/  FFMA R33, R2, UR27, R33 ;  /* 0x0000001b02217c23 */ /* 0x000fe40008000021 */
        /* <DEDUP_REMOVED lines=138> */
[----:B------:R-:W-:Y:S02]  /*75800*/  LOP3.LUT P1, RZ, R6, 0x80000, RZ, 0xc0, !PT ;  /* 0x0008000006ff7812 */ /* 0x000fe4000782c0ff */
        /* <DEDUP_REMOVED lines=12> */
[----:B------:R-:W-:Y:S02]  /*758d0*/  @P1 LOP3.LUT R13, R13, 0x10000000, RZ, 0xfc, !PT ;  /* 0x100000000d0d1812 */ /* 0x000fe400078efcff */
[----:B------:R-:W-:Y:S02]  /*758e0*/  ISETP.LT.OR P1, PT, R31, 0x141, !P2 ;  /* 0x000001411f00780c */ /* 0x000fe40005721670 */
[----:B---3--:R-:W-:-:S04]  /*758f0*/  LOP3.LUT R33, R33, 0xff, RZ, 0xc0, !PT ;  /* 0x000000ff21217812 */ /* 0x008fc800078ec0ff */
[----:B------:R-:W-:-:S05]  /*75900*/  F2FP.F16.E4M3.UNPACK_B R33, R33 ;  /* 0x00000021ff21723e */ /* 0x000fca00020006ff */
[----:B------:R-:W-:-:S05]  /*75910*/  HADD2.F32 R33, -RZ, R33.H0_H0 ;  /* 0x20000021ff217230 */ /* 0x000fca0000004100 */
[----:B------:R-:W-:-:S04]  /*75920*/  FMUL R33, R33, UR26 ;  /* 0x0000001a21217c20 */ /* 0x000fc80008400000 */
[----:B----4-:R-:W-:Y:S01]  /*75930*/  FFMA R33, R9, UR27, R33 ;  /* 0x0000001b09217c23 */ /* 0x010fe20008000021 */
        /* <DEDUP_REMOVED lines=19> */
[----:B------:R-:W-:Y:S02]  /*75a70*/  ISETP.LT.OR P6, PT, R31, 0x142, !P2 ;  /* 0x000001421f00780c */ /* 0x000fe400057c1670 */
[----:B------:R-:W-:-:S04]  /*75a80*/  @P0 LOP3.LUT R4, R4, 0x4000, RZ, 0xfc, !PT ;  /* 0x0000400004040812 */ /* 0x000fc800078efcff */
[C---:B------:R-:W-:Y:S02]  /*75a90*/  LOP3.LUT P0, RZ, R4.reuse, 0x40, RZ, 0xc0, !PT ;  /* 0x0000004004ff7812 */ /* 0x040fe4000780c0ff */
[----:B------:R-:W-:Y:S01]  /*75aa0*/  LOP3.LUT R4, R4, 0xffffdfff, RZ, 0xc0, !PT ;  /* 0xffffdfff04047812 */ /* 0x000fe200078ec0ff */
[----:B------:R-:W-:Y:S04]  /*75ab0*/  @!P1 STL [R1+0x368], R22 ;  /* 0x0003681601009387 */ /* 0x000fe80000100800 */
[----:B------:R-:W-:Y:S01]  /*75ac0*/  @!P1 STL [R1+0x36c], R11 ;  /* 0x00036c0b01009387 */ /* 0x000fe20000100800 */
[----:B------:R-:W-:Y:S02]  /*75ad0*/  @P1 LOP3.LUT R4, R4, 0x2000, RZ, 0xfc, !PT ;  /* 0x0000200004041812 */ /* 0x000fe400078efcff */
[----:B------:R-:W-:-:S02]  /*75ae0*/  LOP3.LUT P1, RZ, R13, 0x10000000, RZ, 0xc0, !PT ;  /* 0x100000000dff7812 */ /* 0x000fc4000782c0ff */
        /* <DEDUP_REMOVED lines=24> */
[----:B------:R-:W-:-:S03]  /*75c70*/  LOP3.LUT R4, R4, 0xffffefff, RZ, 0xc0, !PT ;  /* 0xffffefff04047812 */ /* 0x000fc600078ec0ff */
[----:B------:R-:W-:Y:S04]  /*75c80*/  @!P6 STL [R1+0x360], R22 ;  /* 0x000360160100e387 */ /* 0x000fe80000100800 */
[----:B------:R0:W-:Y:S01]  /*75c90*/  @!P6 STL [R1+0x364], R11 ;  /* 0x0003640b0100e387 */ /* 0x0001e20000100800 */
[----:B------:R-:W-:Y:S02]  /*75ca0*/  @P6 LOP3.LUT R4, R4, 0x1000, RZ, 0xfc, !PT ;  /* 0x0000100004046812 */ /* 0x000fe400078efcff */
[----:B------:R-:W-:Y:S01]  /*75cb0*/  ISETP.LT.OR P6, PT, R31, 0x149, !P2 ;  /* 0x000001491f00780c */ /* 0x000fe200057c1670 */
[----:B------:R-:W-:Y:S02]  /*75cc0*/  IMAD.U32 R35, RZ, RZ, UR11 ;  /* 0x0000000bff237e24 */ /* 0x000fe4000f8e00ff */
[----:B------:R-:W-:-:S10]  /*75cd0*/  IMAD.U32 R34, RZ, RZ, UR10 ;  /* 0x0000000aff227e24 */ /* 0x000fd4000f8e00ff */
[----:B0-----:R-:W-:-:S04]  /*75ce0*/  @!P6 IADD3 R11, P4, P5, R35, UR9, R24 ;  /* 0x00000009230bec10 */ /* 0x001fc8000fd9e018 */
        /* <DEDUP_REMOVED lines=40> */
[----:B------:R-:W4:Y:S01]  /*75f70*/  LDL.64 R152, [R1+0x3a0] ;  /* 0x0003a00001987983 */ /* 0x000f220000100a00 */
        /* <DEDUP_REMOVED lines=17> */
[----:B------:R-:W-:Y:S01]  /*76090*/  @P0 LOP3.LUT R4, R4, 0x400, RZ, 0xfc, !PT ;  /* 0x0000040004040812 */ /* 0x000fe200078efcff */
[----:B------:R-:W-:Y:S03]  /*760a0*/  @!P1 STL [R1+0x388], R22 ;  /* 0x0003881601009387 */ /* 0x000fe60000100800 */
[----:B------:R-:W-:Y:S01]  /*760b0*/  LOP3.LUT R4, R4, 0xfffffdff, RZ, 0xc0, !PT ;  /* 0xfffffdff04047812 */ /* 0x000fe200078ec0ff */
[----:B------:R-:W-:Y:S03]  /*760c0*/  @!P1 STL [R1+0x38c], R11 ;  /* 0x00038c0b01009387 */ /* 0x000fe60000100800 */
[----:B------:R-:W-:-:S02]  /*760d0*/  @P1 LOP3.LUT R4, R4, 0x200, RZ, 0xfc, !PT ;  /* 0x0000020004041812 */ /* 0x000fc400078efcff */
        /* <DEDUP_REMOVED lines=392> */
[----:B------:R-:W2:Y:S01]  /*77960*/  LDL.64 R160, [R1+0x418] ;  /* 0x0004180001a07983 */ /* 0x000ea20000100a00 */
        /* <DEDUP_REMOVED lines=55> */
[----:B------:R-:W-:Y:S01]  /*77ce0*/  ISETP.LT.OR P1, PT, R31, 0x1a1, !P2 ;  /* 0x000001a11f00780c */ /* 0x000fe20005721670 */
[----:B------:R-:W-:Y:S04]  /*77cf0*/  @!P0 STL [R1+0x418], R22 ;  /* 0x0004181601008387 */ /* 0x000fe80000100800 */
[----:B------:R-:W-:Y:S01]  /*77d00*/  @!P0 STL [R1+0x41c], R11 ;  /* 0x00041c0b01008387 */ /* 0x000fe20000100800 */
        /* <DEDUP_REMOVED lines=315> */
[----:B------:R0:W-:Y:S03]  /*790c0*/  @!P1 STL [R1+0x488], R22 ;  /* 0x0004881601009387 */ /* 0x0001e60000100800 */
        /* <DEDUP_REMOVED lines=11> */
[----:B0-----:R-:W2:Y:S01]  /*79180*/  LDL.64 R22, [R1+0x498] ;  /* 0x0004980001167983 */ /* 0x001ea20000100a00 */
        /* <DEDUP_REMOVED lines=54> */
[----:B------:R-:W3:Y:S04]  /*794f0*/  @!P4 LDG.E.U8 R33, desc[UR32][R36.64+0xf0] ;  /* 0x0000f0202421c981 */ /* 0x000ee8000c1e1100 */
[----:B------:R-:W-:Y:S01]  /*79500*/  @!P0 STL [R1+0x498], R22 ;  /* 0x0004981601008387 */ /* 0x000fe20000100800 */
[----:B------:R-:W-:-:S03]  /*79510*/  @P0 LOP3.LUT R3, R3, 0x40, RZ, 0xfc, !PT ;  /* 0x0000004003030812 */ /* 0x000fc600078efcff */
[----:B------:R-:W-:Y:S01]  /*79520*/  @!P0 STL [R1+0x49c], R11 ;  /* 0x00049c0b01008387 */ /* 0x000fe20000100800 */
        /* <DEDUP_REMOVED lines=24> */
[----:B------:R-:W2:Y:S04]  /*796b0*/  @!P4 LDG.E.U8 R33, desc[UR32][R36.64+0xf1] ;  /* 0x0000f1202421c981 */ /* 0x000ea8000c1e1100 */
[----:B------:R0:W-:Y:S01]  /*796c0*/  @!P0 STL [R1+0x4a8], R22 ;  /* 0x0004a81601008387 */ /* 0x0001e20000100800 */
[----:B------:R-:W-:-:S03]  /*796d0*/  @P0 LOP3.LUT R3, R3, 0x20, RZ, 0xfc, !PT ;  /* 0x0000002003030812 */ /* 0x000fc600078efcff */
[----:B------:R-:W-:Y:S01]  /*796e0*/  @!P0 STL [R1+0x4ac], R11 ;  /* 0x0004ac0b01008387 */ /* 0x000fe20000100800 */
[----:B------:R-:W-:Y:S02]  /*796f0*/  ISETP.LT.OR P0, PT, R31, 0x1e2, !P2 ;  /* 0x000001e21f00780c */ /* 0x000fe40005701670 */
        /* <DEDUP_REMOVED lines=8> */
[----:B0-----:R-:W2:Y:S01]  /*79780*/  LDL.LU.64 R22, [R1+0x4b8] ;  /* 0x0004b80001167983 */ /* 0x001ea20000300a00 */
        /* <DEDUP_REMOVED lines=18> */
[----:B------:R0:W-:Y:S01]  /*798b0*/  @!P0 STL [R1+0x4a0], R28 ;  /* 0x0004a01c01008387 */ /* 0x0001e20000100800 */
[----:B------:R-:W-:Y:S02]  /*798c0*/  IMAD.U32 R35, RZ, RZ, UR11 ;  /* 0x0000000bff237e24 */ /* 0x000fe4000f8e00ff */
[----:B------:R-:W-:Y:S01]  /*798d0*/  IMAD.U32 R34, RZ, RZ, UR10 ;  /* 0x0000000aff227e24 */ /* 0x000fe2000f8e00ff */
[----:B------:R-:W-:Y:S02]  /*798e0*/  @P0 LOP3.LUT R3, R3, 0x10, RZ, 0xfc, !PT ;  /* 0x0000001003030812 */ /* 0x000fe400078efcff */
[----:B------:R-:W-:Y:S01]  /*798f0*/  ISETP.LT.OR P0, PT, R31, 0x1e9, !P2 ;  /* 0x000001e91f00780c */ /* 0x000fe20005701670 */
[----:B------:R-:W4:-:S12]  /*79900*/  LDL.LU R9, [R1+0x147c] ;  /* 0x00147c0001097983 */ /* 0x000f180000300800 */
[----:B------:R-:W-:-:S04]  /*79910*/  @!P0 IADD3 R29, P4, P5, R35, UR9, R24 ;  /* 0x00000009231d8c10 */ /* 0x000fc8000fd9e018 */
[----:B0-----:R-:W-:Y:S02]  /*79920*/  @!P0 IADD3.X R28, R34, UR8, R32, P4, P5 ;  /* 0x00000008221c8c10 */ /* 0x001fe4000a7ea420 */
[----:B------:R-:W-:-:S13]  /*79930*/  ISETP.LT.OR P4, PT, R31, 0xf9, !P3 ;  /* 0x000000f91f00780c */ /* 0x000fda0005f81670 */
[----:B------:R-:W0:Y:S01]  /*79940*/  @!P4 LDC.64 R40, c[0x0][0x5c0] ;  /* 0x00017000ff28cb82 */ /* 0x000e220000000a00 */
[----:B------:R-:W-:Y:S02]  /*79950*/  @!P4 IMAD.MOV.U32 R34, RZ, RZ, R24 ;  /* 0x000000ffff22c224 */ /* 0x000fe400078e0018 */
[----:B------:R-:W-:Y:S02]  /*79960*/  @!P4 IMAD.MOV.U32 R35, RZ, RZ, R32 ;  /* 0x000000ffff23c224 */ /* 0x000fe400078e0020 */
[----:B------:R-:W-:-:S03]  /*79970*/  @!P4 IMAD.WIDE.U32 R34, R14, 0x180, R34 ;  /* 0x000001800e22c825 */ /* 0x000fc600078e0022 */
[----:B0-----:R-:W-:Y:S01]  /*79980*/  @!P4 IADD3 R34, P5, R34, R40, RZ ;  /* 0x000000282222c210 */ /* 0x001fe20007fbe0ff */
[----:B------:R-:W-:Y:S01]  /*79990*/  IMAD.U32 R40, RZ, RZ, UR11 ;  /* 0x0000000bff287e24 */ /* 0x000fe2000f8e00ff */
[----:B---3--:R-:W-:-:S04]  /*799a0*/  LOP3.LUT R33, R33, 0xff, RZ, 0xc0, !PT ;  /* 0x000000ff21217812 */ /* 0x008fc800078ec0ff */
[----:B------:R-:W-:-:S05]  /*799b0*/  F2FP.F16.E4M3.UNPACK_B R33, R33 ;  /* 0x00000021ff21723e */ /* 0x000fca00020006ff */
[----:B------:R-:W-:-:S05]  /*799c0*/  HADD2.F32 R33, -RZ, R33.H0_H0 ;  /* 0x20000021ff217230 */ /* 0x000fca0000004100 */
[----:B------:R-:W-:-:S04]  /*799d0*/  FMUL R33, R33, UR26 ;  /* 0x0000001a21217c20 */ /* 0x000fc80008400000 */
[----:B--2---:R-:W-:-:S05]  /*799e0*/  FFMA R33, R2, UR27, R33 ;  /* 0x0000001b02217c23 */ /* 0x004fca0008000021 */
        /* <DEDUP_REMOVED lines=9> */
[----:B------:R-:W2:Y:S01]  /*79a80*/  @!P4 LDG.E.U8 R33, desc[UR32][R36.64+0xf8] ;  /* 0x0000f8202421c981 */ /* 0x000ea2000c1e1100 */
[----:B------:R-:W-:-:S04]  /*79a90*/  LOP3.LUT R3, R3, 0xfffffff7, RZ, 0xc0, !PT ;  /* 0xfffffff703037812 */ /* 0x000fc800078ec0ff */
[----:B------:R-:W-:-:S04]  /*79aa0*/  @P0 LOP3.LUT R3, R3, 0x8, RZ, 0xfc, !PT ;  /* 0x0000000803030812 */ /* 0x000fc800078efcff */
[----:B------:R-:W-:-:S04]  /*79ab0*/  LOP3.LUT R3, R3, 0xfffffffb, RZ, 0xc0, !PT ;  /* 0xfffffffb03037812 */ /* 0x000fc800078ec0ff */
[----:B------:R-:W-:Y:S02]  /*79ac0*/  @P1 LOP3.LUT R3, R3, 0x4, RZ, 0xfc, !PT ;  /* 0x0000000403031812 */ /* 0x000fe400078efcff */
[----:B------:R-:W-:Y:S01]  /*79ad0*/  ISETP.LT.OR P1, PT, R31, 0x1f1, !P2 ;  /* 0x000001f11f00780c */ /* 0x000fe20005721670 */
[----:B------:R-:W-:Y:S04]  /*79ae0*/  @!P0 STL [R1+0x4cc], R29 ;  /* 0x0004cc1d01008387 */ /* 0x000fe80000100800 */
[----:B------:R-:W-:Y:S04]  /*79af0*/  @!P0 STL [R1+0x4d0], R28 ;  /* 0x0004d01c01008387 */ /* 0x000fe80000100800 */
[----:B------:R-:W3:Y:S01]  /*79b00*/  LDL.LU R2, [R1+0x1480] ;  /* 0x0014800001027983 */ /* 0x000ee20000300800 */
[----:B--2---:R-:W-:-:S04]  /*79b10*/  LOP3.LUT R33, R33, 0xff, RZ, 0xc0, !PT ;  /* 0x000000ff21217812 */ /* 0x004fc800078ec0ff */
[----:B------:R-:W-:-:S05]  /*79b20*/  F2FP.F16.E4M3.UNPACK_B R33, R33 ;  /* 0x00000021ff21723e */ /* 0x000fca00020006ff */
[----:B------:R-:W-:-:S05]  /*79b30*/  HADD2.F32 R33, -RZ, R33.H0_H0 ;  /* 0x20000021ff217230 */ /* 0x000fca0000004100 */
[----:B------:R-:W-:-:S04]  /*79b40*/  FMUL R33, R33, UR26 ;  /* 0x0000001a21217c20 */ /* 0x000fc80008400000 */
[----:B----4-:R-:W-:Y:S02]  /*79b50*/  FFMA R33, R9, UR27, R33 ;  /* 0x0000001b09217c23 */ /* 0x010fe40008000021 */
[----:B------:R-:W2:Y:S03]  /*79b60*/  LDL.LU R9, [R1+0x1484] ;  /* 0x0014840001097983 */ /* 0x000ea60000300800 */
        /* <DEDUP_REMOVED lines=8> */
[----:B------:R-:W-:Y:S04]  /*79bf0*/  STL [R1+0x1cf8], R14 ;  /* 0x001cf80e01007387 */ /* 0x000fe80000100800 */
[----:B------:R0:W-:Y:S01]  /*79c00*/  STL [R1+0x1cfc], R15 ;  /* 0x001cfc0f01007387 */ /* 0x0001e20000100800 */
[----:B-1----:R-:W-:Y:S01]  /*79c10*/  @!P4 IADD3 R34, P5, R34, R40, RZ ;  /* 0x000000282222c210 */ /* 0x002fe20007fbe0ff */
[----:B------:R-:W-:-:S03]  /*79c20*/  IMAD.U32 R40, RZ, RZ, UR11 ;  /* 0x0000000bff287e24 */ /* 0x000fc6000f8e00ff */
[----:B------:R-:W-:Y:S01]  /*79c30*/  @!P4 IADD3.X R35, R41, R35, R33, P5, !PT ;  /* 0x000000232923c210 */ /* 0x000fe20002ffe421 */
[----:B------:R-:W-:Y:S01]  /*79c40*/  IMAD.U32 R33, RZ, RZ, UR10 ;  /* 0x0000000aff217e24 */ /* 0x000fe2000f8e00ff */
[----:B0-----:R-:W-:-:S04]  /*79c50*/  @!P1 IADD3 R15, P5, P6, R40, UR9, R24 ;  /* 0x00000009280f9c10 */ /* 0x001fc8000febe018 */
[----:B------:R-:W-:Y:S02]  /*79c60*/  @!P1 IADD3.X R14, R33, UR8, R32, P5, P6 ;  /* 0x00000008210e9c10 */ /* 0x000fe4000afec420 */
[----:B------:R-:W-:-:S06]  /*79c70*/  PRMT R33, RZ, 0x7610, R33 ;  /* 0x00007610ff217816 */ /* 0x000fcc0000000021 */
[----:B------:R-:W4:Y:S01]  /*79c80*/  @!P4 LDG.E.U8 R33, desc[UR32][R36.64+0xf9] ;  /* 0x0000f9202421c981 */ /* 0x000f22000c1e1100 */
[----:B------:R-:W-:-:S03]  /*79c90*/  LOP3.LUT R3, R3, 0xfffffffd, RZ, 0xc0, !PT ;  /* 0xfffffffd03037812 */ /* 0x000fc600078ec0ff */
[----:B------:R-:W-:Y:S04]  /*79ca0*/  @!P1 STL [R1+0x4c4], R15 ;  /* 0x0004c40f01009387 */ /* 0x000fe80000100800 */
[----:B------:R-:W-:Y:S01]  /*79cb0*/  @!P1 STL [R1+0x4c8], R14 ;  /* 0x0004c80e01009387 */ /* 0x000fe20000100800 */
[----:B------:R-:W-:Y:S02]  /*79cc0*/  @P1 LOP3.LUT R3, R3, 0x2, RZ, 0xfc, !PT ;  /* 0x0000000203031812 */ /* 0x000fe400078efcff */
[----:B------:R-:W-:Y:S02]  /*79cd0*/  ISETP.LT.OR P1, PT, R31, 0x1f2, !P2 ;  /* 0x000001f21f00780c */ /* 0x000fe40005721670 */
[C---:B------:R-:W-:Y:S02]  /*79ce0*/  LOP3.LUT P0, RZ, R13.reuse, 0x40000, RZ, 0xc0, !PT ;  /* 0x000400000dff7812 */ /* 0x040fe4000780c0ff */
[----:B------:R-:W-:-:S04]  /*79cf0*/  LOP3.LUT R13, R13, 0xffffdfff, RZ, 0xc0, !PT ;  /* 0xffffdfff0d0d7812 */ /* 0x000fc800078ec0ff */
[----:B------:R-:W-:Y:S02]  /*79d00*/  @P3 LOP3.LUT R13, R13, 0x2000, RZ, 0xfc, !PT ;  /* 0x000020000d0d3812 */ /* 0x000fe400078efcff */
        /* <DEDUP_REMOVED lines=8> */
[----:B0-----:R-:W-:Y:S02]  /*79d90*/  IMAD.U32 R34, RZ, RZ, UR11 ;  /* 0x0000000bff227e24 */ /* 0x001fe4000f8e00ff */
[----:B------:R-:W-:-:S03]  /*79da0*/  IMAD.U32 R33, RZ, RZ, UR10 ;  /* 0x0000000aff217e24 */ /* 0x000fc6000f8e00ff */
[----:B------:R-:W-:-:S04]  /*79db0*/  @!P1 IADD3 R40, P4, P5, R34, UR9, R24 ;  /* 0x0000000922289c10 */ /* 0x000fc8000fd9e018 */
[----:B------:R-:W-:Y:S02]  /*79dc0*/  @!P1 IADD3.X R14, R33, UR8, R32, P4, P5 ;  /* 0x00000008210e9c10 */ /* 0x000fe4000a7ea420 */
[----:B------:R-:W-:-:S06]  /*79dd0*/  PRMT R33, RZ, 0x7610, R33 ;  /* 0x00007610ff217816 */ /* 0x000fcc0000000021 */
[----:B------:R-:W3:Y:S01]  /*79de0*/  @!P3 LDG.E.U8 R33, desc[UR32][R38.64+0xf8] ;  /* 0x0000f8202621b981 */ /* 0x000ee2000c1e1100 */
[----:B------:R-:W-:-:S03]  /*79df0*/  LOP3.LUT R3, R3, 0xfffffffe, RZ, 0xc0, !PT ;  /* 0xfffffffe03037812 */ /* 0x000fc600078ec0ff */
[----:B------:R-:W-:Y:S04]  /*79e00*/  STL [R1+0x1d04], R36 ;  /* 0x001d042401007387 */ /* 0x000fe80000100800 */
[----:B------:R-:W-:Y:S04]  /*79e10*/  STL [R1+0x1d00], R37 ;  /* 0x001d002501007387 */ /* 0x000fe80000100800 */
[----:B------:R-:W4:Y:S01]  /*79e20*/  LDL.LU R2, [R1+0x1488] ;  /* 0x0014880001027983 */ /* 0x000f220000300800 */
[----:B------:R-:W-:-:S03]  /*79e30*/  @P1 LOP3.LUT R3, R3, 0x1, RZ, 0xfc, !PT ;  /* 0x0000000103031812 */ /* 0x000fc600078efcff */
[----:B------:R-:W-:Y:S01]  /*79e40*/  @!P1 STL [R1+0x4c0], R14 ;  /* 0x0004c00e01009387 */ /* 0x000fe20000100800 */
[----:B------:R-:W-:Y:S01]  /*79e50*/  ISETP.LT.OR P1, PT, R31, 0x1f9, !P2 ;  /* 0x000001f91f00780c */ /* 0x000fe20005721670 */
[----:B------:R-:W-:Y:S02]  /*79e60*/  IMAD.U32 R35, RZ, RZ, UR11 ;  /* 0x0000000bff237e24 */ /* 0x000fe4000f8e00ff */
[----:B------:R-:W-:Y:S01]  /*79e70*/  IMAD.U32 R34, RZ, RZ, UR10 ;  /* 0x0000000aff227e24 */ /* 0x000fe2000f8e00ff */
[----:B------:R-:W-:-:S09]  /*79e80*/  LOP3.LUT P6, RZ, R6, 0x80000000, RZ, 0xc0, !PT ;  /* 0x8000000006ff7812 */ /* 0x000fd200078cc0ff */
[----:B------:R-:W-:-:S04]  /*79e90*/  @!P1 IADD3 R28, P4, P5, R35, UR9, R24 ;  /* 0x00000009231c9c10 */ /* 0x000fc8000fd9e018 */
[----:B------:R-:W-:Y:S01]  /*79ea0*/  @!P1 IADD3.X R29, R34, UR8, R32, P4, P5 ;  /* 0x00000008221d9c10 */ /* 0x000fe2000a7ea420 */
        /* <DEDUP_REMOVED lines=9> */
[----:B0-----:R-:W-:Y:S02]  /*79f40*/  IMAD.U32 R33, RZ, RZ, UR10 ;  /* 0x0000000aff217e24 */ /* 0x001fe4000f8e00ff */
[----:B------:R-:W2:Y:S10]  /*79f50*/  LDL.LU.64 R16, [R1+0x1df8] ;  /* 0x001df80001107983 */ /* 0x000eb40000300a00 */
[----:B------:R-:W-:Y:S01]  /*79f60*/  @!P3 IADD3 R22, P2, P4, R34, UR9, R24 ;  /* 0x000000092216bc10 */ /* 0x000fe2000fc5e018 */
[----:B------:R-:W3:Y:S03]  /*79f70*/  LDL.LU R9, [R1+0x148c] ;  /* 0x00148c0001097983 */ /* 0x000ee60000300800 */
[----:B------:R-:W-:-:S02]  /*79f80*/  @!P3 IADD3.X R23, R33, UR8, R32, P2, P4 ;  /* 0x000000082117bc10 */ /* 0x000fc400097e8420 */
[----:B------:R-:W-:-:S06]  /*79f90*/  PRMT R33, RZ, 0x7610, R33 ;  /* 0x00007610ff217816 */ /* 0x000fcc0000000021 */
[----:B------:R-:W4:Y:S04]  /*79fa0*/  @!P6 LDG.E.U8 R33, desc[UR32][R38.64+0xf9] ;  /* 0x0000f9202621e981 */ /* 0x000f28000c1e1100 */
[----:B------:R-:W-:Y:S04]  /*79fb0*/  STL [R1+0x1d0c], R38 ;  /* 0x001d0c2601007387 */ /* 0x000fe80000100800 */
[----:B------:R-:W-:Y:S01]  /*79fc0*/  STL [R1+0x1d08], R39 ;  /* 0x001d082701007387 */ /* 0x000fe20000100800 */
[----:B------:R-:W-:Y:S02]  /*79fd0*/  LOP3.LUT R13, R13, 0xffff7fff, RZ, 0xc0, !PT ;  /* 0xffff7fff0d0d7812 */ /* 0x000fe400078ec0ff */
[----:B----4-:R-:W-:-:S04]  /*79fe0*/  LOP3.LUT R33, R33, 0xff, RZ, 0xc0, !PT ;  /* 0x000000ff21217812 */ /* 0x010fc800078ec0ff */
[----:B------:R-:W-:-:S05]  /*79ff0*/  F2FP.F16.E4M3.UNPACK_B R33, R33 ;  /* 0x00000021ff21723e */ /* 0x000fca00020006ff */
[----:B------:R-:W-:-:S05]  /*7a000*/  HADD2.F32 R33, -RZ, R33.H0_H0 ;  /* 0x20000021ff217230 */ /* 0x000fca0000004100 */
[----:B------:R-:W-:-:S04]  /*7a010*/  FMUL R33, R33, UR26 ;  /* 0x0000001a21217c20 */ /* 0x000fc80008400000 */
[----:B------:R-:W-:-:S05]  /*7a020*/  FFMA R33, R2, UR27, R33 ;  /* 0x0000001b02217c23 */ /* 0x000fca0008000021 */
[----:B------:R-:W-:-:S05]  /*7a030*/  F2FP.SATFINITE.E4M3.F32.PACK_AB_MERGE_C R33, RZ, R33, RZ ;  /* 0x00000021ff21723e */ /* 0x000fca00048070ff */
[----:B------:R0:W-:Y:S04]  /*7a040*/  @!P6 STG.E.U8 desc[UR32][R26.64+0xf9], R33 ;  /* 0x0000f9211a00e986 */ /* 0x0001e8000c101120 */
[----:B0-----:R-:W4:Y:S01]  /*7a050*/  LDL.LU.64 R26, [R1+0x1df0] ;  /* 0x001df000011a7983 */ /* 0x001f220000300a00 */
[----:B------:R-:W-:Y:S02]  /*7a060*/  @P1 LOP3.LUT R13, R13, 0x8000, RZ, 0xfc, !PT ;  /* 0x000080000d0d1812 */ /* 0x000fe400078efcff */
[----:B------:R-:W-:Y:S01]  /*7a070*/  ISETP.LT.OR P1, PT, R31, 0x101, !P0 ;  /* 0x000001011f00780c */ /* 0x000fe20004721670 */
[----:B------:R-:W-:Y:S01]  /*7a080*/  IMAD.U32 R33, RZ, RZ, UR10 ;  /* 0x0000000aff217e24 */ /* 0x000fe2000f8e00ff */
[----:B------:R-:W2:Y:S01]  /*7a090*/  LDL.LU R2, [R1+0x1490] ;  /* 0x0014900001027983 */ /* 0x000ea20000300800 */
[----:B------:R-:W-:-:S04]  /*7a0a0*/  LOP3.LUT R13, R13, 0xfffeffff, RZ, 0xc0, !PT ;  /* 0xfffeffff0d0d7812 */ /* 0x000fc800078ec0ff */
[----:B------:R-:W-:Y:S02]  /*7a0b0*/  @P3 LOP3.LUT R13, R13, 0x10000, RZ, 0xfc, !PT ;  /* 0x000100000d0d3812 */ /* 0x000fe400078efcff */
[----:B------:R-:W-:-:S04]  /*7a0c0*/  ISETP.GE.AND P3, PT, R30, 0x1, PT ;  /* 0x000000011e00780c */ /* 0x000fc80003f66270 */
[----:B------:R-:W-:-:S04]  /*7a0d0*/  @!P1 IADD3 R15, P2, P4, R34, UR13, R24 ;  /* 0x0000000d220f9c10 */ /* 0x000fc8000fc5e018 */
[----:B------:R-:W-:Y:S02]  /*7a0e0*/  @!P1 IADD3.X R14, R33, UR12, R32, P2, P4 ;  /* 0x0000000c210e9c10 */ /* 0x000fe400097e8420 */
[----:B------:R-:W-:Y:S02]  /*7a0f0*/  ISETP.LT.OR P2, PT, R31, 0x101, !P3 ;  /* 0x000001011f00780c */ /* 0x000fe40005f41670 */
[----:B------:R-:W-:-:S11]  /*7a100*/  PRMT R33, RZ, 0x7610, R33 ;  /* 0x00007610ff217816 */ /* 0x000fd60000000021 */
[----:B------:R-:W0:Y:S01]  /*7a110*/  @!P2 LDC.64 R34, c[0x0][0x5c0] ;  /* 0x00017000ff22ab82 */ /* 0x000e220000000a00 */
[----:B----4-:R-:W4:Y:S01]  /*7a120*/  @!P2 LDG.E.U8 R33, desc[UR32][R26.64+0x100] ;  /* 0x000100201a21a981 */ /* 0x010f22000c1e1100 */
[----:B0-----:R-:W-:-:S05]  /*7a130*/  @!P2 IADD3 R34, P4, R24, R34, RZ ;  /* 0x000000221822a210 */ /* 0x001fca0007f9e0ff */
[----:B------:R-:W-:Y:S01]  /*7a140*/  @!P2 IMAD.X R35, R32, 0x1, R35, P4 ;  /* 0x000000012023a824 */ /* 0x000fe200020e0623 */
        /* <DEDUP_REMOVED lines=9> */
[----:B------:R-:W0:Y:S01]  /*7a1e0*/  @!P2 LDC.64 R34, c[0x0][0x5c0] ;  /* 0x00017000ff22ab82 */ /* 0x000e220000000a00 */
[----:B------:R-:W3:Y:S04]  /*7a1f0*/  @!P2 LDG.E.U8 R33, desc[UR32][R26.64+0x101] ;  /* 0x000101201a21a981 */ /* 0x000ee8000c1e1100 */
[----:B------:R-:W-:Y:S04]  /*7a200*/  STL [R1+0x1d10], R30 ;  /* 0x001d101e01007387 */ /* 0x000fe80000100800 */
[----:B------:R-:W-:Y:S04]  /*7a210*/  @!P1 STL [R1+0x4ec], R15 ;  /* 0x0004ec0f01009387 */ /* 0x000fe80000100800 */
[----:B------:R-:W-:Y:S01]  /*7a220*/  @!P1 STL [R1+0x4f0], R14 ;  /* 0x0004f00e01009387 */ /* 0x000fe20000100800 */
[----:B------:R-:W-:-:S02]  /*7a230*/  ISETP.LT.OR P1, PT, R31, 0x102, !P0 ;  /* 0x000001021f00780c */ /* 0x000fc40004721670 */
[----:B------:R-:W-:Y:S01]  /*7a240*/  LOP3.LUT P5, RZ, R0, 0x20000, RZ, 0xc0, !PT ;  /* 0x0002000000ff7812 */ /* 0x000fe200078ac0ff */
[----:B------:R-:W4:Y:S01]  /*7a250*/  LDL.LU R9, [R1+0x1494] ;  /* 0x0014940001097983 */ /* 0x000f220000300800 */
[----:B0-----:R-:W-:-:S05]  /*7a260*/  @!P2 IADD3 R34, P4, R24, R34, RZ ;  /* 0x000000221822a210 */ /* 0x001fca0007f9e0ff */
[----:B------:R-:W-:Y:S01]  /*7a270*/  @!P2 IMAD.X R35, R32, 0x1, R35, P4 ;  /* 0x000000012023a824 */ /* 0x000fe200020e0623 */
[----:B---3--:R-:W-:-:S04]  /*7a280*/  LOP3.LUT R33, R33, 0xff, RZ, 0xc0, !PT ;  /* 0x000000ff21217812 */ /* 0x008fc800078ec0ff */
[----:B------:R-:W-:-:S05]  /*7a290*/  F2FP.F16.E4M3.UNPACK_B R33, R33 ;  /* 0x00000021ff21723e */ /* 0x000fca00020006ff */
[----:B------:R-:W-:-:S05]  /*7a2a0*/  HADD2.F32 R33, -RZ, R33.H0_H0 ;  /* 0x20000021ff217230 */ /* 0x000fca0000004100 */
[----:B------:R-:W-:-:S04]  /*7a2b0*/  FMUL R33, R33, UR26 ;  /* 0x0000001a21217c20 */ /* 0x000fc80008400000 */
[----:B--2---:R-:W-:Y:S02]  /*7a2c0*/  FFMA R33, R2, UR27, R33 ;  /* 0x0000001b02217c23 */ /* 0x004fe40008000021 */
[----:B------:R-:W2:Y:S03]  /*7a2d0*/  LDL.LU R2, [R1+0x1498] ;  /* 0x0014980001027983 */ /* 0x000ea60000300800 */
[----:B------:R-:W-:-:S05]  /*7a2e0*/  F2FP.SATFINITE.E4M3.F32.PACK_AB_MERGE_C R33, RZ, R33, RZ ;  /* 0x00000021ff21723e */ /* 0x000fca00048070ff */
[----:B------:R0:W-:Y:S02]  /*7a2f0*/  @!P2 STG.E.U8 desc[UR32][R34.64+0x101], R33 ;  /* 0x000101212200a986 */ /* 0x0001e4000c101120 */
[----:B0-----:R-:W-:Y:S02]  /*7a300*/  IMAD.U32 R34, RZ, RZ, UR11 ;  /* 0x0000000bff227e24 */ /* 0x001fe4000f8e00ff */
[----:B------:R-:W-:-:S03]  /*7a310*/  IMAD.U32 R33, RZ, RZ, UR10 ;  /* 0x0000000aff217e24 */ /* 0x000fc6000f8e00ff */
[----:B------:R-:W-:-:S04]  /*7a320*/  @!P1 IADD3 R15, P2, P4, R34, UR13, R24 ;  /* 0x0000000d220f9c10 */ /* 0x000fc8000fc5e018 */
[----:B------:R-:W-:Y:S02]  /*7a330*/  @!P1 IADD3.X R14, R33, UR12, R32, P2, P4 ;  /* 0x0000000c210e9c10 */ /* 0x000fe400097e8420 */
[----:B------:R-:W-:-:S06]  /*7a340*/  PRMT R33, RZ, 0x7610, R33 ;  /* 0x00007610ff217816 */ /* 0x000fcc0000000021 */
[----:B------:R-:W3:Y:S04]  /*7a350*/  @!P5 LDG.E.U8 R33, desc[UR32][R16.64+0x100] ;  /* 0x000100201021d981 */ /* 0x000ee8000c1e1100 */
[----:B------:R0:W-:Y:S04]  /*7a360*/  @!P1 STL [R1+0x4dc], R15 ;  /* 0x0004dc0f01009387 */ /* 0x0001e80000100800 */
[----:B------:R1:W-:Y:S01]  /*7a370*/  @!P1 STL [R1+0x4e4], R14 ;  /* 0x0004e40e01009387 */ /* 0x0003e20000100800 */
[----:B------:R-:W-:Y:S01]  /*7a380*/  ISETP.LT.OR P1, PT, R31, 0x109, !P0 ;  /* 0x000001091f00780c */ /* 0x000fe20004721670 */
[----:B------:R-:W-:-:S02]  /*7a390*/  IMAD.U32 R35, RZ, RZ, UR11 ;  /* 0x0000000bff237e24 */ /* 0x000fc4000f8e00ff */
[----:B------:R-:W-:-:S10]  /*7a3a0*/  IMAD.U32 R34, RZ, RZ, UR10 ;  /* 0x0000000aff227e24 */ /* 0x000fd4000f8e00ff */
[----:B0-----:R-:W-:-:S04]  /*7a3b0*/  @!P1 IADD3 R15, P2, P4, R35, UR13, R24 ;  /* 0x0000000d230f9c10 */ /* 0x001fc8000fc5e018 */
[----:B-1----:R-:W-:Y:S01]  /*7a3c0*/  @!P1 IADD3.X R14, R34, UR12, R32, P2, P4 ;  /* 0x0000000c220e9c10 */ /* 0x002fe200097e8420 */
[----:B------:R-:W-:Y:S01]  /*7a3d0*/  IMAD.U32 R34, RZ, RZ, UR11 ;  /* 0x0000000bff227e24 */ /* 0x000fe2000f8e00ff */
[----:B------:R-:W-:Y:S02]  /*7a3e0*/  LOP3.LUT P6, RZ, R0, 0x8, RZ, 0xc0, !PT ;  /* 0x0000000800ff7812 */ /* 0x000fe400078cc0ff */
[----:B---3--:R-:W-:-:S04]  /*7a3f0*/  LOP3.LUT R33, R33, 0xff, RZ, 0xc0, !PT ;  /* 0x000000ff21217812 */ /* 0x008fc800078ec0ff */
[----:B------:R-:W-:-:S05]  /*7a400*/  F2FP.F16.E4M3.UNPACK_B R33, R33 ;  /* 0x00000021ff21723e */ /* 0x000fca00020006ff */
[----:B------:R-:W-:-:S05]  /*7a410*/  HADD2.F32 R33, -RZ, R33.H0_H0 ;  /* 0x20000021ff217230 */ /* 0x000fca0000004100 */
[----:B------:R-:W-:-:S04]  /*7a420*/  FMUL R33, R33, UR26 ;  /* 0x0000001a21217c20 */ /* 0x000fc80008400000 */
[----:B----4-:R-:W-:Y:S02]  /*7a430*/  FFMA R33, R9, UR27, R33 ;  /* 0x0000001b09217c23 */ /* 0x010fe40008000021 */
[----:B------:R-:W3:Y:S04]  /*7a440*/  LDL.LU R9, [R1+0x149c] ;  /* 0x00149c0001097983 */ /* 0x000ee80000300800 */
[----:B------:R-:W-:Y:S04]  /*7a450*/  @!P1 STL [R1+0x4f4], R15 ;  /* 0x0004f40f01009387 */ /* 0x000fe80000100800 */
[----:B------:R-:W-:Y:S01]  /*7a460*/  @!P1 STL [R1+0x4f8], R14 ;  /* 0x0004f80e01009387 */ /* 0x000fe20000100800 */
[----:B------:R-:W-:-:S02]  /*7a470*/  ISETP.LT.OR P1, PT, R31, 0x10a, !P0 ;  /* 0x0000010a1f00780c */ /* 0x000fc40004721670 */
[----:B------:R-:W-:-:S05]  /*7a480*/  F2FP.SATFINITE.E4M3.F32.PACK_AB_MERGE_C R33, RZ, R33, RZ ;  /* 0x00000021ff21723e */ /* 0x000fca00048070ff */
[----:B------:R0:W-:Y:S02]  /*7a490*/  @!P5 STG.E.U8 desc[UR32][R170.64+0x100], R33 ;  /* 0x00010021aa00d986 */ /* 0x0001e4000c101120 */
[----:B0-----:R-:W-:-:S04]  /*7a4a0*/  IMAD.U32 R33, RZ, RZ, UR10 ;  /* 0x0000000aff217e24 */ /* 0x001fc8000f8e00ff */
[----:B------:R-:W-:-:S04]  /*7a4b0*/  @!P1 IADD3 R170, P2, P4, R34, UR13, R24 ;  /* 0x0000000d22aa9c10 */ /* 0x000fc8000fc5e018 */
[----:B------:R-:W-:Y:S02]  /*7a4c0*/  @!P1 IADD3.X R171, R33, UR12, R32, P2, P4 ;  /* 0x0000000c21ab9c10 */ /* 0x000fe400097e8420 */
[----:B------:R-:W-:-:S06]  /*7a4d0*/  PRMT R33, RZ, 0x7610, R33 ;  /* 0x00007610ff217816 */ /* 0x000fcc0000000021 */
[----:B------:R-:W4:Y:S01]  /*7a4e0*/  @!P6 LDG.E.U8 R33, desc[UR32][R16.64+0x101] ;  /* 0x000101201021e981 */ /* 0x000f22000c1e1100 */
[----:B------:R-:W-:-:S13]  /*7a4f0*/  ISETP.LT.OR P1, PT, R31, 0x111, !P0 ;  /* 0x000001111f00780c */ /* 0x000fda0004721670 */
[----:B------:R-:W-:Y:S02]  /*7a500*/  @!P1 IADD3 R15, P2, P4, R34, UR13, R24 ;  /* 0x0000000d220f9c10 */ /* 0x000fe4000fc5e018 */
        /* <DEDUP_REMOVED lines=8> */
[----:B0-----:R-:W-:-:S05]  /*7a590*/  IMAD.U32 R33, RZ, RZ, UR10 ;  /* 0x0000000aff217e24 */ /* 0x001fca000f8e00ff */
[----:B------:R-:W-:Y:S02]  /*7a5a0*/  @!P1 IADD3.X R14, R33, UR12, R32, P2, P4 ;  /* 0x0000000c210e9c10 */ /* 0x000fe400097e8420 */
[----:B------:R-:W-:Y:S02]  /*7a5b0*/  ISETP.LT.OR P2, PT, R31, 0x109, !P3 ;  /* 0x000001091f00780c */ /* 0x000fe40005f41670 */
[----:B------:R-:W-:-:S11]  /*7a5c0*/  PRMT R33, RZ, 0x7610, R33 ;  /* 0x00007610ff217816 */ /* 0x000fd60000000021 */
[----:B------:R-:W4:Y:S01]  /*7a5d0*/  @!P2 LDG.E.U8 R33, desc[UR32][R26.64+0x108] ;  /* 0x000108201a21a981 */ /* 0x000f22000c1e1100 */
[----:B------:R-:W0:Y:S02]  /*7a5e0*/  @!P2 LDC.64 R34, c[0x0][0x5c0] ;  /* 0x00017000ff22ab82 */ /* 0x000e240000000a00 */
        /* <DEDUP_REMOVED lines=34> */
[----:B------:R-:W-:Y:S01]  /*7a810*/  ISETP.LT.OR P1, PT, R31, 0x119, !P0 ;  /* 0x000001191f00780c */ /* 0x000fe20004721670 */
[----:B------:R-:W-:Y:S02]  /*7a820*/  IMAD.U32 R35, RZ, RZ, UR11 ;  /* 0x0000000bff237e24 */ /* 0x000fe4000f8e00ff */
[----:B------:R-:W-:-:S10]  /*7a830*/  IMAD.U32 R34, RZ, RZ, UR10 ;  /* 0x0000000aff227e24 */ /* 0x000fd4000f8e00ff */
[----:B------:R-:W-:-:S04]  /*7a840*/  @!P1 IADD3 R15, P2, P4, R35, UR13, R24 ;  /* 0x0000000d230f9c10 */ /* 0x000fc8000fc5e018 */
[----:B------:R-:W-:Y:S01]  /*7a850*/  @!P1 IADD3.X R14, R34, UR12, R32, P2, P4 ;  /* 0x0000000c220e9c10 */ /* 0x000fe200097e8420 */
        /* <DEDUP_REMOVED lines=8> */
[----:B------:R0:W-:Y:S04]  /*7a8e0*/  @!P1 STL [R1+0x504], R15 ;  /* 0x0005040f01009387 */ /* 0x0001e80000100800 */
[----:B------:R-:W-:Y:S01]  /*7a8f0*/  @!P1 STL [R1+0x508], R14 ;  /* 0x0005080e01009387 */ /* 0x000fe20000100800 */
[----:B------:R-:W-:-:S02]  /*7a900*/  ISETP.LT.OR P1, PT, R31, 0x11a, !P0 ;  /* 0x0000011a1f00780c */ /* 0x000fc40004721670 */
[----:B------:R-:W-:-:S05]  /*7a910*/  F2FP.SATFINITE.E4M3.F32.PACK_AB_MERGE_C R33, RZ, R33, RZ ;  /* 0x00000021ff21723e */ /* 0x000fca00048070ff */
[----:B------:R1:W-:Y:S06]  /*7a920*/  @!P5 STG.E.U8 desc[UR32][R172.64+0x108], R33 ;  /* 0x00010821ac00d986 */ /* 0x0003ec000c101120 */
[----:B0-----:R-:W-:Y:S01]  /*7a930*/  @!P1 IADD3 R15, P2, P4, R34, UR13, R24 ;  /* 0x0000000d220f9c10 */ /* 0x001fe2000fc5e018 */
[----:B-1----:R-:W-:-:S05]  /*7a940*/  IMAD.U32 R33, RZ, RZ, UR10 ;  /* 0x0000000aff217e24 */ /* 0x002fca000f8e00ff */
[----:B------:R-:W-:Y:S02]  /*7a950*/  @!P1 IADD3.X R14, R33, UR12, R32, P2, P4 ;  /* 0x0000000c210e9c10 */ /* 0x000fe400097e8420 */
[----:B------:R-:W-:-:S06]  /*7a960*/  PRMT R33, RZ, 0x7610, R33 ;  /* 0x00007610ff217816 */ /* 0x000fcc0000000021 */
[----:B------:R-:W4:Y:S04]  /*7a970*/  @!P6 LDG.E.U8 R33, desc[UR32][R16.64+0x109] ;  /* 0x000109201021e981 */ /* 0x000f28000c1e1100 */
[----:B------:R-:W-:Y:S04]  /*7a980*/  @!P1 STL [R1+0x50c], R15 ;  /* 0x00050c0f01009387 */ /* 0x000fe80000100800 */
[----:B------:R-:W-:Y:S01]  /*7a990*/  @!P1 STL [R1+0x510], R14 ;  /* 0x0005100e01009387 */ /* 0x000fe20000100800 */
        /* <DEDUP_REMOVED lines=9> */
[----:B0-----:R-:W-:Y:S01]  /*7aa30*/  IMAD.U32 R33, RZ, RZ, UR10 ;  /* 0x0000000aff217e24 */ /* 0x001fe2000f8e00ff */
[----:B------:R-:W-:-:S04]  /*7aa40*/  @!P1 IADD3 R174, P2, P4, R34, UR13, R24 ;  /* 0x0000000d22ae9c10 */ /* 0x000fc8000fc5e018 */
        /* <DEDUP_REMOVED lines=17> */
[----:B------:R-:W3:Y:S01]  /*7ab60*/  @!P2 LDG.E.U8 R33, desc[UR32][R26.64+0x111] ;  /* 0x000111201a21a981 */ /* 0x000ee2000c1e1100 */
[----:B------:R-:W-:Y:S02]  /*7ab70*/  ISETP.LT.OR P1, PT, R31, 0x122, !P0 ;  /* 0x000001221f00780c */ /* 0x000fe40004721670 */
[----:B------:R-:W-:Y:S02]  /*7ab80*/  LOP3.LUT P5, RZ, R5, 0x10, RZ, 0xc0, !PT ;  /* 0x0000001005ff7812 */ /* 0x000fe400078ac0ff */
[----:B0-----:R-:W-:-:S05]  /*7ab90*/  @!P2 IADD3 R34, P4, R24, R34, RZ ;  /* 0x000000221822a210 */ /* 0x001fca0007f9e0ff */
[----:B------:R-:W-:Y:S01]  /*7aba0*/  @!P2 IMAD.X R35, R32, 0x1, R35, P4 ;  /* 0x000000012023a824 */ /* 0x000fe200020e0623 */
[----:B------:R-:W-:Y:S04]  /*7abb0*/  STL [R1+0x1d14], R5 ;  /* 0x001d140501007387 */ /* 0x000fe80000100800 */
[----:B------:R-:W4:Y:S01]  /*7abc0*/  LDL.LU R9, [R1+0x14b4] ;  /* 0x0014b40001097983 */ /* 0x000f220000300800 */
[----:B---3--:R-:W-:-:S04]  /*7abd0*/  LOP3.LUT R33, R33, 0xff, RZ, 0xc0, !PT ;  /* 0x000000ff21217812 */ /* 0x008fc800078ec0ff */
[----:B------:R-:W-:-:S05]  /*7abe0*/  F2FP.F16.E4M3.UNPACK_B R33, R33 ;  /* 0x00000021ff21723e */ /* 0x000fca00020006ff */
[----:B------:R-:W-:-:S05]  /*7abf0*/  HADD2.F32 R33, -RZ, R33.H0_H0 ;  /* 0x20000021ff217230 */ /* 0x000fca0000004100 */
[----:B------:R-:W-:-:S04]  /*7ac00*/  FMUL R33, R33, UR26 ;  /* 0x0000001a21217c20 */ /* 0x000fc80008400000 */
[----:B--2---:R-:W-:Y:S01]  /*7ac10*/  FFMA R33, R2, UR27, R33 ;  /* 0x0000001b02217c23 */ /* 0x004fe20008000021 */
[----:B------:R-:W-:Y:S01]  /*7ac20*/  LOP3.LUT P6, RZ, R5, 0x8, RZ, 0xc0, !PT ;  /* 0x0000000805ff7812 */ /* 0x000fe200078cc0ff */
        /* <DEDUP_REMOVED lines=128> */
[----:B---3--:R-:W-:Y:S01]  /*7b430*/  FFMA R33, R9, UR27, R33 ;  /* 0x0000001b09217c23 */ /* 0x008fe20008000021 */
[----:B------:R-:W-:Y:S02]  /*7b440*/  ISETP.LT.OR P1, PT, R31, 0x142, !P0 ;  /* 0x000001421f00780c */ /* 0x000fe40004721670 */
[----:B------:R-:W-:Y:S01]  /*7b450*/  LOP3.LUT P5, RZ, R0, 0x80000, RZ, 0xc0, !PT ;  /* 0x0008000000ff7812 */ /* 0x000fe200078ac0ff */
[----:B------:R-:W3:Y:S01]  /*7b460*/  LDL.LU R9, [R1+0x14d4] ;  /* 0x0014d40001097983 */ /* 0x000ee20000300800 */
[----:B------:R-:W-:-:S05]  /*7b470*/  F2FP.SATFINITE.E4M3.F32.PACK_AB_MERGE_C R33, RZ, R33, RZ ;  /* 0x00000021ff21723e */ /* 0x000fca00048070ff */
[----:B------:R0:W-:Y:S01]  /*7b480*/  @!P2 STG.E.U8 desc[UR32][R34.64+0x120], R33 ;  /* 0x000120212200a986 */ /* 0x0001e2000c101120 */
[----:B------:R-:W-:Y:S02]  /*7b490*/  ISETP.LT.OR P2, PT, R31, 0x122, !P3 ;  /* 0x000001221f00780c */ /* 0x000fe40005f41670 */
[----:B0-----:R-:W-:-:S11]  /*7b4a0*/  PRMT R33, RZ, 0x7610, R33 ;  /* 0x00007610ff217816 */ /* 0x001fd60000000021 */
[----:B------:R-:W0:Y:S01]  /*7b4b0*/  @!P2 LDC.64 R34, c[0x0][0x5c0] ;  /* 0x00017000ff22ab82 */ /* 0x000e220000000a00 */
[----:B------:R-:W4:Y:S01]  /*7b4c0*/  @!P2 LDG.E.U8 R33, desc[UR32][R26.64+0x121] ;  /* 0x000121201a21a981 */ /* 0x000f22000c1e1100 */
[----:B0-----:R-:W-:-:S05]  /*7b4d0*/  @!P2 IADD3 R34, P4, R24, R34, RZ ;  /* 0x000000221822a210 */ /* 0x001fca0007f9e0ff */
[----:B------:R-:W-:Y:S01]  /*7b4e0*/  @!P2 IMAD.X R35, R32, 0x1, R35, P4 ;  /* 0x000000012023a824 */ /* 0x000fe200020e0623 */
        /* <DEDUP_REMOVED lines=13> */
[----:B------:R-:W4:Y:S01]  /*7b5c0*/  @!P5 LDG.E.U8 R33, desc[UR32][R16.64+0x120] ;  /* 0x000120201021d981 */ /* 0x000f22000c1e1100 */
[----:B------:R-:W-:Y:S01]  /*7b5d0*/  ISETP.LT.OR P1, PT, R31, 0x149, !P0 ;  /* 0x000001491f00780c */ /* 0x000fe20004721670 */
[----:B------:R-:W-:Y:S02]  /*7b5e0*/  IMAD.U32 R35, RZ, RZ, UR11 ;  /* 0x0000000bff237e24 */ /* 0x000fe4000f8e00ff */
[----:B------:R-:W-:-:S10]  /*7b5f0*/  IMAD.U32 R34, RZ, RZ, UR10 ;  /* 0x0000000aff227e24 */ /* 0x000fd4000f8e00ff */
[----:B------:R-:W-:-:S04]  /*7b600*/  @!P1 IADD3 R14, P2, P4, R35, UR13, R24 ;  /* 0x0000000d230e9c10 */ /* 0x000fc8000fc5e018 */
[----:B------:R-:W-:Y:S01]  /*7b610*/  @!P1 IADD3.X R5, R34, UR12, R32, P2, P4 ;  /* 0x0000000c22059c10 */ /* 0x000fe200097e8420 */
[----:B------:R-:W-:Y:S01]  /*7b620*/  IMAD.U32 R34, RZ, RZ, UR11 ;  /* 0x0000000bff227e24 */ /* 0x000fe2000f8e00ff */
[----:B------:R-:W-:Y:S02]  /*7b630*/  LOP3.LUT P6, RZ, R0, 0x40000, RZ, 0xc0, !PT ;  /* 0x0004000000ff7812 */ /* 0x000fe400078cc0ff */
[----:B----4-:R-:W-:-:S04]  /*7b640*/  LOP3.LUT R33, R33, 0xff, RZ, 0xc0, !PT ;  /* 0x000000ff21217812 */ /* 0x010fc800078ec0ff */
[----:B------:R-:W-:-:S05]  /*7b650*/  F2FP.F16.E4M3.UNPACK_B R33, R33 ;  /* 0x00000021ff21723e */ /* 0x000fca00020006ff */
[----:B------:R-:W-:-:S05]  /*7b660*/  HADD2.F32 R33, -RZ, R33.H0_H0 ;  /* 0x20000021ff217230 */ /* 0x000fca0000004100 */
[----:B------:R-:W-:-:S04]  /*7b670*/  FMUL R33, R33, UR26 ;  /* 0x0000001a21217c20 */ /* 0x000fc80008400000 */
[----:B---3--:R-:W-:Y:S02]  /*7b680*/  FFMA R33, R9, UR27, R33 ;  /* 0x0000001b09217c23 */ /* 0x008fe40008000021 */
        /* <DEDUP_REMOVED lines=157> */
[----:B------:R0:W-:Y:S04]  /*7c060*/  @!P1 STL [R1+0x55c], R14 ;  /* 0x00055c0e01009387 */ /* 0x0001e80000100800 */
[----:B------:R-:W-:Y:S01]  /*7c070*/  @!P1 STL [R1+0x560], R5 ;  /* 0x0005600501009387 */ /* 0x000fe20000100800 */
[----:B------:R-:W-:-:S13]  /*7c080*/  ISETP.LT.OR P1, PT, R31, 0x171, !P0 ;  /* 0x000001711f00780c */ /* 0x000fda0004721670 */
[----:B0-----:R-:W-:Y:S02]  /*7c090*/  @!P1 IADD3 R14, P2, P4, R34, UR13, R24 ;  /* 0x0000000d220e9c10 */ /* 0x001fe4000fc5e018 */
        /* <DEDUP_REMOVED lines=135> */
[----:B------:R0:W-:Y:S01]  /*7c910*/  @!P1 STL [R1+0x57c], R5 ;  /* 0x00057c0501009387 */ /* 0x0001e20000100800 */
[----:B------:R-:W-:Y:S02]  /*7c920*/  ISETP.LT.OR P1, PT, R31, 0x18a, !P0 ;  /* 0x0000018a1f00780c */ /* 0x000fe40004721670 */
[----:B------:R-:W-:-:S05]  /*7c930*/  F2FP.SATFINITE.E4M3.F32.PACK_AB_MERGE_C R33, RZ, R33, RZ ;  /* 0x00000021ff21723e */ /* 0x000fca00048070ff */
[----:B------:R1:W-:Y:S06]  /*7c940*/  @!P5 STG.E.U8 desc[UR32][R114.64+0x140], R33 ;  /* 0x000140217200d986 */ /* 0x0003ec000c101120 */
[----:B0-----:R-:W-:Y:S01]  /*7c950*/  @!P1 IADD3 R5, P2, P4, R34, UR13, R24 ;  /* 0x0000000d22059c10 */ /* 0x001fe2000fc5e018 */
[----:B-1----:R-:W-:-:S05]  /*7c960*/  IMAD.U32 R33, RZ, RZ, UR10 ;  /* 0x0000000aff217e24 */ /* 0x002fca000f8e00ff */
        /* <DEDUP_REMOVED lines=56> */
[----:B------:R-:W-:Y:S02]  /*7ccf0*/  @!P1 IADD3.X R14, R34, UR12, R32, P2, P4 ;  /* 0x0000000c220e9c10 */ /* 0x000fe400097e8420 */
[----:B------:R-:W-:Y:S01]  /*7cd00*/  ISETP.LT.OR P1, PT, R31, 0x19a, !P0 ;  /* 0x0000019a1f00780c */ /* 0x000fe20004721670 */
[----:B------:R-:W-:-:S12]  /*7cd10*/  IMAD.U32 R34, RZ, RZ, UR11 ;  /* 0x0000000bff227e24 */ /* 0x000fd8000f8e00ff */
[----:B------:R-:W-:Y:S02]  /*7cd20*/  @!P1 IADD3 R44, P2, P4, R34, UR13, R24 ;  /* 0x0000000d222c9c10 */ /* 0x000fe4000fc5e018 */
        /* <DEDUP_REMOVED lines=8> */
[----:B0-----:R-:W-:-:S05]  /*7cdb0*/  IMAD.U32 R33, RZ, RZ, UR10 ;  /* 0x0000000aff217e24 */ /* 0x001fca000f8e00ff */
        /* <DEDUP_REMOVED lines=164> */
[C---:B------:R-:W-:Y:S02]  /*7d800*/  ISETP.LT.OR P1, PT, R31.reuse, 0x1c2, !P0 ;  /* 0x000001c21f00780c */ /* 0x040fe40004721670 */
[----:B------:R-:W-:Y:S01]  /*7d810*/  LOP3.LUT P5, RZ, R12, 0x1, RZ, 0xc0, !PT ;  /* 0x000000010cff7812 */ /* 0x000fe200078ac0ff */
[----:B------:R-:W3:Y:S01]  /*7d820*/  LDL.LU R9, [R1+0x1554] ;  /* 0x0015540001097983 */ /* 0x000ee20000300800 */
[----:B------:R-:W-:Y:S02]  /*7d830*/  LOP3.LUT P6, RZ, R10, 0x80000000, RZ, 0xc0, !PT ;  /* 0x800000000aff7812 */ /* 0x000fe400078cc0ff */
[----:B------:R-:W-:Y:S01]  /*7d840*/  F2FP.SATFINITE.E4M3.F32.PACK_AB_MERGE_C R33, RZ, R33, RZ ;  /* 0x00000021ff21723e */ /* 0x000fe200048070ff */
[----:B------:R-:W4:Y:S04]  /*7d850*/  LDL.LU R61, [R1+0x1558] ;  /* 0x00155800013d7983 */ /* 0x000f280000300800 */
[----:B------:R-:W4:Y:S04]  /*7d860*/  LDL.LU R41, [R1+0x155c] ;  /* 0x00155c0001297983 */ /* 0x000f280000300800 */
[----:B------:R0:W-:Y:S01]  /*7d870*/  @!P2 STG.E.U8 desc[UR32][R34.64+0x160], R33 ;  /* 0x000160212200a986 */ /* 0x0001e2000c101120 */
[----:B------:R-:W-:-:S02]  /*7d880*/  ISETP.LT.OR P2, PT, R31, 0x162, !P3 ;  /* 0x000001621f00780c */ /* 0x000fc40005f41670 */
        /* <DEDUP_REMOVED lines=12> */
[----:B0-----:R-:W-:Y:S02]  /*7d950*/  IMAD.U32 R34, RZ, RZ, UR11 ;  /* 0x0000000bff227e24 */ /* 0x001fe4000f8e00ff */
[----:B------:R-:W-:-:S03]  /*7d960*/  IMAD.U32 R33, RZ, RZ, UR10 ;  /* 0x0000000aff217e24 */ /* 0x000fc6000f8e00ff */
[----:B------:R-:W-:-:S04]  /*7d970*/  @!P1 IADD3 R168, P2, P4, R34, UR13, R24 ;  /* 0x0000000d22a89c10 */ /* 0x000fc8000fc5e018 */
[----:B------:R-:W-:Y:S02]  /*7d980*/  @!P1 IADD3.X R169, R33, UR12, R32, P2, P4 ;  /* 0x0000000c21a99c10 */ /* 0x000fe400097e8420 */
[----:B------:R-:W-:-:S06]  /*7d990*/  PRMT R33, RZ, 0x7610, R33 ;  /* 0x00007610ff217816 */ /* 0x000fcc0000000021 */
[----:B------:R-:W2:Y:S01]  /*7d9a0*/  @!P5 LDG.E.U8 R33, desc[UR32][R16.64+0x160] ;  /* 0x000160201021d981 */ /* 0x000ea2000c1e1100 */
[----:B------:R-:W-:Y:S01]  /*7d9b0*/  ISETP.LT.OR P1, PT, R31, 0x1c9, !P0 ;  /* 0x000001c91f00780c */ /* 0x000fe20004721670 */
[----:B------:R-:W-:Y:S02]  /*7d9c0*/  IMAD.U32 R35, RZ, RZ, UR11 ;  /* 0x0000000bff237e24 */ /* 0x000fe4000f8e00ff */
[----:B------:R-:W-:Y:S01]  /*7d9d0*/  IMAD.U32 R34, RZ, RZ, UR10 ;  /* 0x0000000aff227e24 */ /* 0x000fe2000f8e00ff */
[----:B--2---:R-:W-:-:S04]  /*7d9e0*/  LOP3.LUT R33, R33, 0xff, RZ, 0xc0, !PT ;  /* 0x000000ff21217812 */ /* 0x004fc800078ec0ff */
[----:B------:R-:W-:-:S05]  /*7d9f0*/  F2FP.F16.E4M3.UNPACK_B R33, R33 ;  /* 0x00000021ff21723e */ /* 0x000fca00020006ff */
[----:B------:R-:W-:-:S05]  /*7da00*/  HADD2.F32 R33, -RZ, R33.H0_H0 ;  /* 0x20000021ff217230 */ /* 0x000fca0000004100 */
[----:B------:R-:W-:-:S04]  /*7da10*/  FMUL R33, R33, UR26 ;  /* 0x0000001a21217c20 */ /* 0x000fc80008400000 */
[----:B---3--:R-:W-:Y:S01]  /*7da20*/  FFMA R33, R9, UR27, R33 ;  /* 0x0000001b09217c23 */ /* 0x008fe20008000021 */
[----:B------:R-:W-:-:S04]  /*7da30*/  @!P1 IADD3 R9, P2, P4, R35, UR13, R24 ;  /* 0x0000000d23099c10 */ /* 0x000fc8000fc5e018 */
[----:B------:R-:W-:Y:S02]  /*7da40*/  @!P1 IADD3.X R2, R34, UR12, R32, P2, P4 ;  /* 0x0000000c22029c10 */ /* 0x000fe400097e8420 */
[----:B------:R-:W-:Y:S02]  /*7da50*/  ISETP.LT.OR P1, PT, R31, 0x1ca, !P0 ;  /* 0x000001ca1f00780c */ /* 0x000fe40004721670 */
[----:B------:R-:W-:Y:S01]  /*7da60*/  F2FP.SATFINITE.E4M3.F32.PACK_AB_MERGE_C R33, RZ, R33, RZ ;  /* 0x00000021ff21723e */ /* 0x000fe200048070ff */
[----:B------:R-:W-:-:S04]  /*7da70*/  IMAD.U32 R34, RZ, RZ, UR11 ;  /* 0x0000000bff227e24 */ /* 0x000fc8000f8e00ff */
[----:B------:R0:W-:Y:S06]  /*7da80*/  @!P5 STG.E.U8 desc[UR32][R78.64+0x160], R33 ;  /* 0x000160214e00d986 */ /* 0x0001ec000c101120 */
[----:B------:R-:W-:Y:S01]  /*7da90*/  @!P1 IADD3 R194, P2, P4, R34, UR13, R24 ;  /* 0x0000000d22c29c10 */ /* 0x000fe2000fc5e018 */
[----:B0-----:R-:W-:-:S05]  /*7daa0*/  IMAD.U32 R33, RZ, RZ, UR10 ;  /* 0x0000000aff217e24 */ /* 0x001fca000f8e00ff */
[----:B------:R-:W-:Y:S02]  /*7dab0*/  @!P1 IADD3.X R195, R33, UR12, R32, P2, P4 ;  /* 0x0000000c21c39c10 */ /* 0x000fe400097e8420 */
[----:B------:R-:W-:-:S06]  /*7dac0*/  PRMT R33, RZ, 0x7610, R33 ;  /* 0x00007610ff217816 */ /* 0x000fcc0000000021 */
[----:B------:R-:W2:Y:S01]  /*7dad0*/  @!P6 LDG.E.U8 R33, desc[UR32][R16.64+0x161] ;  /* 0x000161201021e981 */ /* 0x000ea2000c1e1100 */
[----:B------:R-:W-:-:S13]  /*7dae0*/  ISETP.LT.OR P1, PT, R31, 0x1d1, !P0 ;  /* 0x000001d11f00780c */ /* 0x000fda0004721670 */
[----:B------:R-:W-:Y:S02]  /*7daf0*/  @!P1 IADD3 R192, P2, P4, R34, UR13, R24 ;  /* 0x0000000d22c09c10 */ /* 0x000fe4000fc5e018 */
        /* <DEDUP_REMOVED lines=8> */
[----:B0-----:R-:W-:-:S05]  /*7db80*/  IMAD.U32 R33, RZ, RZ, UR10 ;  /* 0x0000000aff217e24 */ /* 0x001fca000f8e00ff */
[----:B------:R-:W-:Y:S02]  /*7db90*/  @!P1 IADD3.X R193, R33, UR12, R32, P2, P4 ;  /* 0x0000000c21c19c10 */ /* 0x000fe400097e8420 */
[----:B------:R-:W-:Y:S02]  /*7dba0*/  ISETP.LT.OR P2, PT, R31, 0x169, !P3 ;  /* 0x000001691f00780c */ /* 0x000fe40005f41670 */
[----:B------:R-:W-:-:S11]  /*7dbb0*/  PRMT R33, RZ, 0x7610, R33 ;  /* 0x00007610ff217816 */ /* 0x000fd60000000021 */
[----:B------:R-:W3:Y:S01]  /*7dbc0*/  @!P2 LDG.E.U8 R33, desc[UR32][R26.64+0x168] ;  /* 0x000168201a21a981 */ /* 0x000ee2000c1e1100 */
[----:B------:R-:W0:Y:S02]  /*7dbd0*/  @!P2 LDC.64 R34, c[0x0][0x5c0] ;  /* 0x00017000ff22ab82 */ /* 0x000e240000000a00 */
[----:B0-----:R-:W-:-:S05]  /*7dbe0*/  @!P2 IADD3 R34, P4, R24, R34, RZ ;  /* 0x000000221822a210 */ /* 0x001fca0007f9e0ff */
[----:B------:R-:W-:Y:S01]  /*7dbf0*/  @!P2 IMAD.X R35, R32, 0x1, R35, P4 ;  /* 0x000000012023a824 */ /* 0x000fe200020e0623 */
[----:B---3--:R-:W-:-:S04]  /*7dc00*/  LOP3.LUT R33, R33, 0xff, RZ, 0xc0, !PT ;  /* 0x000000ff21217812 */ /* 0x008fc800078ec0ff */
[----:B------:R-:W-:-:S05]  /*7dc10*/  F2FP.F16.E4M3.UNPACK_B R33, R33 ;  /* 0x00000021ff21723e */ /* 0x000fca00020006ff */
[----:B------:R-:W-:-:S05]  /*7dc20*/  HADD2.F32 R33, -RZ, R33.H0_H0 ;  /* 0x20000021ff217230 */ /* 0x000fca0000004100 */
[----:B------:R-:W-:-:S04]  /*7dc30*/  FMUL R33, R33, UR26 ;  /* 0x0000001a21217c20 */ /* 0x000fc80008400000 */
[----:B------:R-:W-:Y:S01]  /*7dc40*/  FFMA R33, R41, UR27, R33 ;  /* 0x0000001b29217c23 */ /* 0x000fe20008000021 */
        /* <DEDUP_REMOVED lines=70> */
[C---:B------:R-:W-:Y:S01]  /*7e0b0*/  LOP3.LUT P5, RZ, R12.reuse, 0x800, RZ, 0xc0, !PT ;  /* 0x000008000cff7812 */ /* 0x040fe200078ac0ff */
[----:B------:R-:W3:Y:S01]  /*7e0c0*/  LDL.LU R41, [R1+0x1574] ;  /* 0x0015740001297983 */ /* 0x000ee20000300800 */
[----:B------:R-:W-:Y:S02]  /*7e0d0*/  LOP3.LUT P6, RZ, R12, 0x80, RZ, 0xc0, !PT ;  /* 0x000000800cff7812 */ /* 0x000fe400078cc0ff */
[----:B------:R-:W-:Y:S01]  /*7e0e0*/  F2FP.SATFINITE.E4M3.F32.PACK_AB_MERGE_C R33, RZ, R33, RZ ;  /* 0x00000021ff21723e */ /* 0x000fe200048070ff */
        /* <DEDUP_REMOVED lines=29> */
[----:B--2---:R-:W-:-:S04]  /*7e2c0*/  LOP3.LUT R33, R33, 0xff, RZ, 0xc0, !PT ;  /* 0x000000ff21217812 */ /* 0x004fc800078ec0ff */
[----:B------:R-:W-:-:S05]  /*7e2d0*/  F2FP.F16.E4M3.UNPACK_B R33, R33 ;  /* 0x00000021ff21723e */ /* 0x000fca00020006ff */
[----:B------:R-:W-:-:S05]  /*7e2e0*/  HADD2.F32 R33, -RZ, R33.H0_H0 ;  /* 0x20000021ff217230 */ /* 0x000fca0000004100 */
[----:B------:R-:W-:-:S04]  /*7e2f0*/  FMUL R33, R33, UR26 ;  /* 0x0000001a21217c20 */ /* 0x000fc80008400000 */
[----:B---3--:R-:W-:Y:S02]  /*7e300*/  FFMA R33, R41, UR27, R33 ;  /* 0x0000001b29217c23 */ /* 0x008fe40008000021 */
[----:B------:R-:W2:Y:S04]  /*7e310*/  LDL.LU R41, [R1+0x157c] ;  /* 0x00157c0001297983 */ /* 0x000ea80000300800 */
[----:B------:R-:W3:Y:S01]  /*7e320*/  LDL.LU R196, [R1+0x1580] ;  /* 0x0015800001c47983 */ /* 0x000ee20000300800 */
        /* <DEDUP_REMOVED lines=12> */
[----:B------:R-:W-:-:S05]  /*7e3f0*/  FFMA R33, R59, UR27, R33 ;  /* 0x0000001b3b217c23 */ /* 0x000fca0008000021 */
        /* <DEDUP_REMOVED lines=14> */
[----:B--2---:R-:W-:Y:S01]  /*7e4e0*/  FFMA R33, R41, UR27, R33 ;  /* 0x0000001b29217c23 */ /* 0x004fe20008000021 */
[----:B------:R-:W-:Y:S01]  /*7e4f0*/  LOP3.LUT R13, R13, 0xfffdffff, RZ, 0xc0, !PT ;  /* 0xfffdffff0d0d7812 */ /* 0x000fe200078ec0ff */
[----:B------:R-:W2:Y:S01]  /*7e500*/  LDL.LU R41, [R1+0x1584] ;  /* 0x0015840001297983 */ /* 0x000ea20000300800 */
[----:B------:R-:W-:-:S03]  /*7e510*/  LOP3.LUT P1, RZ, R12, 0x100, RZ, 0xc0, !PT ;  /* 0x000001000cff7812 */ /* 0x000fc6000782c0ff */
[----:B------:R-:W4:Y:S01]  /*7e520*/  LDL.LU R197, [R1+0x1588] ;  /* 0x0015880001c57983 */ /* 0x000f220000300800 */
[----:B------:R-:W-:-:S05]  /*7e530*/  F2FP.SATFINITE.E4M3.F32.PACK_AB_MERGE_C R33, RZ, R33, RZ ;  /* 0x00000021ff21723e */ /* 0x000fca00048070ff */
[----:B------:R0:W-:Y:S01]  /*7e540*/  @!P2 STG.E.U8 desc[UR32][R34.64+0x178], R33 ;  /* 0x000178212200a986 */ /* 0x0001e2000c101120 */
[----:B------:R-:W-:Y:S02]  /*7e550*/  ISETP.LT.OR P2, PT, R31, 0x17a, !P3 ;  /* 0x0000017a1f00780c */ /* 0x000fe40005f41670 */
[----:B0-----:R-:W-:-:S11]  /*7e560*/  PRMT R33, RZ, 0x7610, R33 ;  /* 0x00007610ff217816 */ /* 0x001fd60000000021 */
[----:B------:R-:W0:Y:S01]  /*7e570*/  @!P2 LDC.64 R34, c[0x0][0x5c0] ;  /* 0x00017000ff22ab82 */ /* 0x000e220000000a00 */
[----:B------:R-:W3:Y:S01]  /*7e580*/  @!P2 LDG.E.U8 R33, desc[UR32][R26.64+0x179] ;  /* 0x000179201a21a981 */ /* 0x000ee2000c1e1100 */
[----:B0-----:R-:W-:-:S05]  /*7e590*/  @!P2 IADD3 R34, P5, R24, R34, RZ ;  /* 0x000000221822a210 */ /* 0x001fca0007fbe0ff */
[----:B------:R-:W-:Y:S01]  /*7e5a0*/  @!P2 IMAD.X R35, R32, 0x1, R35, P5 ;  /* 0x000000012023a824 */ /* 0x000fe200028e0623 */
[----:B------:R-:W-:Y:S02]  /*7e5b0*/  @P4 LOP3.LUT R13, R13, 0x20000, RZ, 0xfc, !PT ;  /* 0x000200000d0d4812 */ /* 0x000fe400078efcff */
[----:B------:R-:W-:Y:S02]  /*7e5c0*/  LOP3.LUT P4, RZ, R12, 0x400, RZ, 0xc0, !PT ;  /* 0x000004000cff7812 */ /* 0x000fe4000788c0ff */
[----:B---3--:R-:W-:-:S04]  /*7e5d0*/  LOP3.LUT R33, R33, 0xff, RZ, 0xc0, !PT ;  /* 0x000000ff21217812 */ /* 0x008fc800078ec0ff */
[----:B------:R-:W-:-:S05]  /*7e5e0*/  F2FP.F16.E4M3.UNPACK_B R33, R33 ;  /* 0x00000021ff21723e */ /* 0x000fca00020006ff */
[----:B------:R-:W-:-:S05]  /*7e5f0*/  HADD2.F32 R33, -RZ, R33.H0_H0 ;  /* 0x20000021ff217230 */ /* 0x000fca0000004100 */
[----:B------:R-:W-:-:S04]  /*7e600*/  FMUL R33, R33, UR26 ;  /* 0x0000001a21217c20 */ /* 0x000fc80008400000 */
[----:B------:R-:W-:Y:S02]  /*7e610*/  FFMA R33, R196, UR27, R33 ;  /* 0x0000001bc4217c23 */ /* 0x000fe40008000021 */
[----:B------:R-:W3:Y:S03]  /*7e620*/  LDL.LU R196, [R1+0x158c] ;  /* 0x00158c0001c47983 */ /* 0x000ee60000300800 */
[----:B------:R-:W-:-:S05]  /*7e630*/  F2FP.SATFINITE.E4M3.F32.PACK_AB_MERGE_C R33, RZ, R33, RZ ;  /* 0x00000021ff21723e */ /* 0x000fca00048070ff */
[----:B------:R0:W-:Y:S01]  /*7e640*/  @!P2 STG.E.U8 desc[UR32][R34.64+0x179], R33 ;  /* 0x000179212200a986 */ /* 0x0001e2000c101120 */
[----:B------:R-:W-:Y:S01]  /*7e650*/  ISETP.LT.OR P2, PT, R31, 0x1f2, !P0 ;  /* 0x000001f21f00780c */ /* 0x000fe20004741670 */
[----:B0-----:R-:W-:Y:S02]  /*7e660*/  IMAD.U32 R34, RZ, RZ, UR11 ;  /* 0x0000000bff227e24 */ /* 0x001fe4000f8e00ff */
[----:B------:R-:W-:-:S10]  /*7e670*/  IMAD.U32 R33, RZ, RZ, UR10 ;  /* 0x0000000aff217e24 */ /* 0x000fd4000f8e00ff */
[----:B------:R-:W-:-:S04]  /*7e680*/  @!P2 IADD3 R52, P5, P6, R34, UR13, R24 ;  /* 0x0000000d2234ac10 */ /* 0x000fc8000febe018 */
[----:B------:R-:W-:Y:S02]  /*7e690*/  @!P2 IADD3.X R53, R33, UR12, R32, P5, P6 ;  /* 0x0000000c2135ac10 */ /* 0x000fe4000afec420 */
[----:B------:R-:W-:-:S06]  /*7e6a0*/  PRMT R33, RZ, 0x7610, R33 ;  /* 0x00007610ff217816 */ /* 0x000fcc0000000021 */
[----:B------:R-:W2:Y:S02]  /*7e6b0*/  @!P4 LDG.E.U8 R33, desc[UR32][R16.64+0x178] ;  /* 0x000178201021c981 */ /* 0x000ea4000c1e1100 */
[----:B--2---:R-:W-:-:S04]  /*7e6c0*/  LOP3.LUT R33, R33, 0xff, RZ, 0xc0, !PT ;  /* 0x000000ff21217812 */ /* 0x004fc800078ec0ff */
[----:B------:R-:W-:-:S05]  /*7e6d0*/  F2FP.F16.E4M3.UNPACK_B R33, R33 ;  /* 0x00000021ff21723e */ /* 0x000fca00020006ff */
[----:B------:R-:W-:-:S05]  /*7e6e0*/  HADD2.F32 R33, -RZ, R33.H0_H0 ;  /* 0x20000021ff217230 */ /* 0x000fca0000004100 */
[----:B------:R-:W-:-:S04]  /*7e6f0*/  FMUL R33, R33, UR26 ;  /* 0x0000001a21217c20 */ /* 0x000fc80008400000 */
[----:B------:R-:W-:Y:S01]  /*7e700*/  FFMA R33, R41, UR27, R33 ;  /* 0x0000001b29217c23 */ /* 0x000fe20008000021 */
[----:B------:R-:W-:Y:S01]  /*7e710*/  ISETP.LT.OR P5, PT, R31, 0x181, !P3 ;  /* 0x000001811f00780c */ /* 0x000fe20005fa1670 */
[----:B------:R-:W2:Y:S03]  /*7e720*/  LDL.LU R41, [R1+0x1590] ;  /* 0x0015900001297983 */ /* 0x000ea60000300800 */
[----:B------:R-:W-:-:S05]  /*7e730*/  F2FP.SATFINITE.E4M3.F32.PACK_AB_MERGE_C R33, RZ, R33, RZ ;  /* 0x00000021ff21723e */ /* 0x000fca00048070ff */
[----:B------:R0:W-:Y:S04]  /*7e740*/  @!P4 STG.E.U8 desc[UR32][R200.64+0x178], R33 ;  /* 0x00017821c800c986 */ /* 0x0001e8000c101120 */
[----:B------:R-:W1:Y:S01]  /*7e750*/  @!P5 LDC.64 R34, c[0x0][0x5c0] ;  /* 0x00017000ff22db82 */ /* 0x000e620000000a00 */
[----:B0-----:R-:W-:-:S06]  /*7e760*/  PRMT R33, RZ, 0x7610, R33 ;  /* 0x00007610ff217816 */ /* 0x001fcc0000000021 */
[----:B------:R-:W4:Y:S02]  /*7e770*/  @!P1 LDG.E.U8 R33, desc[UR32][R16.64+0x179] ;  /* 0x0001792010219981 */ /* 0x000f24000c1e1100 */
[----:B----4-:R-:W-:-:S04]  /*7e780*/  LOP3.LUT R33, R33, 0xff, RZ, 0xc0, !PT ;  /* 0x000000ff21217812 */ /* 0x010fc800078ec0ff */
[----:B------:R-:W-:-:S05]  /*7e790*/  F2FP.F16.E4M3.UNPACK_B R33, R33 ;  /* 0x00000021ff21723e */ /* 0x000fca00020006ff */
[----:B------:R-:W-:-:S05]  /*7e7a0*/  HADD2.F32 R33, -RZ, R33.H0_H0 ;  /* 0x20000021ff217230 */ /* 0x000fca0000004100 */
[----:B------:R-:W-:-:S04]  /*7e7b0*/  FMUL R33, R33, UR26 ;  /* 0x0000001a21217c20 */ /* 0x000fc80008400000 */
[----:B------:R-:W-:Y:S01]  /*7e7c0*/  FFMA R33, R197, UR27, R33 ;  /* 0x0000001bc5217c23 */ /* 0x000fe20008000021 */
[----:B-1----:R-:W-:Y:S02]  /*7e7d0*/  @!P5 IADD3 R34, P6, R24, R34, RZ ;  /* 0x000000221822d210 */ /* 0x002fe40007fde0ff */
[----:B------:R-:W-:Y:S01]  /*7e7e0*/  LOP3.LUT P4, RZ, R12, 0x200, RZ, 0xc0, !PT ;  /* 0x000002000cff7812 */ /* 0x000fe2000788c0ff */
[----:B------:R-:W4:Y:S01]  /*7e7f0*/  LDL.LU R197, [R1+0x1594] ;  /* 0x0015940001c57983 */ /* 0x000f220000300800 */
[----:B------:R-:W-:-:S05]  /*7e800*/  F2FP.SATFINITE.E4M3.F32.PACK_AB_MERGE_C R33, RZ, R33, RZ ;  /* 0x00000021ff21723e */ /* 0x000fca00048070ff */
[----:B------:R0:W-:Y:S02]  /*7e810*/  @!P1 STG.E.U8 desc[UR32][R120.64+0x179], R33 ;  /* 0x0001792178009986 */ /* 0x0001e4000c101120 */
[----:B0-----:R-:W-:-:S06]  /*7e820*/  PRMT R33, RZ, 0x7610, R33 ;  /* 0x00007610ff217816 */ /* 0x001fcc0000000021 */
[----:B------:R-:W3:Y:S01]  /*7e830*/  @!P5 LDG.E.U8 R33, desc[UR32][R26.64+0x180] ;  /* 0x000180201a21d981 */ /* 0x000ee2000c1e1100 */
[----:B------:R-:W-:Y:S01]  /*7e840*/  @!P5 IMAD.X R35, R32, 0x1, R35, P6 ;  /* 0x000000012023d824 */ /* 0x000fe200030e0623 */
[----:B---3--:R-:W-:-:S04]  /*7e850*/  LOP3.LUT R33, R33, 0xff, RZ, 0xc0, !PT ;  /* 0x000000ff21217812 */ /* 0x008fc800078ec0ff */
[----:B------:R-:W-:-:S05]  /*7e860*/  F2FP.F16.E4M3.UNPACK_B R33, R33 ;  /* 0x00000021ff21723e */ /* 0x000fca00020006ff */
[----:B------:R-:W-:-:S05]  /*7e870*/  HADD2.F32 R33, -RZ, R33.H0_H0 ;  /* 0x20000021ff217230 */ /* 0x000fca0000004100 */
[----:B------:R-:W-:-:S04]  /*7e880*/  FMUL R33, R33, UR26 ;  /* 0x0000001a21217c20 */ /* 0x000fc80008400000 */
[----:B------:R-:W-:Y:S01]  /*7e890*/  FFMA R33, R196, UR27, R33 ;  /* 0x0000001bc4217c23 */ /* 0x000fe20008000021 */
[----:B------:R-:W-:Y:S01]  /*7e8a0*/  LOP3.LUT P1, RZ, R12, 0x20, RZ, 0xc0, !PT ;  /* 0x000000200cff7812 */ /* 0x000fe2000782c0ff */
[----:B------:R-:W3:Y:S04]  /*7e8b0*/  LDL.LU R196, [R1+0x1598] ;  /* 0x0015980001c47983 */ /* 0x000ee80000300800 */
[----:B------:R-:W3:Y:S01]  /*7e8c0*/  LDL.LU R199, [R1+0x159c] ;  /* 0x00159c0001c77983 */ /* 0x000ee20000300800 */
[----:B------:R-:W-:-:S05]  /*7e8d0*/  F2FP.SATFINITE.E4M3.F32.PACK_AB_MERGE_C R33, RZ, R33, RZ ;  /* 0x00000021ff21723e */ /* 0x000fca00048070ff */
        /* <DEDUP_REMOVED lines=12> */
[----:B------:R-:W-:Y:S02]  /*7e9a0*/  F2FP.SATFINITE.E4M3.F32.PACK_AB_MERGE_C R41, RZ, R33, RZ ;  /* 0x00000021ff29723e */ /* 0x000fe400048070ff */
[----:B------:R-:W-:-:S03]  /*7e9b0*/  PRMT R33, RZ, 0x7610, R33 ;  /* 0x00007610ff217816 */ /* 0x000fc60000000021 */
[----:B------:R0:W-:Y:S04]  /*7e9c0*/  @!P5 STG.E.U8 desc[UR32][R34.64+0x181], R41 ;  /* 0x000181292200d986 */ /* 0x0001e8000c101120 */
[----:B------:R-:W2:Y:S02]  /*7e9d0*/  @!P4 LDG.E.U8 R33, desc[UR32][R16.64+0x180] ;  /* 0x000180201021c981 */ /* 0x000ea4000c1e1100 */
[----:B--2---:R-:W-:-:S04]  /*7e9e0*/  LOP3.LUT R33, R33, 0xff, RZ, 0xc0, !PT ;  /* 0x000000ff21217812 */ /* 0x004fc800078ec0ff */
[----:B------:R-:W-:-:S05]  /*7e9f0*/  F2FP.F16.E4M3.UNPACK_B R33, R33 ;  /* 0x00000021ff21723e */ /* 0x000fca00020006ff */
[----:B------:R-:W-:-:S05]  /*7ea00*/  HADD2.F32 R33, -RZ, R33.H0_H0 ;  /* 0x20000021ff217230 */ /* 0x000fca0000004100 */
[----:B------:R-:W-:-:S04]  /*7ea10*/  FMUL R33, R33, UR26 ;  /* 0x0000001a21217c20 */ /* 0x000fc80008400000 */
[----:B----4-:R-:W-:Y:S01]  /*7ea20*/  FFMA R33, R197, UR27, R33 ;  /* 0x0000001bc5217c23 */ /* 0x010fe20008000021 */
[----:B------:R-:W-:Y:S01]  /*7ea30*/  ISETP.LT.OR P5, PT, R31, 0x189, !P3 ;  /* 0x000001891f00780c */ /* 0x000fe20005fa1670 */
[----:B------:R-:W2:Y:S03]  /*7ea40*/  LDL.LU R197, [R1+0x15a0] ;  /* 0x0015a00001c57983 */ /* 0x000ea60000300800 */
[----:B------:R-:W-:-:S05]  /*7ea50*/  F2FP.SATFINITE.E4M3.F32.PACK_AB_MERGE_C R33, RZ, R33, RZ ;  /* 0x00000021ff21723e */ /* 0x000fca00048070ff */
[----:B------:R1:W-:Y:S04]  /*7ea60*/  @!P4 STG.E.U8 desc[UR32][R206.64+0x180], R33 ;  /* 0x00018021ce00c986 */ /* 0x0003e8000c101120 */
[----:B0-----:R-:W0:Y:S01]  /*7ea70*/  @!P5 LDC.64 R34, c[0x0][0x5c0] ;  /* 0x00017000ff22db82 */ /* 0x001e220000000a00 */
[----:B-1----:R-:W-:-:S06]  /*7ea80*/  PRMT R33, RZ, 0x7610, R33 ;  /* 0x00007610ff217816 */ /* 0x002fcc0000000021 */
[----:B------:R-:W4:Y:S02]  /*7ea90*/  @!P1 LDG.E.U8 R33, desc[UR32][R16.64+0x181] ;  /* 0x0001812010219981 */ /* 0x000f24000c1e1100 */
[----:B----4-:R-:W-:-:S04]  /*7eaa0*/  LOP3.LUT R33, R33, 0xff, RZ, 0xc0, !PT ;  /* 0x000000ff21217812 */ /* 0x010fc800078ec0ff */
[----:B------:R-:W-:-:S05]  /*7eab0*/  F2FP.F16.E4M3.UNPACK_B R33, R33 ;  /* 0x00000021ff21723e */ /* 0x000fca00020006ff */
[----:B------:R-:W-:-:S05]  /*7eac0*/  HADD2.F32 R33, -RZ, R33.H0_H0 ;  /* 0x20000021ff217230 */ /* 0x000fca0000004100 */
[----:B------:R-:W-:-:S04]  /*7ead0*/  FMUL R33, R33, UR26 ;  /* 0x0000001a21217c20 */ /* 0x000fc80008400000 */
[----:B---3--:R-:W-:Y:S01]  /*7eae0*/  FFMA R33, R196, UR27, R33 ;  /* 0x0000001bc4217c23 */ /* 0x008fe20008000021 */
[----:B0-----:R-:W-:Y:S02]  /*7eaf0*/  @!P5 IADD3 R34, P6, R24, R34, RZ ;  /* 0x000000221822d210 */ /* 0x001fe40007fde0ff */
[----:B------:R-:W-:Y:S01]  /*7eb00*/  LOP3.LUT P4, RZ, R12, 0x10, RZ, 0xc0, !PT ;  /* 0x000000100cff7812 */ /* 0x000fe2000788c0ff */
[----:B------:R-:W3:Y:S01]  /*7eb10*/  LDL.LU R196, [R1+0x15a4] ;  /* 0x0015a40001c47983 */ /* 0x000ee20000300800 */
[----:B------:R-:W-:-:S05]  /*7eb20*/  F2FP.SATFINITE.E4M3.F32.PACK_AB_MERGE_C R33, RZ, R33, RZ ;  /* 0x00000021ff21723e */ /* 0x000fca00048070ff */
[----:B------:R0:W-:Y:S02]  /*7eb30*/  @!P1 STG.E.U8 desc[UR32][R84.64+0x181], R33 ;  /* 0x0001812154009986 */ /* 0x0001e4000c101120 */
[----:B0-----:R-:W-:-:S06]  /*7eb40*/  PRMT R33, RZ, 0x7610, R33 ;  /* 0x00007610ff217816 */ /* 0x001fcc0000000021 */
[----:B------:R-:W4:Y:S01]  /*7eb50*/  @!P5 LDG.E.U8 R33, desc[UR32][R26.64+0x188] ;  /* 0x000188201a21d981 */ /* 0x000f22000c1e1100 */
[----:B------:R-:W-:Y:S01]  /*7eb60*/  @!P5 IMAD.X R35, R32, 0x1, R35, P6 ;  /* 0x000000012023d824 */ /* 0x000fe200030e0623 */
[----:B----4-:R-:W-:-:S04]  /*7eb70*/  LOP3.LUT R33, R33, 0xff, RZ, 0xc0, !PT ;  /* 0x000000ff21217812 */ /* 0x010fc800078ec0ff */
[----:B------:R-:W-:-:S05]  /*7eb80*/  F2FP.F16.E4M3.UNPACK_B R33, R33 ;  /* 0x00000021ff21723e */ /* 0x000fca00020006ff */
[----:B------:R-:W-:-:S05]  /*7eb90*/  HADD2.F32 R33, -RZ, R33.H0_H0 ;  /* 0x20000021ff217230 */ /* 0x000fca0000004100 */
[----:B------:R-:W-:-:S04]  /*7eba0*/  FMUL R33, R33, UR26 ;  /* 0x0000001a21217c20 */ /* 0x000fc80008400000 */
[----:B------:R-:W-:Y:S01]  /*7ebb0*/  FFMA R33, R199, UR27, R33 ;  /* 0x0000001bc7217c23 */ /* 0x000fe20008000021 */
[----:B------:R-:W-:Y:S01]  /*7ebc0*/  LOP3.LUT P1, RZ, R12, 0x2, RZ, 0xc0, !PT ;  /* 0x000000020cff7812 */ /* 0x000fe2000782c0ff */
[----:B------:R-:W4:Y:S03]  /*7ebd0*/  LDL.LU R199, [R1+0x15a8] ;  /* 0x0015a80001c77983 */ /* 0x000f260000300800 */
        /* <DEDUP_REMOVED lines=12> */
[----:B------:R-:W-:Y:S02]  /*7eca0*/  FFMA R33, R197, UR27, R33 ;  /* 0x0000001bc5217c23 */ /* 0x000fe40008000021 */
[----:B------:R-:W2:Y:S03]  /*7ecb0*/  LDL.LU R197, [R1+0x15ac] ;  /* 0x0015ac0001c57983 */ /* 0x000ea60000300800 */
[----:B------:R-:W-:Y:S02]  /*7ecc0*/  F2FP.SATFINITE.E4M3.F32.PACK_AB_MERGE_C R41, RZ, R33, RZ ;  /* 0x00000021ff29723e */ /* 0x000fe400048070ff */
[----:B------:R-:W-:-:S03]  /*7ecd0*/  PRMT R33, RZ, 0x7610, R33 ;  /* 0x00007610ff217816 */ /* 0x000fc60000000021 */
[----:B------:R0:W-:Y:S04]  /*7ece0*/  @!P5 STG.E.U8 desc[UR32][R34.64+0x189], R41 ;  /* 0x000189292200d986 */ /* 0x0001e8000c101120 */
[----:B------:R-:W3:Y:S02]  /*7ecf0*/  @!P4 LDG.E.U8 R33, desc[UR32][R16.64+0x188] ;  /* 0x000188201021c981 */ /* 0x000ee4000c1e1100 */
        /* <DEDUP_REMOVED lines=16> */
[----:B------:R-:W-:Y:S01]  /*7ee00*/  FFMA R33, R199, UR27, R33 ;  /* 0x0000001bc7217c23 */ /* 0x000fe20008000021 */
[----:B0-----:R-:W-:Y:S02]  /*7ee10*/  @!P5 IADD3 R34, P6, R24, R34, RZ ;  /* 0x000000221822d210 */ /* 0x001fe40007fde0ff */
[----:B------:R-:W-:Y:S01]  /*7ee20*/  LOP3.LUT P4, RZ, R12, 0x4, RZ, 0xc0, !PT ;  /* 0x000000040cff7812 */ /* 0x000fe2000788c0ff */
[----:B------:R-:W4:Y:S01]  /*7ee30*/  LDL.LU R199, [R1+0x15b4] ;  /* 0x0015b40001c77983 */ /* 0x000f220000300800 */
[----:B------:R-:W-:-:S05]  /*7ee40*/  F2FP.SATFINITE.E4M3.F32.PACK_AB_MERGE_C R33, RZ, R33, RZ ;  /* 0x00000021ff21723e */ /* 0x000fca00048070ff */
[----:B------:R0:W-:Y:S02]  /*7ee50*/  @!P1 STG.E.U8 desc[UR32][R122.64+0x189], R33 ;  /* 0x000189217a009986 */ /* 0x0001e4000c101120 */
[----:B0-----:R-:W-:-:S06]  /*7ee60*/  PRMT R33, RZ, 0x7610, R33 ;  /* 0x00007610ff217816 */ /* 0x001fcc0000000021 */
[----:B------:R-:W2:Y:S01]  /*7ee70*/  @!P5 LDG.E.U8 R33, desc[UR32][R26.64+0x190] ;  /* 0x000190201a21d981 */ /* 0x000ea2000c1e1100 */
[----:B------:R-:W-:Y:S01]  /*7ee80*/  @!P5 IMAD.X R35, R32, 0x1, R35, P6 ;  /* 0x000000012023d824 */ /* 0x000fe200030e0623 */
[----:B--2---:R-:W-:-:S04]  /*7ee90*/  LOP3.LUT R33, R33, 0xff, RZ, 0xc0, !PT ;  /* 0x000000ff21217812 */ /* 0x004fc800078ec0ff */
[----:B------:R-:W-:-:S05]  /*7eea0*/  F2FP.F16.E4M3.UNPACK_B R33, R33 ;  /* 0x00000021ff21723e */ /* 0x000fca00020006ff */
[----:B------:R-:W-:-:S05]  /*7eeb0*/  HADD2.F32 R33, -RZ, R33.H0_H0 ;  /* 0x20000021ff217230 */ /* 0x000fca0000004100 */
[----:B------:R-:W-:-:S04]  /*7eec0*/  FMUL R33, R33, UR26 ;  /* 0x0000001a21217c20 */ /* 0x000fc80008400000 */
[----:B------:R-:W-:Y:S01]  /*7eed0*/  FFMA R33, R197, UR27, R33 ;  /* 0x0000001bc5217c23 */ /* 0x000fe20008000021 */
[----:B------:R-:W-:Y:S01]  /*7eee0*/  LOP3.LUT P1, RZ, R10, 0x40000000, RZ, 0xc0, !PT ;  /* 0x400000000aff7812 */ /* 0x000fe2000782c0ff */
[----:B------:R-:W2:Y:S03]  /*7eef0*/  LDL.LU R197, [R1+0x15b8] ;  /* 0x0015b80001c57983 */ /* 0x000ea60000300800 */
        /* <DEDUP_REMOVED lines=8> */
[----:B---3--:R-:W-:-:S04]  /*7ef80*/  LOP3.LUT R33, R33, 0xff, RZ, 0xc0, !PT ;  /* 0x000000ff21217812 */ /* 0x008fc800078ec0ff */
[----:B------:R-:W-:-:S05]  /*7ef90*/  F2FP.F16.E4M3.UNPACK_B R33, R33 ;  /* 0x00000021ff21723e */ /* 0x000fca00020006ff */
[----:B------:R-:W-:-:S05]  /*7efa0*/  HADD2.F32 R33, -RZ, R33.H0_H0 ;  /* 0x20000021ff217230 */ /* 0x000fca0000004100 */
[----:B------:R-:W-:-:S04]  /*7efb0*/  FMUL R33, R33, UR26 ;  /* 0x0000001a21217c20 */ /* 0x000fc80008400000 */
[----:B------:R-:W-:Y:S02]  /*7efc0*/  FFMA R33, R196, UR27, R33 ;  /* 0x0000001bc4217c23 */ /* 0x000fe40008000021 */
[----:B------:R-:W3:Y:S03]  /*7efd0*/  LDL.LU R196, [R1+0x15bc] ;  /* 0x0015bc0001c47983 */ /* 0x000ee60000300800 */
[----:B------:R-:W-:Y:S02]  /*7efe0*/  F2FP.SATFINITE.E4M3.F32.PACK_AB_MERGE_C R41, RZ, R33, RZ ;  /* 0x00000021ff29723e */ /* 0x000fe400048070ff */
[----:B------:R-:W-:-:S03]  /*7eff0*/  PRMT R33, RZ, 0x7610, R33 ;  /* 0x00007610ff217816 */ /* 0x000fc60000000021 */
[----:B------:R0:W-:Y:S04]  /*7f000*/  @!P5 STG.E.U8 desc[UR32][R34.64+0x191], R41 ;  /* 0x000191292200d986 */ /* 0x0001e8000c101120 */
[----:B------:R-:W4:Y:S02]  /*7f010*/  @!P4 LDG.E.U8 R33, desc[UR32][R16.64+0x190] ;  /* 0x000190201021c981 */ /* 0x000f24000c1e1100 */
[----:B----4-:R-:W-:-:S04]  /*7f020*/  LOP3.LUT R33, R33, 0xff, RZ, 0xc0, !PT ;  /* 0x000000ff21217812 */ /* 0x010fc800078ec0ff */
[----:B------:R-:W-:-:S05]  /*7f030*/  F2FP.F16.E4M3.UNPACK_B R33, R33 ;  /* 0x00000021ff21723e */ /* 0x000fca00020006ff */
[----:B------:R-:W-:-:S05]  /*7f040*/  HADD2.F32 R33, -RZ, R33.H0_H0 ;  /* 0x20000021ff217230 */ /* 0x000fca0000004100 */
[----:B------:R-:W-:-:S04]  /*7f050*/  FMUL R33, R33, UR26 ;  /* 0x0000001a21217c20 */ /* 0x000fc80008400000 */
[----:B------:R-:W-:Y:S01]  /*7f060*/  FFMA R33, R199, UR27, R33 ;  /* 0x0000001bc7217c23 */ /* 0x000fe20008000021 */
[----:B------:R-:W-:Y:S01]  /*7f070*/  ISETP.LT.OR P5, PT, R31, 0x199, !P3 ;  /* 0x000001991f00780c */ /* 0x000fe20005fa1670 */
[----:B------:R-:W4:Y:S03]  /*7f080*/  LDL.LU R199, [R1+0x15c0] ;  /* 0x0015c00001c77983 */ /* 0x000f260000300800 */
[----:B------:R-:W-:-:S05]  /*7f090*/  F2FP.SATFINITE.E4M3.F32.PACK_AB_MERGE_C R33, RZ, R33, RZ ;  /* 0x00000021ff21723e */ /* 0x000fca00048070ff */
[----:B------:R1:W-:Y:S04]  /*7f0a0*/  @!P4 STG.E.U8 desc[UR32][R210.64+0x190], R33 ;  /* 0x00019021d200c986 */ /* 0x0003e8000c101120 */
[----:B0-----:R-:W0:Y:S01]  /*7f0b0*/  @!P5 LDC.64 R34, c[0x0][0x5c0] ;  /* 0x00017000ff22db82 */ /* 0x001e220000000a00 */
[----:B-1----:R-:W-:-:S06]  /*7f0c0*/  PRMT R33, RZ, 0x7610, R33 ;  /* 0x00007610ff217816 */ /* 0x002fcc0000000021 */
[----:B------:R-:W2:Y:S02]  /*7f0d0*/  @!P1 LDG.E.U8 R33, desc[UR32][R16.64+0x191] ;  /* 0x0001912010219981 */ /* 0x000ea4000c1e1100 */
[----:B--2---:R-:W-:-:S04]  /*7f0e0*/  LOP3.LUT R33, R33, 0xff, RZ, 0xc0, !PT ;  /* 0x000000ff21217812 */ /* 0x004fc800078ec0ff */
[----:B------:R-:W-:-:S05]  /*7f0f0*/  F2FP.F16.E4M3.UNPACK_B R33, R33 ;  /* 0x00000021ff21723e */ /* 0x000fca00020006ff */
[----:B------:R-:W-:-:S05]  /*7f100*/  HADD2.F32 R33, -RZ, R33.H0_H0 ;  /* 0x20000021ff217230 */ /* 0x000fca0000004100 */
[----:B------:R-:W-:-:S04]  /*7f110*/  FMUL R33, R33, UR26 ;  /* 0x0000001a21217c20 */ /* 0x000fc80008400000 */
[----:B------:R-:W-:Y:S01]  /*7f120*/  FFMA R33, R197, UR27, R33 ;  /* 0x0000001bc5217c23 */ /* 0x000fe20008000021 */
[----:B0-----:R-:W-:Y:S02]  /*7f130*/  @!P5 IADD3 R34, P6, R24, R34, RZ ;  /* 0x000000221822d210 */ /* 0x001fe40007fde0ff */
[----:B------:R-:W-:Y:S01]  /*7f140*/  LOP3.LUT P4, RZ, R10, 0x20000000, RZ, 0xc0, !PT ;  /* 0x200000000aff7812 */ /* 0x000fe2000788c0ff */
[----:B------:R-:W2:Y:S01]  /*7f150*/  LDL.LU R197, [R1+0x15c4] ;  /* 0x0015c40001c57983 */ /* 0x000ea20000300800 */
        /* <DEDUP_REMOVED lines=11> */
[----:B------:R-:W3:Y:S03]  /*7f210*/  LDL.LU R196, [R1+0x15c8] ;  /* 0x0015c80001c47983 */ /* 0x000ee60000300800 */
        /* <DEDUP_REMOVED lines=12> */
[----:B------:R-:W-:Y:S02]  /*7f2e0*/  FFMA R33, R199, UR27, R33 ;  /* 0x0000001bc7217c23 */ /* 0x000fe40008000021 */
[----:B------:R-:W4:Y:S03]  /*7f2f0*/  LDL.LU R199, [R1+0x15cc] ;  /* 0x0015cc0001c77983 */ /* 0x000f260000300800 */
        /* <DEDUP_REMOVED lines=13> */
[----:B0-----:R-:W0:Y:S01]  /*7f3d0*/  @!P5 LDC.64 R34, c[0x0][0x5c0] ;  /* 0x00017000ff22db82 */ /* 0x001e220000000a00 */
[----:B-1----:R-:W-:-:S06]  /*7f3e0*/  PRMT R33, RZ, 0x7610, R33 ;  /* 0x00007610ff217816 */ /* 0x002fcc0000000021 */
[----:B------:R-:W3:Y:S02]  /*7f3f0*/  @!P1 LDG.E.U8 R33, desc[UR32][R16.64+0x199] ;  /* 0x0001992010219981 */ /* 0x000ee4000c1e1100 */
[----:B---3--:R-:W-:-:S04]  /*7f400*/  LOP3.LUT R33, R33, 0xff, RZ, 0xc0, !PT ;  /* 0x000000ff21217812 */ /* 0x008fc800078ec0ff */
[----:B------:R-:W-:-:S05]  /*7f410*/  F2FP.F16.E4M3.UNPACK_B R33, R33 ;  /* 0x00000021ff21723e */ /* 0x000fca00020006ff */
[----:B------:R-:W-:-:S05]  /*7f420*/  HADD2.F32 R33, -RZ, R33.H0_H0 ;  /* 0x20000021ff217230 */ /* 0x000fca0000004100 */
[----:B------:R-:W-:-:S04]  /*7f430*/  FMUL R33, R33, UR26 ;  /* 0x0000001a21217c20 */ /* 0x000fc80008400000 */
[----:B------:R-:W-:Y:S01]  /*7f440*/  FFMA R33, R196, UR27, R33 ;  /* 0x0000001bc4217c23 */ /* 0x000fe20008000021 */
        /* <DEDUP_REMOVED lines=531> */
[----:B------:R-:W-:Y:S04]  /*81580*/  @!P5 STG.E.U8 desc[UR32][R34.64+0x1f1], R41 ;  /* 0x0001f1292200d986 */ /* 0x000fe8000c101120 */
        /* <DEDUP_REMOVED lines=8> */
[----:B0-----:R-:W-:Y:S02]  /*81610*/  PRMT R33, RZ, 0x7610, R33 ;  /* 0x00007610ff217816 */ /* 0x001fe40000000021 */
[----:B------:R-:W-:Y:S01]  /*81620*/  ISETP.LT.OR P5, PT, R31, 0x1f9, !P3 ;  /* 0x000001f91f00780c */ /* 0x000fe20005fa1670 */
[----:B------:R-:W4:Y:S04]  /*81630*/  LDL.LU.64 R18, [R1+0x1de8] ;  /* 0x001de80001127983 */ /* 0x000f280000300a00 */
[----:B------:R-:W2:Y:S08]  /*81640*/  @!P1 LDG.E.U8 R33, desc[UR32][R16.64+0x1f1] ;  /* 0x0001f12010219981 */ /* 0x000eb0000c1e1100 */
[----:B------:R-:W0:Y:S01]  /*81650*/  @!P5 LDC.64 R34, c[0x0][0x5c0] ;  /* 0x00017000ff22db82 */ /* 0x000e220000000a00 */
[----:B--2---:R-:W-:-:S04]  /*81660*/  LOP3.LUT R33, R33, 0xff, RZ, 0xc0, !PT ;  /* 0x000000ff21217812 */ /* 0x004fc800078ec0ff */
[----:B------:R-:W-:-:S05]  /*81670*/  F2FP.F16.E4M3.UNPACK_B R33, R33 ;  /* 0x00000021ff21723e */ /* 0x000fca00020006ff */
[----:B------:R-:W-:-:S05]  /*81680*/  HADD2.F32 R33, -RZ, R33.H0_H0 ;  /* 0x20000021ff217230 */ /* 0x000fca0000004100 */
[----:B------:R-:W-:-:S04]  /*81690*/  FMUL R33, R33, UR26 ;  /* 0x0000001a21217c20 */ /* 0x000fc80008400000 */
[----:B------:R-:W-:Y:S01]  /*816a0*/  FFMA R33, R197, UR27, R33 ;  /* 0x0000001bc5217c23 */ /* 0x000fe20008000021 */
[----:B0-----:R-:W-:Y:S01]  /*816b0*/  @!P5 IADD3 R34, P6, R24, R34, RZ ;  /* 0x000000221822d210 */ /* 0x001fe20007fde0ff */
[----:B------:R-:W2:Y:S01]  /*816c0*/  LDL.LU R197, [R1+0x1680] ;  /* 0x0016800001c57983 */ /* 0x000ea20000300800 */
[----:B------:R-:W-:-:S03]  /*816d0*/  LOP3.LUT P4, RZ, R7, 0x1000000, RZ, 0xc0, !PT ;  /* 0x0100000007ff7812 */ /* 0x000fc6000788c0ff */
        /* <DEDUP_REMOVED lines=59> */
[----:B------:R-:W-:Y:S02]  /*81a90*/  F2FP.SATFINITE.E4M3.F32.PACK_AB_MERGE_C R26, RZ, R16, RZ ;  /* 0x00000010ff1a723e */ /* 0x000fe400048070ff */
[----:B------:R-:W-:-:S03]  /*81aa0*/  PRMT R16, RZ, 0x7610, R16 ;  /* 0x00007610ff107816 */ /* 0x000fc60000000010 */
[----:B------:R0:W-:Y:S04]  /*81ab0*/  @!P5 STG.E.U8 desc[UR32][R236.64+0x100], R26 ;  /* 0x0001001aec00d986 */ /* 0x0001e8000c101120 */
[----:B------:R-:W4:Y:S01]  /*81ac0*/  @!P6 LDG.E.U8 R16, desc[UR32][R18.64+0x101] ;  /* 0x000101201210e981 */ /* 0x000f22000c1e1100 */
[----:B0-----:R-:W-:Y:S02]  /*81ad0*/  PRMT R26, RZ, 0x7610, R26 ;  /* 0x00007610ff1a7816 */ /* 0x001fe4000000001a */
        /* <DEDUP_REMOVED lines=8> */
[----:B------:R0:W-:Y:S04]  /*81b60*/  @!P6 STG.E.U8 desc[UR32][R48.64+0x101], R16 ;  /* 0x000101103000e986 */ /* 0x0001e8000c101120 */
[----:B------:R-:W4:Y:S01]  /*81b70*/  @!P3 LDG.E.U8 R26, desc[UR32][R20.64+0x100] ;  /* 0x00010020141ab981 */ /* 0x000f22000c1e1100 */
[----:B0-----:R-:W0:Y:S02]  /*81b80*/  @!P3 LDC.64 R16, c[0x0][0x5c0] ;  /* 0x00017000ff10bb82 */ /* 0x001e240000000a00 */
[----:B0-----:R-:W-:Y:S02]  /*81b90*/  @!P3 IADD3 R16, P5, R138, R16, RZ ;  /* 0x000000108a10b210 */ /* 0x001fe40007fbe0ff */
[----:B------:R-:W2:Y:S03]  /*81ba0*/  LDL.LU R138, [R1+0x1de0] ;  /* 0x001de000018a7983 */ /* 0x000ea60000300800 */
[----:B------:R-:W-:-:S02]  /*81bb0*/  @!P3 IMAD.X R17, R139, 0x1, R17, P5 ;  /* 0x000000018b11b824 */ /* 0x000fc400028e0611 */
[----:B------:R-:W2:Y:S04]  /*81bc0*/  LDL.LU R139, [R1+0x1ddc] ;  /* 0x001ddc00018b7983 */ /* 0x000ea80000300800 */
[----:B------:R-:W2:Y:S01]  /*81bd0*/  LDL.LU R203, [R1+0x169c] ;  /* 0x00169c0001cb7983 */ /* 0x000ea20000300800 */
[----:B----4-:R-:W-:-:S04]  /*81be0*/  LOP3.LUT R26, R26, 0xff, RZ, 0xc0, !PT ;  /* 0x000000ff1a1a7812 */ /* 0x010fc800078ec0ff */
[----:B------:R-:W-:-:S05]  /*81bf0*/  F2FP.F16.E4M3.UNPACK_B R26, R26 ;  /* 0x0000001aff1a723e */ /* 0x000fca00020006ff */
[----:B------:R-:W-:-:S05]  /*81c00*/  HADD2.F32 R26, -RZ, R26.H0_H0 ;  /* 0x2000001aff1a7230 */ /* 0x000fca0000004100 */
[----:B------:R-:W-:-:S04]  /*81c10*/  FMUL R26, R26, UR26 ;  /* 0x0000001a1a1a7c20 */ /* 0x000fc80008400000 */
[----:B---3--:R-:W-:Y:S01]  /*81c20*/  FFMA R26, R196, UR27, R26 ;  /* 0x0000001bc41a7c23 */ /* 0x008fe2000800001a */
[----:B------:R-:W-:Y:S01]  /*81c30*/  LOP3.LUT P6, RZ, R7, 0x10000, RZ, 0xc0, !PT ;  /* 0x0001000007ff7812 */ /* 0x000fe200078cc0ff */
[----:B------:R-:W3:Y:S04]  /*81c40*/  LDL.LU R196, [R1+0x16a0] ;  /* 0x0016a00001c47983 */ /* 0x000ee80000300800 */
[----:B------:R-:W4:Y:S04]  /*81c50*/  LDL.LU R198, [R1+0x310] ;  /* 0x0003100001c67983 */ /* 0x000f280000300800 */
[----:B------:R-:W4:Y:S01]  /*81c60*/  LDL.LU R199, [R1+0x314] ;  /* 0x0003140001c77983 */ /* 0x000f220000300800 */
[----:B------:R-:W-:-:S05]  /*81c70*/  F2FP.SATFINITE.E4M3.F32.PACK_AB_MERGE_C R26, RZ, R26, RZ ;  /* 0x0000001aff1a723e */ /* 0x000fca00048070ff */
[----:B------:R0:W-:Y:S02]  /*81c80*/  @!P3 STG.E.U8 desc[UR32][R16.64+0x100], R26 ;  /* 0x0001001a1000b986 */ /* 0x0001e4000c101120 */
[----:B0-----:R-:W-:Y:S01]  /*81c90*/  PRMT R26, RZ, 0x7610, R26 ;  /* 0x00007610ff1a7816 */ /* 0x001fe2000000001a */
[----:B------:R-:W0:Y:S05]  /*81ca0*/  @!P1 LDC.64 R16, c[0x0][0x5c0] ;  /* 0x00017000ff109b82 */ /* 0x000e2a0000000a00 */
[----:B------:R-:W2:Y:S01]  /*81cb0*/  @!P1 LDG.E.U8 R26, desc[UR32][R20.64+0x101] ;  /* 0x00010120141a9981 */ /* 0x000ea2000c1e1100 */
[----:B0-----:R-:W-:-:S05]  /*81cc0*/  @!P1 IADD3 R16, P5, R42, R16, RZ ;  /* 0x000000102a109210 */ /* 0x001fca0007fbe0ff */
[----:B------:R-:W-:Y:S01]  /*81cd0*/  @!P1 IMAD.X R17, R43, 0x1, R17, P5 ;  /* 0x000000012b119824 */ /* 0x000fe200028e0611 */
[----:B------:R-:W-:Y:S02]  /*81ce0*/  LOP3.LUT P5, RZ, R7, 0x20000, RZ, 0xc0, !PT ;  /* 0x0002000007ff7812 */ /* 0x000fe400078ac0ff */
        /* <DEDUP_REMOVED lines=8> */
[----:B------:R0:W-:Y:S02]  /*81d70*/  @!P1 STG.E.U8 desc[UR32][R16.64+0x101], R26 ;  /* 0x0001011a10009986 */ /* 0x0001e4000c101120 */
[----:B0-----:R-:W-:-:S06]  /*81d80*/  PRMT R16, RZ, 0x7610, R16 ;  /* 0x00007610ff107816 */ /* 0x001fcc0000000010 */
[----:B------:R-:W3:Y:S02]  /*81d90*/  @!P5 LDG.E.U8 R16, desc[UR32][R18.64+0x108] ;  /* 0x000108201210d981 */ /* 0x000ee4000c1e1100 */
[----:B---3--:R-:W-:-:S04]  /*81da0*/  LOP3.LUT R16, R16, 0xff, RZ, 0xc0, !PT ;  /* 0x000000ff10107812 */ /* 0x008fc800078ec0ff */
[----:B------:R-:W-:-:S05]  /*81db0*/  F2FP.F16.E4M3.UNPACK_B R16, R16 ;  /* 0x00000010ff10723e */ /* 0x000fca00020006ff */
[----:B------:R-:W-:-:S05]  /*81dc0*/  HADD2.F32 R16, -RZ, R16.H0_H0 ;  /* 0x20000010ff107230 */ /* 0x000fca0000004100 */
[----:B------:R-:W-:-:S04]  /*81dd0*/  FMUL R16, R16, UR26 ;  /* 0x0000001a10107c20 */ /* 0x000fc80008400000 */
[----:B------:R-:W-:-:S05]  /*81de0*/  FFMA R16, R203, UR27, R16 ;  /* 0x0000001bcb107c23 */ /* 0x000fca0008000010 */
[----:B------:R-:W-:Y:S02]  /*81df0*/  F2FP.SATFINITE.E4M3.F32.PACK_AB_MERGE_C R26, RZ, R16, RZ ;  /* 0x00000010ff1a723e */ /* 0x000fe400048070ff */
[----:B------:R-:W-:-:S03]  /*81e00*/  PRMT R16, RZ, 0x7610, R16 ;  /* 0x00007610ff107816 */ /* 0x000fc60000000010 */
[----:B------:R0:W-:Y:S04]  /*81e10*/  @!P5 STG.E.U8 desc[UR32][R138.64+0x108], R26 ;  /* 0x0001081a8a00d986 */ /* 0x0001e8000c101120 */
[----:B------:R-:W3:Y:S01]  /*81e20*/  @!P6 LDG.E.U8 R16, desc[UR32][R18.64+0x109] ;  /* 0x000109201210e981 */ /* 0x000ee2000c1e1100 */
[----:B0-----:R-:W-:Y:S02]  /*81e30*/  PRMT R26, RZ, 0x7610, R26 ;  /* 0x00007610ff1a7816 */ /* 0x001fe4000000001a */
[----:B---3--:R-:W-:-:S04]  /*81e40*/  LOP3.LUT R16, R16, 0xff, RZ, 0xc0, !PT ;  /* 0x000000ff10107812 */ /* 0x008fc800078ec0ff */
[----:B------:R-:W-:-:S05]  /*81e50*/  F2FP.F16.E4M3.UNPACK_B R16, R16 ;  /* 0x00000010ff10723e */ /* 0x000fca00020006ff */
[----:B------:R-:W-:-:S05]  /*81e60*/  HADD2.F32 R16, -RZ, R16.H0_H0 ;  /* 0x20000010ff107230 */ /* 0x000fca0000004100 */
[----:B------:R-:W-:-:S04]  /*81e70*/  FMUL R16, R16, UR26 ;  /* 0x0000001a10107c20 */ /* 0x000fc80008400000 */
[----:B------:R-:W-:Y:S01]  /*81e80*/  FFMA R16, R196, UR27, R16 ;  /* 0x0000001bc4107c23 */ /* 0x000fe20008000010 */
[----:B------:R-:W-:Y:S01]  /*81e90*/  LOP3.LUT P1, RZ, R4, 0x4000000, RZ, 0xc0, !PT ;  /* 0x0400000004ff7812 */ /* 0x000fe2000782c0ff */
[----:B------:R-:W3:Y:S04]  /*81ea0*/  LDL.LU R196, [R1+0x16a8] ;  /* 0x0016a80001c47983 */ /* 0x000ee80000300800 */
[----:B------:R-:W3:Y:S04]  /*81eb0*/  LDL.LU R201, [R1+0x16ac] ;  /* 0x0016ac0001c97983 */ /* 0x000ee80000300800 */
[----:B------:R-:W3:Y:S01]  /*81ec0*/  LDL.LU.64 R202, [R1+0x10] ;  /* 0x0000100001ca7983 */ /* 0x000ee20000300a00 */
[----:B------:R-:W-:-:S05]  /*81ed0*/  F2FP.SATFINITE.E4M3.F32.PACK_AB_MERGE_C R16, RZ, R16, RZ ;  /* 0x00000010ff10723e */ /* 0x000fca00048070ff */
[----:B------:R0:W-:Y:S04]  /*81ee0*/  @!P6 STG.E.U8 desc[UR32][R92.64+0x109], R16 ;  /* 0x000109105c00e986 */ /* 0x0001e8000c101120 */
[----:B------:R-:W2:Y:S01]  /*81ef0*/  @!P3 LDG.E.U8 R26, desc[UR32][R20.64+0x108] ;  /* 0x00010820141ab981 */ /* 0x000ea2000c1e1100 */
[----:B0-----:R-:W4:Y:S02]  /*81f00*/  @!P3 LDC.64 R16, c[0x0][0x5c0] ;  /* 0x00017000ff10bb82 */ /* 0x001f240000000a00 */
[----:B----4-:R-:W-:-:S05]  /*81f10*/  @!P3 IADD3 R16, P5, R198, R16, RZ ;  /* 0x00000010c610b210 */ /* 0x010fca0007fbe0ff */
        /* <DEDUP_REMOVED lines=8> */
[----:B0-----:R-:W-:Y:S01]  /*81fa0*/  PRMT R26, RZ, 0x7610, R26 ;  /* 0x00007610ff1a7816 */ /* 0x001fe2000000001a */
[----:B------:R-:W0:Y:S05]  /*81fb0*/  @!P1 LDC.64 R16, c[0x0][0x5c0] ;  /* 0x00017000ff109b82 */ /* 0x000e2a0000000a00 */
[----:B------:R-:W2:Y:S01]  /*81fc0*/  @!P1 LDG.E.U8 R26, desc[UR32][R20.64+0x109] ;  /* 0x00010920141a9981 */ /* 0x000ea2000c1e1100 */
[----:B0-----:R-:W-:Y:S02]  /*81fd0*/  @!P1 IADD3 R16, P5, R140, R16, RZ ;  /* 0x000000108c109210 */ /* 0x001fe40007fbe0ff */
[----:B------:R-:W-:Y:S01]  /*81fe0*/  LOP3.LUT P6, RZ, R7, 0x4000, RZ, 0xc0, !PT ;  /* 0x0000400007ff7812 */ /* 0x000fe200078cc0ff */
[----:B------:R-:W4:Y:S04]  /*81ff0*/  LDL.LU R140, [R1+0x1dd8] ;  /* 0x001dd800018c7983 */ /* 0x000f280000300800 */
[----:B------:R-:W4:Y:S01]  /*82000*/  LDL.LU R197, [R1+0x16b0] ;  /* 0x0016b00001c57983 */ /* 0x000f220000300800 */
[----:B------:R-:W-:Y:S01]  /*82010*/  @!P1 IMAD.X R17, R141, 0x1, R17, P5 ;  /* 0x000000018d119824 */ /* 0x000fe200028e0611 */
[----:B------:R-:W-:-:S02]  /*82020*/  LOP3.LUT P5, RZ, R7, 0x8000, RZ, 0xc0, !PT ;  /* 0x0000800007ff7812 */ /* 0x000fc400078ac0ff */
[----:B------:R-:W4:Y:S01]  /*82030*/  LDL.LU R141, [R1+0x1dd4] ;  /* 0x001dd400018d7983 */ /* 0x000f220000300800 */
[----:B------:R-:W-:-:S03]  /*82040*/  LOP3.LUT P3, RZ, R4, 0x2000000, RZ, 0xc0, !PT ;  /* 0x0200000004ff7812 */ /* 0x000fc6000786c0ff */
[----:B------:R-:W4:Y:S04]  /*82050*/  LDL.LU R198, [R1+0x308] ;  /* 0x0003080001c67983 */ /* 0x000f280000300800 */
[----:B------:R-:W4:Y:S01]  /*82060*/  LDL.LU R199, [R1+0x30c] ;  /* 0x00030c0001c77983 */ /* 0x000f220000300800 */
        /* <DEDUP_REMOVED lines=24> */
[----:B----4-:R-:W-:Y:S01]  /*821f0*/  FFMA R16, R197, UR27, R16 ;  /* 0x0000001bc5107c23 */ /* 0x010fe20008000010 */
[----:B------:R-:W-:Y:S01]  /*82200*/  LOP3.LUT P1, RZ, R4, 0x1000000, RZ, 0xc0, !PT ;  /* 0x0100000004ff7812 */ /* 0x000fe2000782c0ff */
[----:B------:R-:W3:Y:S04]  /*82210*/  LDL.LU R197, [R1+0x16b8] ;  /* 0x0016b80001c57983 */ /* 0x000ee80000300800 */
[----:B------:R-:W4:Y:S04]  /*82220*/  LDL.LU R201, [R1+0x16bc] ;  /* 0x0016bc0001c97983 */ /* 0x000f280000300800 */
[----:B------:R-:W4:Y:S01]  /*82230*/  LDL.LU.64 R202, [R1+0x8] ;  /* 0x0000080001ca7983 */ /* 0x000f220000300a00 */
[----:B------:R-:W-:-:S05]  /*82240*/  F2FP.SATFINITE.E4M3.F32.PACK_AB_MERGE_C R16, RZ, R16, RZ ;  /* 0x00000010ff10723e */ /* 0x000fca00048070ff */
[----:B------:R0:W-:Y:S04]  /*82250*/  @!P6 STG.E.U8 desc[UR32][R140.64+0x111], R16 ;  /* 0x000111108c00e986 */ /* 0x0001e8000c101120 */
        /* <DEDUP_REMOVED lines=38> */
[----:B----4-:R-:W-:-:S05]  /*824c0*/  FFMA R16, R201, UR27, R16 ;  /* 0x0000001bc9107c23 */ /* 0x010fca0008000010 */
        /* <DEDUP_REMOVED lines=233> */
[----:B------:R0:W-:Y:S04]  /*83360*/  @!P6 STG.E.U8 desc[UR32][R146.64+0x139], R16 ;  /* 0x000139109200e986 */ /* 0x0001e8000c101120 */
[----:B------:R-:W4:Y:S01]  /*83370*/  @!P3 LDG.E.U8 R26, desc[UR32][R20.64+0x138] ;  /* 0x00013820141ab981 */ /* 0x000f22000c1e1100 */
[----:B0-----:R-:W0:Y:S02]  /*83380*/  @!P3 LDC.64 R16, c[0x0][0x5c0] ;  /* 0x00017000ff10bb82 */ /* 0x001e240000000a00 */
[----:B0-----:R-:W-:-:S05]  /*83390*/  @!P3 IADD3 R16, P5, R198, R16, RZ ;  /* 0x00000010c610b210 */ /* 0x001fca0007fbe0ff */
[----:B------:R-:W-:Y:S02]  /*833a0*/  @!P3 IMAD.X R17, R196, 0x1, R17, P5 ;  /* 0x00000001c411b824 */ /* 0x000fe400028e0611 */
[----:B------:R-:W3:Y:S04]  /*833b0*/  LDL.LU R196, [R1+0x170c] ;  /* 0x00170c0001c47983 */ /* 0x000ee80000300800 */
[----:B------:R-:W3:Y:S01]  /*833c0*/  LDL.LU.64 R200, [R1+0x48] ;  /* 0x0000480001c87983 */ /* 0x000ee20000300a00 */
[----:B----4-:R-:W-:-:S04]  /*833d0*/  LOP3.LUT R26, R26, 0xff, RZ, 0xc0, !PT ;  /* 0x000000ff1a1a7812 */ /* 0x010fc800078ec0ff */
[----:B------:R-:W-:-:S05]  /*833e0*/  F2FP.F16.E4M3.UNPACK_B R26, R26 ;  /* 0x0000001aff1a723e */ /* 0x000fca00020006ff */
[----:B------:R-:W-:-:S05]  /*833f0*/  HADD2.F32 R26, -RZ, R26.H0_H0 ;  /* 0x2000001aff1a7230 */ /* 0x000fca0000004100 */
[----:B------:R-:W-:-:S04]  /*83400*/  FMUL R26, R26, UR26 ;  /* 0x0000001a1a1a7c20 */ /* 0x000fc80008400000 */
[----:B--2---:R-:W-:-:S05]  /*83410*/  FFMA R26, R197, UR27, R26 ;  /* 0x0000001bc51a7c23 */ /* 0x004fca000800001a */
[----:B------:R-:W-:-:S05]  /*83420*/  F2FP.SATFINITE.E4M3.F32.PACK_AB_MERGE_C R26, RZ, R26, RZ ;  /* 0x0000001aff1a723e */ /* 0x000fca00048070ff */
[----:B------:R0:W-:Y:S02]  /*83430*/  @!P3 STG.E.U8 desc[UR32][R16.64+0x138], R26 ;  /* 0x0001381a1000b986 */ /* 0x0001e4000c101120 */
[----:B0-----:R-:W-:Y:S01]  /*83440*/  PRMT R26, RZ, 0x7610, R26 ;  /* 0x00007610ff1a7816 */ /* 0x001fe2000000001a */
[----:B------:R-:W0:Y:S05]  /*83450*/  @!P1 LDC.64 R16, c[0x0][0x5c0] ;  /* 0x00017000ff109b82 */ /* 0x000e2a0000000a00 */
[----:B------:R-:W2:Y:S01]  /*83460*/  @!P1 LDG.E.U8 R26, desc[UR32][R20.64+0x139] ;  /* 0x00013920141a9981 */ /* 0x000ea2000c1e1100 */
[----:B0-----:R-:W-:Y:S02]  /*83470*/  @!P1 IADD3 R16, P5, R96, R16, RZ ;  /* 0x0000001060109210 */ /* 0x001fe40007fbe0ff */
[----:B------:R-:W-:Y:S01]  /*83480*/  LOP3.LUT P6, RZ, R7, 0x4, RZ, 0xc0, !PT ;  /* 0x0000000407ff7812 */ /* 0x000fe200078cc0ff */
[----:B------:R-:W4:Y:S02]  /*83490*/  LDL.LU R96, [R1+0x1da8] ;  /* 0x001da80001607983 */ /* 0x000f240000300800 */
[----:B------:R-:W-:Y:S01]  /*834a0*/  @!P1 IMAD.X R17, R97, 0x1, R17, P5 ;  /* 0x0000000161119824 */ /* 0x000fe200028e0611 */
[----:B------:R-:W-:Y:S01]  /*834b0*/  LOP3.LUT P5, RZ, R7, 0x8, RZ, 0xc0, !PT ;  /* 0x0000000807ff7812 */ /* 0x000fe200078ac0ff */
[----:B------:R-:W4:Y:S04]  /*834c0*/  LDL.LU R97, [R1+0x1da4] ;  /* 0x001da40001617983 */ /* 0x000f280000300800 */
[----:B------:R-:W4:Y:S01]  /*834d0*/  LDL.LU R197, [R1+0x1710] ;  /* 0x0017100001c57983 */ /* 0x000f220000300800 */
[----:B------:R-:W-:-:S03]  /*834e0*/  LOP3.LUT P3, RZ, R4, 0x2000, RZ, 0xc0, !PT ;  /* 0x0000200004ff7812 */ /* 0x000fc6000786c0ff */
[----:B------:R-:W4:Y:S04]  /*834f0*/  LDL.LU R202, [R1+0x368] ;  /* 0x0003680001ca7983 */ /* 0x000f280000300800 */
        /* <DEDUP_REMOVED lines=16> */
[----:B------:R-:W-:Y:S01]  /*83600*/  FFMA R16, R196, UR27, R16 ;  /* 0x0000001bc4107c23 */ /* 0x000fe20008000010 */
[----:B------:R-:W-:Y:S01]  /*83610*/  LOP3.LUT P1, RZ, R4, 0x1000, RZ, 0xc0, !PT ;  /* 0x0000100004ff7812 */ /* 0x000fe2000782c0ff */
[----:B------:R-:W3:Y:S03]  /*83620*/  LDL.LU R196, [R1+0x364] ;  /* 0x0003640001c47983 */ /* 0x000ee60000300800 */
        /* <DEDUP_REMOVED lines=9> */
[----:B------:R-:W-:Y:S02]  /*836c0*/  FFMA R16, R197, UR27, R16 ;  /* 0x0000001bc5107c23 */ /* 0x000fe40008000010 */
[----:B------:R-:W4:Y:S04]  /*836d0*/  LDL.LU R197, [R1+0x1718] ;  /* 0x0017180001c57983 */ /* 0x000f280000300800 */
        /* <DEDUP_REMOVED lines=18> */
[----:B0-----:R-:W-:-:S05]  /*83800*/  @!P1 IADD3 R16, P5, R199, R16, RZ ;  /* 0x00000010c7109210 */ /* 0x001fca0007fbe0ff */
[----:B---3--:R-:W-:Y:S01]  /*83810*/  @!P1 IMAD.X R17, R196, 0x1, R17, P5 ;  /* 0x00000001c4119824 */ /* 0x008fe200028e0611 */
[C---:B------:R-:W-:Y:S02]  /*83820*/  LOP3.LUT P5, RZ, R7.reuse, 0x2, RZ, 0xc0, !PT ;  /* 0x0000000207ff7812 */ /* 0x040fe400078ac0ff */
[----:B------:R-:W-:Y:S01]  /*83830*/  LOP3.LUT P6, RZ, R7, 0x1, RZ, 0xc0, !PT ;  /* 0x0000000107ff7812 */ /* 0x000fe200078cc0ff */
[----:B------:R-:W3:Y:S04]  /*83840*/  LDL.LU R196, [R1+0x1720] ;  /* 0x0017200001c47983 */ /* 0x000ee80000300800 */
[----:B------:R-:W3:Y:S01]  /*83850*/  LDL.LU.64 R202, [R1+0x38] ;  /* 0x0000380001ca7983 */ /* 0x000ee20000300a00 */
[----:B------:R-:W-:-:S03]  /*83860*/  LOP3.LUT P3, RZ, R4, 0x800, RZ, 0xc0, !PT ;  /* 0x0000080004ff7812 */ /* 0x000fc6000786c0ff */
[----:B------:R-:W3:Y:S04]  /*83870*/  LDL.LU R198, [R1+0x390] ;  /* 0x0003900001c67983 */ /* 0x000ee80000300800 */
        /* <DEDUP_REMOVED lines=9> */
[----:B0-----:R-:W-:-:S06]  /*83910*/  PRMT R16, RZ, 0x7610, R16 ;  /* 0x00007610ff107816 */ /* 0x001fcc0000000010 */
        /* <DEDUP_REMOVED lines=15> */
[----:B---3--:R-:W-:Y:S01]  /*83a10*/  FFMA R16, R196, UR27, R16 ;  /* 0x0000001bc4107c23 */ /* 0x008fe20008000010 */
[----:B------:R-:W-:Y:S01]  /*83a20*/  LOP3.LUT P1, RZ, R4, 0x400, RZ, 0xc0, !PT ;  /* 0x0000040004ff7812 */ /* 0x000fe2000782c0ff */
[----:B------:R-:W3:Y:S04]  /*83a30*/  LDL.LU R196, [R1+0x1728] ;  /* 0x0017280001c47983 */ /* 0x000ee80000300800 */
[----:B------:R-:W4:Y:S01]  /*83a40*/  LDL.LU R201, [R1+0x172c] ;  /* 0x00172c0001c97983 */ /* 0x000f220000300800 */
[----:B------:R-:W-:-:S05]  /*83a50*/  F2FP.SATFINITE.E4M3.F32.PACK_AB_MERGE_C R16, RZ, R16, RZ ;  /* 0x00000010ff10723e */ /* 0x000fca00048070ff */
[----:B------:R0:W-:Y:S04]  /*83a60*/  @!P6 STG.E.U8 desc[UR32][R202.64+0x149], R16 ;  /* 0x00014910ca00e986 */ /* 0x0001e8000c101120 */
[----:B------:R-:W2:Y:S01]  /*83a70*/  @!P3 LDG.E.U8 R26, desc[UR32][R20.64+0x148] ;  /* 0x00014820141ab981 */ /* 0x000ea2000c1e1100 */
[----:B0-----:R-:W0:Y:S03]  /*83a80*/  @!P3 LDC.64 R16, c[0x0][0x5c0] ;  /* 0x00017000ff10bb82 */ /* 0x001e260000000a00 */
[----:B------:R-:W4:Y:S01]  /*83a90*/  LDL.LU.64 R202, [R1+0x58] ;  /* 0x0000580001ca7983 */ /* 0x000f220000300a00 */
        /* <DEDUP_REMOVED lines=13> */
[C---:B------:R-:W-:Y:S01]  /*83b70*/  LOP3.LUT P6, RZ, R8.reuse, 0x40000000, RZ, 0xc0, !PT ;  /* 0x4000000008ff7812 */ /* 0x040fe200078cc0ff */
        /* <DEDUP_REMOVED lines=109> */
[C---:B------:R-:W-:Y:S01]  /*84250*/  LOP3.LUT P6, RZ, R8.reuse, 0x4000000, RZ, 0xc0, !PT ;  /* 0x0400000008ff7812 */ /* 0x040fe200078cc0ff */
        /* <DEDUP_REMOVED lines=423> */
[----:B------:R-:W4:Y:S03]  /*85cd0*/  LDL.LU R199, [R1+0x17c8] ;  /* 0x0017c80001c77983 */ /* 0x000f260000300800 */
[----:B------:R-:W-:-:S05]  /*85ce0*/  F2FP.SATFINITE.E4M3.F32.PACK_AB_MERGE_C R16, RZ, R16, RZ ;  /* 0x00000010ff10723e */ /* 0x000fca00048070ff */
[----:B------:R0:W-:Y:S04]  /*85cf0*/  @!P6 STG.E.U8 desc[UR32][R158.64+0x199], R16 ;  /* 0x000199109e00e986 */ /* 0x0001e8000c101120 */
[----:B------:R-:W2:Y:S01]  /*85d00*/  @!P3 LDG.E.U8 R26, desc[UR32][R20.64+0x198] ;  /* 0x00019820141ab981 */ /* 0x000ea2000c1e1100 */
[----:B0-----:R-:W0:Y:S02]  /*85d10*/  @!P3 LDC.64 R16, c[0x0][0x5c0] ;  /* 0x00017000ff10bb82 */ /* 0x001e240000000a00 */
[----:B0-----:R-:W-:-:S05]  /*85d20*/  @!P3 IADD3 R16, P5, R202, R16, RZ ;  /* 0x00000010ca10b210 */ /* 0x001fca0007fbe0ff */
[----:B------:R-:W-:Y:S02]  /*85d30*/  @!P3 IMAD.X R17, R196, 0x1, R17, P5 ;  /* 0x00000001c411b824 */ /* 0x000fe400028e0611 */
[----:B------:R-:W4:Y:S04]  /*85d40*/  LDL.LU R196, [R1+0x17cc] ;  /* 0x0017cc0001c47983 */ /* 0x000f280000300800 */
[----:B------:R-:W4:Y:S01]  /*85d50*/  LDL.LU.64 R120, [R1+0xc8] ;  /* 0x0000c80001787983 */ /* 0x000f220000300a00 */
        /* <DEDUP_REMOVED lines=34> */
[----:B------:R-:W-:Y:S01]  /*85f80*/  FFMA R16, R196, UR27, R16 ;  /* 0x0000001bc4107c23 */ /* 0x000fe20008000010 */
[----:B------:R-:W-:Y:S01]  /*85f90*/  LOP3.LUT P1, RZ, R3, 0x100000, RZ, 0xc0, !PT ;  /* 0x0010000003ff7812 */ /* 0x000fe2000782c0ff */
[----:B------:R-:W4:Y:S03]  /*85fa0*/  LDL.LU R196, [R1+0x424] ;  /* 0x0004240001c47983 */ /* 0x000f260000300800 */
        /* <DEDUP_REMOVED lines=9> */
[----:B------:R-:W-:Y:S02]  /*86040*/  FFMA R16, R197, UR27, R16 ;  /* 0x0000001bc5107c23 */ /* 0x000fe40008000010 */
[----:B------:R-:W3:Y:S04]  /*86050*/  LDL.LU R197, [R1+0x17d8] ;  /* 0x0017d80001c57983 */ /* 0x000ee80000300800 */
[----:B------:R-:W3:Y:S01]  /*86060*/  LDL.LU R121, [R1+0x17dc] ;  /* 0x0017dc0001797983 */ /* 0x000ee20000300800 */
[----:B------:R-:W-:-:S05]  /*86070*/  F2FP.SATFINITE.E4M3.F32.PACK_AB_MERGE_C R16, RZ, R16, RZ ;  /* 0x00000010ff10723e */ /* 0x000fca00048070ff */
[----:B------:R0:W-:Y:S04]  /*86080*/  @!P6 STG.E.U8 desc[UR32][R200.64+0x1a1], R16 ;  /* 0x0001a110c800e986 */ /* 0x0001e8000c101120 */
[----:B------:R-:W2:Y:S01]  /*86090*/  @!P3 LDG.E.U8 R26, desc[UR32][R20.64+0x1a0] ;  /* 0x0001a020141ab981 */ /* 0x000ea2000c1e1100 */
[----:B0-----:R-:W0:Y:S03]  /*860a0*/  @!P3 LDC.64 R16, c[0x0][0x5c0] ;  /* 0x00017000ff10bb82 */ /* 0x001e260000000a00 */
[----:B------:R-:W3:Y:S01]  /*860b0*/  LDL.LU.64 R200, [R1+0xc0] ;  /* 0x0000c00001c87983 */ /* 0x000ee20000300a00 */
        /* <DEDUP_REMOVED lines=13> */
[----:B----4-:R-:W-:Y:S01]  /*86190*/  @!P1 IMAD.X R17, R196, 0x1, R17, P5 ;  /* 0x00000001c4119824 */ /* 0x010fe200028e0611 */
[C---:B------:R-:W-:Y:S02]  /*861a0*/  LOP3.LUT P5, RZ, R8.reuse, 0x100, RZ, 0xc0, !PT ;  /* 0x0000010008ff7812 */ /* 0x040fe400078ac0ff */
[----:B------:R-:W-:Y:S01]  /*861b0*/  LOP3.LUT P6, RZ, R8, 0x10, RZ, 0xc0, !PT ;  /* 0x0000001008ff7812 */ /* 0x000fe200078cc0ff */
[----:B------:R-:W4:Y:S04]  /*861c0*/  LDL.LU R196, [R1+0x17e0] ;  /* 0x0017e00001c47983 */ /* 0x000f280000300800 */
[----:B------:R-:W4:Y:S01]  /*861d0*/  LDL.LU.64 R202, [R1+0xb8] ;  /* 0x0000b80001ca7983 */ /* 0x000f220000300a00 */
        /* <DEDUP_REMOVED lines=215> */
[----:B0-----:R-:W-:Y:S01]  /*86f50*/  PRMT R26, RZ, 0x7610, R26 ;  /* 0x00007610ff1a7816 */ /* 0x001fe2000000001a */
[----:B------:R-:W0:Y:S05]  /*86f60*/  @!P1 LDC.64 R16, c[0x0][0x5c0] ;  /* 0x00017000ff109b82 */ /* 0x000e2a0000000a00 */
[----:B------:R-:W4:Y:S01]  /*86f70*/  @!P1 LDG.E.U8 R26, desc[UR32][R20.64+0x1c1] ;  /* 0x0001c120141a9981 */ /* 0x000f22000c1e1100 */
[----:B0-----:R-:W-:Y:S02]  /*86f80*/  @!P1 IADD3 R16, P5, R199, R16, RZ ;  /* 0x00000010c7109210 */ /* 0x001fe40007fbe0ff */
[----:B------:R-:W-:Y:S01]  /*86f90*/  LOP3.LUT P3, RZ, R3, 0x800, RZ, 0xc0, !PT ;  /* 0x0000080003ff7812 */ /* 0x000fe2000786c0ff */
[----:B------:R-:W2:Y:S02]  /*86fa0*/  LDL.LU R199, [R1+0x490] ;  /* 0x0004900001c77983 */ /* 0x000ea40000300800 */
[----:B---3--:R-:W-:Y:S01]  /*86fb0*/  @!P1 IMAD.X R17, R196, 0x1, R17, P5 ;  /* 0x00000001c4119824 */ /* 0x008fe200028e0611 */
[----:B------:R-:W-:Y:S01]  /*86fc0*/  LOP3.LUT P5, RZ, R6, 0x400, RZ, 0xc0, !PT ;  /* 0x0000040006ff7812 */ /* 0x000fe200078ac0ff */
[----:B------:R-:W3:Y:S01]  /*86fd0*/  LDL.LU R196, [R1+0x494] ;  /* 0x0004940001c47983 */ /* 0x000ee20000300800 */
[----:B----4-:R-:W-:-:S04]  /*86fe0*/  LOP3.LUT R26, R26, 0xff, RZ, 0xc0, !PT ;  /* 0x000000ff1a1a7812 */ /* 0x010fc800078ec0ff */
[----:B------:R-:W-:-:S05]  /*86ff0*/  F2FP.F16.E4M3.UNPACK_B R26, R26 ;  /* 0x0000001aff1a723e */ /* 0x000fca00020006ff */
[----:B------:R-:W-:-:S05]  /*87000*/  HADD2.F32 R26, -RZ, R26.H0_H0 ;  /* 0x2000001aff1a7230 */ /* 0x000fca0000004100 */
[----:B------:R-:W-:-:S04]  /*87010*/  FMUL R26, R26, UR26 ;  /* 0x0000001a1a1a7c20 */ /* 0x000fc80008400000 */
[----:B------:R-:W-:Y:S02]  /*87020*/  FFMA R26, R197, UR27, R26 ;  /* 0x0000001bc51a7c23 */ /* 0x000fe4000800001a */
[----:B------:R-:W4:Y:S03]  /*87030*/  LDL.LU R197, [R1+0x1824] ;  /* 0x0018240001c57983 */ /* 0x000f260000300800 */
        /* <DEDUP_REMOVED lines=12> */
[----:B------:R-:W2:Y:S01]  /*87100*/  @!P6 LDG.E.U8 R16, desc[UR32][R18.64+0x1c9] ;  /* 0x0001c9201210e981 */ /* 0x000ea2000c1e1100 */
[----:B0-----:R-:W-:Y:S02]  /*87110*/  PRMT R26, RZ, 0x7610, R26 ;  /* 0x00007610ff1a7816 */ /* 0x001fe4000000001a */
        /* <DEDUP_REMOVED lines=8> */
[----:B------:R0:W-:Y:S04]  /*871a0*/  @!P6 STG.E.U8 desc[UR32][R202.64+0x1c9], R16 ;  /* 0x0001c910ca00e986 */ /* 0x0001e8000c101120 */
[----:B------:R-:W4:Y:S01]  /*871b0*/  @!P3 LDG.E.U8 R26, desc[UR32][R20.64+0x1c8] ;  /* 0x0001c820141ab981 */ /* 0x000f22000c1e1100 */
[----:B0-----:R-:W0:Y:S02]  /*871c0*/  @!P3 LDC.64 R16, c[0x0][0x5c0] ;  /* 0x00017000ff10bb82 */ /* 0x001e240000000a00 */
[----:B0-----:R-:W-:-:S05]  /*871d0*/  @!P3 IADD3 R16, P5, R199, R16, RZ ;  /* 0x00000010c710b210 */ /* 0x001fca0007fbe0ff */
[----:B---3--:R-:W-:Y:S02]  /*871e0*/  @!P3 IMAD.X R17, R196, 0x1, R17, P5 ;  /* 0x00000001c411b824 */ /* 0x008fe400028e0611 */
[----:B------:R-:W3:Y:S04]  /*871f0*/  LDL.LU R196, [R1+0x182c] ;  /* 0x00182c0001c47983 */ /* 0x000ee80000300800 */
[----:B------:R-:W3:Y:S01]  /*87200*/  LDL.LU.64 R200, [R1+0x120] ;  /* 0x0001200001c87983 */ /* 0x000ee20000300a00 */
[----:B----4-:R-:W-:-:S04]  /*87210*/  LOP3.LUT R26, R26, 0xff, RZ, 0xc0, !PT ;  /* 0x000000ff1a1a7812 */ /* 0x010fc800078ec0ff */
        /* <DEDUP_REMOVED lines=8> */
[----:B------:R-:W4:Y:S01]  /*872a0*/  @!P1 LDG.E.U8 R26, desc[UR32][R20.64+0x1c9] ;  /* 0x0001c920141a9981 */ /* 0x000f22000c1e1100 */
[----:B0-----:R-:W-:Y:S02]  /*872b0*/  @!P1 IADD3 R16, P5, R166, R16, RZ ;  /* 0x00000010a6109210 */ /* 0x001fe40007fbe0ff */
[C---:B------:R-:W-:Y:S01]  /*872c0*/  LOP3.LUT P6, RZ, R6.reuse, 0x80, RZ, 0xc0, !PT ;  /* 0x0000008006ff7812 */ /* 0x040fe200078cc0ff */
[----:B------:R-:W3:Y:S02]  /*872d0*/  LDL.LU R166, [R1+0x1d48] ;  /* 0x001d480001a67983 */ /* 0x000ee40000300800 */
[----:B------:R-:W-:Y:S01]  /*872e0*/  @!P1 IMAD.X R17, R167, 0x1, R17, P5 ;  /* 0x00000001a7119824 */ /* 0x000fe200028e0611 */
[----:B------:R-:W-:Y:S01]  /*872f0*/  LOP3.LUT P5, RZ, R6, 0x100, RZ, 0xc0, !PT ;  /* 0x0000010006ff7812 */ /* 0x000fe200078ac0ff */
[----:B------:R-:W3:Y:S04]  /*87300*/  LDL.LU R167, [R1+0x1d44] ;  /* 0x001d440001a77983 */ /* 0x000ee80000300800 */
[----:B------:R-:W3:Y:S01]  /*87310*/  LDL.LU R199, [R1+0x1830] ;  /* 0x0018300001c77983 */ /* 0x000ee20000300800 */
[----:B------:R-:W-:-:S03]  /*87320*/  LOP3.LUT P3, RZ, R3, 0x200, RZ, 0xc0, !PT ;  /* 0x0000020003ff7812 */ /* 0x000fc6000786c0ff */
[----:B------:R-:W3:Y:S04]  /*87330*/  LDL.LU R202, [R1+0x488] ;  /* 0x0004880001ca7983 */ /* 0x000ee80000300800 */
[----:B------:R-:W3:Y:S04]  /*87340*/  LDL.LU R197, [R1+0x48c] ;  /* 0x00048c0001c57983 */ /* 0x000ee80000300800 */
[----:B------:R-:W3:Y:S01]  /*87350*/  LDL.LU R203, [R1+0x1834] ;  /* 0x0018340001cb7983 */ /* 0x000ee20000300800 */
        /* <DEDUP_REMOVED lines=83> */
[----:B------:R-:W3:Y:S03]  /*87890*/  LDL.LU R196, [R1+0x1848] ;  /* 0x0018480001c47983 */ /* 0x000ee60000300800 */
[----:B------:R-:W-:-:S05]  /*878a0*/  F2FP.SATFINITE.E4M3.F32.PACK_AB_MERGE_C R16, RZ, R16, RZ ;  /* 0x00000010ff10723e */ /* 0x000fca00048070ff */
[----:B------:R0:W-:Y:S04]  /*878b0*/  @!P6 STG.E.U8 desc[UR32][R200.64+0x1d9], R16 ;  /* 0x0001d910c800e986 */ /* 0x0001e8000c101120 */
[----:B------:R-:W2:Y:S01]  /*878c0*/  @!P3 LDG.E.U8 R26, desc[UR32][R20.64+0x1d8] ;  /* 0x0001d820141ab981 */ /* 0x000ea2000c1e1100 */
[----:B0-----:R-:W0:Y:S02]  /*878d0*/  @!P3 LDC.64 R16, c[0x0][0x5c0] ;  /* 0x00017000ff10bb82 */ /* 0x001e240000000a00 */
[----:B0-----:R-:W-:Y:S02]  /*878e0*/  @!P3 IADD3 R16, P5, R202, R16, RZ ;  /* 0x00000010ca10b210 */ /* 0x001fe40007fbe0ff */
[----:B------:R-:W3:Y:S04]  /*878f0*/  LDL.LU R202, [R1+0x184c] ;  /* 0x00184c0001ca7983 */ /* 0x000ee80000300800 */
[----:B------:R-:W3:Y:S01]  /*87900*/  LDL.LU.64 R120, [R1+0x148] ;  /* 0x0001480001787983 */ /* 0x000ee20000300a00 */
        /* <DEDUP_REMOVED lines=67> */
[----:B------:R-:W-:Y:S01]  /*87d40*/  @!P1 IMAD.X R17, R11, 0x1, R17, P5 ;  /* 0x000000010b119824 */ /* 0x000fe200028e0611 */
[C---:B------:R-:W-:Y:S02]  /*87d50*/  LOP3.LUT P5, RZ, R6.reuse, 0x4, RZ, 0xc0, !PT ;  /* 0x0000000406ff7812 */ /* 0x040fe400078ac0ff */
[----:B------:R-:W-:Y:S01]  /*87d60*/  LOP3.LUT P6, RZ, R6, 0x2, RZ, 0xc0, !PT ;  /* 0x0000000206ff7812 */ /* 0x000fe200078cc0ff */
[----:B------:R-:W4:Y:S04]  /*87d70*/  LDL.LU R11, [R1+0x1d40] ;  /* 0x001d4000010b7983 */ /* 0x000f280000300800 */
        /* <DEDUP_REMOVED lines=35> */
[----:B0-----:R-:W0:Y:S03]  /*87fb0*/  @!P3 LDC.64 R16, c[0x0][0x5c0] ;  /* 0x00017000ff10bb82 */ /* 0x001e260000000a00 */
[----:B------:R-:W3:Y:S04]  /*87fc0*/  LDL.LU R203, [R1+0x186c] ;  /* 0x00186c0001cb7983 */ /* 0x000ee80000300800 */
[----:B------:R-:W3:Y:S01]  /*87fd0*/  LDL.LU.64 R200, [R1+0x170] ;  /* 0x0001700001c87983 */ /* 0x000ee20000300a00 */
[----:B0-----:R-:W-:-:S05]  /*87fe0*/  @!P3 IADD3 R16, P5, R198, R16, RZ ;  /* 0x00000010c610b210 */ /* 0x001fca0007fbe0ff */
[----:B------:R-:W-:Y:S01]  /*87ff0*/  @!P3 IMAD.X R17, R199, 0x1, R17, P5 ;  /* 0x00000001c711b824 */ /* 0x000fe200028e0611 */
        /* <DEDUP_REMOVED lines=48> */
[----:B------:R-:W4:Y:S01]  /*88300*/  LDL.LU R201, [R1+0x187c] ;  /* 0x00187c0001c97983 */ /* 0x000f220000300800 */
[----:B------:R-:W-:-:S05]  /*88310*/  F2FP.SATFINITE.E4M3.F32.PACK_AB_MERGE_C R16, RZ, R16, RZ ;  /* 0x00000010ff10723e */ /* 0x000fca00048070ff */
[----:B------:R0:W-:Y:S04]  /*88320*/  @!P6 STG.E.U8 desc[UR32][R164.64+0x1f1], R16 ;  /* 0x0001f110a400e986 */ /* 0x0001e8000c101120 */
[----:B------:R-:W2:Y:S01]  /*88330*/  @!P3 LDG.E.U8 R26, desc[UR32][R20.64+0x1f0] ;  /* 0x0001f020141ab981 */ /* 0x000ea2000c1e1100 */
[----:B0-----:R-:W0:Y:S02]  /*88340*/  @!P3 LDC.64 R16, c[0x0][0x5c0] ;  /* 0x00017000ff10bb82 */ /* 0x001e240000000a00 */
[----:B0-----:R-:W-:-:S05]  /*88350*/  @!P3 IADD3 R16, P5, R198, R16, RZ ;  /* 0x00000010c610b210 */ /* 0x001fca0007fbe0ff */
[----:B------:R-:W-:Y:S02]  /*88360*/  @!P3 IMAD.X R17, R199, 0x1, R17, P5 ;  /* 0x00000001c711b824 */ /* 0x000fe400028e0611 */
[----:B------:R-:W4:Y:S01]  /*88370*/  LDL.LU.64 R198, [R1+0xf8] ;  /* 0x0000f80001c67983 */ /* 0x000f220000300a00 */
        /* <DEDUP_REMOVED lines=9> */
[----:B0-----:R-:W-:Y:S01]  /*88410*/  PRMT R26, RZ, 0x7610, R26 ;  /* 0x00007610ff1a7816 */ /* 0x001fe2000000001a */
[----:B------:R-:W0:Y:S05]  /*88420*/  @!P1 LDC.64 R16, c[0x0][0x5c0] ;  /* 0x00017000ff109b82 */ /* 0x000e2a0000000a00 */
[----:B------:R-:W4:Y:S01]  /*88430*/  @!P1 LDG.E.U8 R26, desc[UR32][R20.64+0x1f1] ;  /* 0x0001f120141a9981 */ /* 0x000f22000c1e1100 */
[----:B0-----:R-:W-:-:S05]  /*88440*/  @!P1 IADD3 R16, P5, R40, R16, RZ ;  /* 0x0000001028109210 */ /* 0x001fca0007fbe0ff */
[----:B---3--:R-:W-:Y:S01]  /*88450*/  @!P1 IMAD.X R17, R203, 0x1, R17, P5 ;  /* 0x00000001cb119824 */ /* 0x008fe200028e0611 */
[----:B------:R-:W-:Y:S01]  /*88460*/  LOP3.LUT P5, RZ, R11, 0x40000000, RZ, 0xc0, !PT ;  /* 0x400000000bff7812 */ /* 0x000fe200078ac0ff */
[----:B------:R-:W3:Y:S01]  /*88470*/  LDL.LU.64 R202, [R1+0x118] ;  /* 0x0001180001ca7983 */ /* 0x000ee20000300a00 */
        /* <DEDUP_REMOVED lines=18> */
[----:B------:R1:W2:Y:S01]  /*885a0*/  @!P6 LDG.E.U8 R16, desc[UR32][R18.64+0x1f9] ;  /* 0x0001f9201210e981 */ /* 0x0002a2000c1e1100 */
[C---:B------:R-:W-:Y:S02]  /*885b0*/  LOP3.LUT P1, RZ, R13.reuse, 0x8000, RZ, 0xc0, !PT ;  /* 0x000080000dff7812 */ /* 0x040fe4000782c0ff */
[----:B-1----:R-:W-:Y:S02]  /*885c0*/  PRMT R18, RZ, 0x7610, R18 ;  /* 0x00007610ff127816 */ /* 0x002fe40000000012 */
[----:B------:R-:W-:Y:S01]  /*885d0*/  LOP3.LUT P3, RZ, R13, 0x10000, RZ, 0xc0, !PT ;  /* 0x000100000dff7812 */ /* 0x000fe2000786c0ff */
[----:B0-----:R-:W4:Y:S01]  /*885e0*/  LDL.LU R199, [R1+0x1888] ;  /* 0x0018880001c77983 */ /* 0x001f220000300800 */
[----:B--2---:R-:W-:-:S04]  /*885f0*/  LOP3.LUT R16, R16, 0xff, RZ, 0xc0, !PT ;  /* 0x000000ff10107812 */ /* 0x004fc800078ec0ff */
[----:B------:R-:W-:-:S05]  /*88600*/  F2FP.F16.E4M3.UNPACK_B R16, R16 ;  /* 0x00000010ff10723e */ /* 0x000fca00020006ff */
[----:B------:R-:W-:-:S05]  /*88610*/  HADD2.F32 R16, -RZ, R16.H0_H0 ;  /* 0x20000010ff107230 */ /* 0x000fca0000004100 */
[----:B------:R-:W-:-:S04]  /*88620*/  FMUL R16, R16, UR26 ;  /* 0x0000001a10107c20 */ /* 0x000fc80008400000 */
[----:B------:R-:W-:-:S05]  /*88630*/  FFMA R16, R196, UR27, R16 ;  /* 0x0000001bc4107c23 */ /* 0x000fca0008000010 */
[----:B------:R-:W-:-:S05]  /*88640*/  F2FP.SATFINITE.E4M3.F32.PACK_AB_MERGE_C R16, RZ, R16, RZ ;  /* 0x00000010ff10723e */ /* 0x000fca00048070ff */
[----:B---3--:R0:W-:Y:S04]  /*88650*/  @!P6 STG.E.U8 desc[UR32][R202.64+0x1f9], R16 ;  /* 0x0001f910ca00e986 */ /* 0x0081e8000c101120 */
[----:B------:R-:W2:Y:S01]  /*88660*/  @!P1 LDG.E.U8 R18, desc[UR32][R20.64+0x1f8] ;  /* 0x0001f82014129981 */ /* 0x000ea2000c1e1100 */
[----:B0-----:R-:W0:Y:S02]  /*88670*/  @!P1 LDC.64 R16, c[0x0][0x5c0] ;  /* 0x00017000ff109b82 */ /* 0x001e240000000a00 */
[----:B0-----:R-:W-:Y:S02]  /*88680*/  @!P1 IADD3 R16, P5, R28, R16, RZ ;  /* 0x000000101c109210 */ /* 0x001fe40007fbe0ff */
[----:B------:R-:W3:Y:S03]  /*88690*/  LDL.LU R28, [R1+0x1d34] ;  /* 0x001d3400011c7983 */ /* 0x000ee60000300800 */
[----:B------:R-:W-:-:S02]  /*886a0*/  @!P1 IMAD.X R17, R29, 0x1, R17, P5 ;  /* 0x000000011d119824 */ /* 0x000fc400028e0611 */
[----:B------:R-:W3:Y:S04]  /*886b0*/  LDL.LU R29, [R1+0x1d30] ;  /* 0x001d3000011d7983 */ /* 0x000ee80000300800 */
        /* <DEDUP_REMOVED lines=8> */
[----:B0-----:R-:W-:Y:S01]  /*88740*/  PRMT R18, RZ, 0x7610, R18 ;  /* 0x00007610ff127816 */ /* 0x001fe20000000012 */
[----:B------:R-:W0:Y:S05]  /*88750*/  @!P3 LDC.64 R16, c[0x0][0x5c0] ;  /* 0x00017000ff10bb82 */ /* 0x000e2a0000000a00 */
[----:B------:R-:W2:Y:S01]  /*88760*/  @!P3 LDG.E.U8 R18, desc[UR32][R20.64+0x1f9] ;  /* 0x0001f9201412b981 */ /* 0x000ea2000c1e1100 */
[----:B0-----:R-:W-:-:S03]  /*88770*/  @!P3 IADD3 R16, P5, R22, R16, RZ ;  /* 0x000000101610b210 */ /* 0x001fc60007fbe0ff */
[----:B------:R-:W4:Y:S02]  /*88780*/  LDL.LU R22, [R1+0x1d2c] ;  /* 0x001d2c0001167983 */ /* 0x000f240000300800 */
[----:B------:R-:W-:Y:S02]  /*88790*/  @!P3 IMAD.X R17, R23, 0x1, R17, P5 ;  /* 0x000000011711b824 */ /* 0x000fe400028e0611 */
[----:B------:R-:W4:Y:S01]  /*887a0*/  LDL.LU R23, [R1+0x1d28] ;  /* 0x001d280001177983 */ /* 0x000f220000300800 */
[----:B------:R-:W-:-:S03]  /*887b0*/  LOP3.LUT P1, RZ, R13, 0x4000, RZ, 0xc0, !PT ;  /* 0x000040000dff7812 */ /* 0x000fc6000782c0ff */
[----:B------:R-:W3:Y:S04]  /*887c0*/  LDL.LU R197, [R1+0x1890] ;  /* 0x0018900001c57983 */ /* 0x000ee80000300800 */
[----:B------:R-:W3:Y:S04]  /*887d0*/  LDL.LU.64 R200, [R1+0x140] ;  /* 0x0001400001c87983 */ /* 0x000ee80000300a00 */
[----:B------:R-:W3:Y:S01]  /*887e0*/  LDL.LU R202, [R1+0x4ec] ;  /* 0x0004ec0001ca7983 */ /* 0x000ee20000300800 */
[----:B------:R-:W-:Y:S02]  /*887f0*/  ISETP.LT.OR P6, PT, R31, 0x101, !P1 ;  /* 0x000001011f00780c */ /* 0x000fe40004fc1670 */
[----:B--2---:R-:W-:-:S02]  /*88800*/  LOP3.LUT R18, R18, 0xff, RZ, 0xc0, !PT ;  /* 0x000000ff12127812 */ /* 0x004fc400078ec0ff */
[----:B------:R-:W-:Y:S01]  /*88810*/  ISETP.LT.OR P5, PT, R31, 0x102, !P1 ;  /* 0x000001021f00780c */ /* 0x000fe20004fa1670 */
[----:B------:R-:W2:Y:S04]  /*88820*/  LDL.LU R203, [R1+0x4f0] ;  /* 0x0004f00001cb7983 */ /* 0x000ea80000300800 */
[----:B------:R-:W2:Y:S01]  /*88830*/  LDL.LU R198, [R1+0x1894] ;  /* 0x0018940001c67983 */ /* 0x000ea20000300800 */
[----:B------:R-:W-:-:S05]  /*88840*/  F2FP.F16.E4M3.UNPACK_B R18, R18 ;  /* 0x00000012ff12723e */ /* 0x000fca00020006ff */
[----:B------:R-:W-:-:S05]  /*88850*/  HADD2.F32 R18, -RZ, R18.H0_H0 ;  /* 0x20000012ff127230 */ /* 0x000fca0000004100 */
[----:B------:R-:W-:-:S04]  /*88860*/  FMUL R18, R18, UR26 ;  /* 0x0000001a12127c20 */ /* 0x000fc80008400000 */
[----:B------:R-:W-:Y:S02]  /*88870*/  FFMA R18, R199, UR27, R18 ;  /* 0x0000001bc7127c23 */ /* 0x000fe40008000012 */
[----:B------:R-:W2:Y:S03]  /*88880*/  LDL.LU R199, [R1+0x4dc] ;  /* 0x0004dc0001c77983 */ /* 0x000ea60000300800 */
[----:B------:R-:W-:-:S05]  /*88890*/  F2FP.SATFINITE.E4M3.F32.PACK_AB_MERGE_C R18, RZ, R18, RZ ;  /* 0x00000012ff12723e */ /* 0x000fca00048070ff */
[----:B------:R0:W-:Y:S02]  /*888a0*/  @!P3 STG.E.U8 desc[UR32][R16.64+0x1f9], R18 ;  /* 0x0001f9121000b986 */ /* 0x0001e4000c101120 */
[----:B0-----:R-:W-:-:S06]  /*888b0*/  PRMT R16, RZ, 0x7610, R16 ;  /* 0x00007610ff107816 */ /* 0x001fcc0000000010 */
[----:B----4-:R-:W4:Y:S02]  /*888c0*/  @!P6 LDG.E.U8 R16, desc[UR32][R22.64+0x100] ;  /* 0x000100201610e981 */ /* 0x010f24000c1e1100 */
[----:B----4-:R-:W-:-:S04]  /*888d0*/  LOP3.LUT R16, R16, 0xff, RZ, 0xc0, !PT ;  /* 0x000000ff10107812 */ /* 0x010fc800078ec0ff */
[----:B------:R-:W-:-:S05]  /*888e0*/  F2FP.F16.E4M3.UNPACK_B R16, R16 ;  /* 0x00000010ff10723e */ /* 0x000fca00020006ff */
[----:B------:R-:W-:-:S05]  /*888f0*/  HADD2.F32 R16, -RZ, R16.H0_H0 ;  /* 0x20000010ff107230 */ /* 0x000fca0000004100 */
[----:B------:R-:W-:-:S04]  /*88900*/  FMUL R16, R16, UR26 ;  /* 0x0000001a10107c20 */ /* 0x000fc80008400000 */
[----:B---3--:R-:W-:Y:S02]  /*88910*/  FFMA R16, R196, UR27, R16 ;  /* 0x0000001bc4107c23 */ /* 0x008fe40008000010 */
[----:B------:R-:W3:Y:S03]  /*88920*/  LDL.LU R196, [R1+0x4e4] ;  /* 0x0004e40001c47983 */ /* 0x000ee60000300800 */
[----:B------:R-:W-:Y:S02]  /*88930*/  F2FP.SATFINITE.E4M3.F32.PACK_AB_MERGE_C R18, RZ, R16, RZ ;  /* 0x00000010ff12723e */ /* 0x000fe400048070ff */
[----:B------:R-:W-:-:S03]  /*88940*/  PRMT R16, RZ, 0x7610, R16 ;  /* 0x00007610ff107816 */ /* 0x000fc60000000010 */
[----:B------:R0:W-:Y:S04]  /*88950*/  @!P6 STG.E.U8 desc[UR32][R28.64+0x100], R18 ;  /* 0x000100121c00e986 */ /* 0x0001e8000c101120 */
[----:B------:R-:W4:Y:S04]  /*88960*/  @!P5 LDG.E.U8 R16, desc[UR32][R22.64+0x101] ;  /* 0x000101201610d981 */ /* 0x000f28000c1e1100 */
[----:B0-----:R-:W3:Y:S01]  /*88970*/  LDL.LU.64 R28, [R1+0x1d20] ;  /* 0x001d2000011c7983 */ /* 0x001ee20000300a00 */
[----:B------:R-:W-:Y:S02]  /*88980*/  ISETP.LT.OR P6, PT, R31, 0x101, !P0 ;  /* 0x000001011f00780c */ /* 0x000fe400047c1670 */
[----:B------:R-:W-:-:S02]  /*88990*/  PRMT R18, RZ, 0x7610, R18 ;  /* 0x00007610ff127816 */ /* 0x000fc40000000012 */
        /* <DEDUP_REMOVED lines=8> */
[----:B------:R0:W-:Y:S02]  /*88a20*/  @!P5 STG.E.U8 desc[UR32][R200.64+0x101], R16 ;  /* 0x00010110c800d986 */ /* 0x0001e4000c101120 */
[----:B0-----:R-:W0:Y:S02]  /*88a30*/  @!P6 LDC.64 R16, c[0x0][0x5c0] ;  /* 0x00017000ff10eb82 */ /* 0x001e240000000a00 */
[----:B------:R-:W4:Y:S01]  /*88a40*/  LDL.LU.64 R200, [R1+0x168] ;  /* 0x0001680001c87983 */ /* 0x000f220000300a00 */
[----:B0-----:R-:W-:-:S05]  /*88a50*/  @!P6 IADD3 R16, P5, R202, R16, RZ ;  /* 0x00000010ca10e210 */ /* 0x001fca0007fbe0ff */
[----:B--2---:R-:W-:Y:S01]  /*88a60*/  @!P6 IMAD.X R17, R203, 0x1, R17, P5 ;  /* 0x00000001cb11e824 */ /* 0x004fe200028e0611 */
[----:B------:R-:W-:-:S13]  /*88a70*/  ISETP.LT.OR P5, PT, R31, 0x101, !P0 ;  /* 0x000001011f00780c */ /* 0x000fda00047a1670 */
[----:B---3--:R-:W2:Y:S01]  /*88a80*/  @!P5 LDG.E.U8 R18, desc[UR32][R28.64+0x100] ;  /* 0x000100201c12d981 */ /* 0x008ea2000c1e1100 */
        /* <DEDUP_REMOVED lines=9> */
[----:B------:R-:W-:Y:S02]  /*88b20*/  PRMT R18, RZ, 0x7610, R18 ;  /* 0x00007610ff127816 */ /* 0x000fe40000000012 */
[----:B0-----:R-:W-:-:S05]  /*88b30*/  @!P6 IADD3 R16, P5, R199, R16, RZ ;  /* 0x00000010c710e210 */ /* 0x001fca0007fbe0ff */
[----:B------:R-:W-:Y:S01]  /*88b40*/  @!P6 IMAD.X R17, R196, 0x1, R17, P5 ;  /* 0x00000001c411e824 */ /* 0x000fe200028e0611 */
[C---:B------:R-:W-:Y:S01]  /*88b50*/  ISETP.LT.OR P5, PT, R31.reuse, 0x102, !P0 ;  /* 0x000001021f00780c */ /* 0x040fe200047a1670 */
[----:B------:R-:W2:Y:S01]  /*88b60*/  LDL.LU R196, [R1+0x18a0] ;  /* 0x0018a00001c47983 */ /* 0x000ea20000300800 */
[----:B------:R-:W-:-:S03]  /*88b70*/  ISETP.LT.OR P6, PT, R31, 0x109, !P1 ;  /* 0x000001091f00780c */ /* 0x000fc60004fc1670 */
[----:B------:R-:W3:Y:S04]  /*88b80*/  LDL.LU.64 R202, [R1+0x150] ;  /* 0x0001500001ca7983 */ /* 0x000ee80000300a00 */
[----:B------:R-:W3:Y:S04]  /*88b90*/  LDL.LU R198, [R1+0x4f4] ;  /* 0x0004f40001c67983 */ /* 0x000ee80000300800 */
[----:B------:R-:W3:Y:S04]  /*88ba0*/  LDL.LU R199, [R1+0x4f8] ;  /* 0x0004f80001c77983 */ /* 0x000ee80000300800 */
[----:B------:R-:W4:Y:S02]  /*88bb0*/  @!P5 LDG.E.U8 R18, desc[UR32][R28.64+0x101] ;  /* 0x000101201c12d981 */ /* 0x000f24000c1e1100 */
        /* <DEDUP_REMOVED lines=9> */
[----:B------:R-:W2:Y:S01]  /*88c50*/  @!P6 LDG.E.U8 R16, desc[UR32][R22.64+0x108] ;  /* 0x000108201610e981 */ /* 0x000ea2000c1e1100 */
[----:B------:R-:W-:Y:S02]  /*88c60*/  ISETP.LT.OR P5, PT, R31, 0x10a, !P1 ;  /* 0x0000010a1f00780c */ /* 0x000fe40004fa1670 */
        /* <DEDUP_REMOVED lines=9> */
[----:B------:R-:W-:Y:S02]  /*88d00*/  ISETP.LT.OR P6, PT, R31, 0x109, !P0 ;  /* 0x000001091f00780c */ /* 0x000fe400047c1670 */
[----:B0-----:R-:W-:Y:S02]  /*88d10*/  PRMT R18, RZ, 0x7610, R18 ;  /* 0x00007610ff127816 */ /* 0x001fe40000000012 */
[----:B--2---:R-:W-:-:S04]  /*88d20*/  LOP3.LUT R16, R16, 0xff, RZ, 0xc0, !PT ;  /* 0x000000ff10107812 */ /* 0x004fc800078ec0ff */
[----:B------:R-:W-:-:S05]  /*88d30*/  F2FP.F16.E4M3.UNPACK_B R16, R16 ;  /* 0x00000010ff10723e */ /* 0x000fca00020006ff */
[----:B------:R-:W-:-:S05]  /*88d40*/  HADD2.F32 R16, -RZ, R16.H0_H0 ;  /* 0x20000010ff107230 */ /* 0x000fca0000004100 */
[----:B------:R-:W-:-:S04]  /*88d50*/  FMUL R16, R16, UR26 ;  /* 0x0000001a10107c20 */ /* 0x000fc80008400000 */
[----:B------:R-:W-:Y:S02]  /*88d60*/  FFMA R16, R196, UR27, R16 ;  /* 0x0000001bc4107c23 */ /* 0x000fe40008000010 */
[----:B------:R-:W2:Y:S04]  /*88d70*/  LDL.LU R196, [R1+0x18a8] ;  /* 0x0018a80001c47983 */ /* 0x000ea80000300800 */
[----:B------:R-:W2:Y:S04]  /*88d80*/  LDL.LU R121, [R1+0x18ac] ;  /* 0x0018ac0001797983 */ /* 0x000ea80000300800 */
[----:B------:R-:W2:Y:S01]  /*88d90*/  LDL.LU.64 R200, [R1+0x180] ;  /* 0x0001800001c87983 */ /* 0x000ea20000300a00 */
[----:B------:R-:W-:-:S05]  /*88da0*/  F2FP.SATFINITE.E4M3.F32.PACK_AB_MERGE_C R16, RZ, R16, RZ ;  /* 0x00000010ff10723e */ /* 0x000fca00048070ff */
[----:B---3--:R0:W-:Y:S02]  /*88db0*/  @!P5 STG.E.U8 desc[UR32][R202.64+0x109], R16 ;  /* 0x00010910ca00d986 */ /* 0x0081e4000c101120 */
[----:B0-----:R-:W0:Y:S02]  /*88dc0*/  @!P6 LDC.64 R16, c[0x0][0x5c0] ;  /* 0x00017000ff10eb82 */ /* 0x001e240000000a00 */
[----:B0-----:R-:W-:-:S05]  /*88dd0*/  @!P6 IADD3 R16, P5, R198, R16, RZ ;  /* 0x00000010c610e210 */ /* 0x001fca0007fbe0ff */
[----:B------:R-:W-:Y:S01]  /*88de0*/  @!P6 IMAD.X R17, R199, 0x1, R17, P5 ;  /* 0x00000001c711e824 */ /* 0x000fe200028e0611 */
[C---:B------:R-:W-:Y:S01]  /*88df0*/  ISETP.LT.OR P5, PT, R31.reuse, 0x109, !P0 ;  /* 0x000001091f00780c */ /* 0x040fe200047a1670 */
[----:B------:R-:W3:Y:S01]  /*88e00*/  LDL.LU R199, [R1+0x18b0] ;  /* 0x0018b00001c77983 */ /* 0x000ee20000300800 */
[----:B------:R-:W-:-:S03]  /*88e10*/  ISETP.LT.OR P6, PT, R31, 0x10a, !P0 ;  /* 0x0000010a1f00780c */ /* 0x000fc600047c1670 */
[----:B------:R-:W3:Y:S04]  /*88e20*/  LDL.LU.64 R202, [R1+0x178] ;  /* 0x0001780001ca7983 */ /* 0x000ee80000300a00 */
        /* <DEDUP_REMOVED lines=10> */
[----:B0-----:R-:W0:Y:S01]  /*88ed0*/  @!P6 LDC.64 R16, c[0x0][0x5c0] ;  /* 0x00017000ff10eb82 */ /* 0x001e220000000a00 */
[----:B------:R-:W-:Y:S02]  /*88ee0*/  PRMT R18, RZ, 0x7610, R18 ;  /* 0x00007610ff127816 */ /* 0x000fe40000000012 */
[----:B0-----:R-:W-:-:S05]  /*88ef0*/  @!P6 IADD3 R16, P5, R170, R16, RZ ;  /* 0x00000010aa10e210 */ /* 0x001fca0007fbe0ff */
[----:B------:R-:W-:Y:S01]  /*88f00*/  @!P6 IMAD.X R17, R171, 0x1, R17, P5 ;  /* 0x00000001ab11e824 */ /* 0x000fe200028e0611 */
[----:B------:R-:W-:-:S13]  /*88f10*/  ISETP.LT.OR P5, PT, R31, 0x10a, !P0 ;  /* 0x0000010a1f00780c */ /* 0x000fda00047a1670 */
[----:B------:R-:W2:Y:S01]  /*88f20*/  @!P5 LDG.E.U8 R18, desc[UR32][R28.64+0x109] ;  /* 0x000109201c12d981 */ /* 0x000ea2000c1e1100 */
[----:B------:R-:W-:Y:S02]  /*88f30*/  ISETP.LT.OR P6, PT, R31, 0x111, !P1 ;  /* 0x000001111f00780c */ /* 0x000fe40004fc1670 */
[----:B--2---:R-:W-:-:S04]  /*88f40*/  LOP3.LUT R18, R18, 0xff, RZ, 0xc0, !PT ;  /* 0x000000ff12127812 */ /* 0x004fc800078ec0ff */
        /* <DEDUP_REMOVED lines=8> */
[----:B------:R-:W3:Y:S01]  /*88fd0*/  @!P6 LDG.E.U8 R16, desc[UR32][R22.64+0x110] ;  /* 0x000110201610e981 */ /* 0x000ee2000c1e1100 */
[----:B------:R-:W-:Y:S02]  /*88fe0*/  ISETP.LT.OR P5, PT, R31, 0x112, !P1 ;  /* 0x000001121f00780c */ /* 0x000fe40004fa1670 */
        /* <DEDUP_REMOVED lines=9> */
[----:B------:R-:W-:Y:S02]  /*89080*/  ISETP.LT.OR P6, PT, R31, 0x111, !P0 ;  /* 0x000001111f00780c */ /* 0x000fe400047c1670 */
        /* <DEDUP_REMOVED lines=8> */
[----:B------:R0:W-:Y:S02]  /*89110*/  @!P5 STG.E.U8 desc[UR32][R202.64+0x111], R16 ;  /* 0x00011110ca00d986 */ /* 0x0001e4000c101120 */
[----:B0-----:R-:W0:Y:S02]  /*89120*/  @!P6 LDC.64 R16, c[0x0][0x5c0] ;  /* 0x00017000ff10eb82 */ /* 0x001e240000000a00 */
[----:B0-----:R-:W-:-:S05]  /*89130*/  @!P6 IADD3 R16, P5, R198, R16, RZ ;  /* 0x00000010c610e210 */ /* 0x001fca0007fbe0ff */
[----:B----4-:R-:W-:Y:S01]  /*89140*/  @!P6 IMAD.X R17, R197, 0x1, R17, P5 ;  /* 0x00000001c511e824 */ /* 0x010fe200028e0611 */
[C---:B------:R-:W-:Y:S01]  /*89150*/  ISETP.LT.OR P5, PT, R31.reuse, 0x111, !P0 ;  /* 0x000001111f00780c */ /* 0x040fe200047a1670 */
[----:B------:R-:W4:Y:S01]  /*89160*/  LDL.LU R197, [R1+0x18bc] ;  /* 0x0018bc0001c57983 */ /* 0x000f220000300800 */
[----:B------:R-:W-:-:S03]  /*89170*/  ISETP.LT.OR P6, PT, R31, 0x112, !P0 ;  /* 0x000001121f00780c */ /* 0x000fc600047c1670 */
[----:B------:R-:W4:Y:S08]  /*89180*/  LDL.LU.64 R120, [R1+0x190] ;  /* 0x0001900001787983 */ /* 0x000f300000300a00 */
[----:B------:R-:W2:Y:S02]  /*89190*/  @!P5 LDG.E.U8 R18, desc[UR32][R28.64+0x110] ;  /* 0x000110201c12d981 */ /* 0x000ea4000c1e1100 */
[----:B--2---:R-:W-:-:S04]  /*891a0*/  LOP3.LUT R18, R18, 0xff, RZ, 0xc0, !PT ;  /* 0x000000ff12127812 */ /* 0x004fc800078ec0ff */
[----:B------:R-:W-:-:S05]  /*891b0*/  F2FP.F16.E4M3.UNPACK_B R18, R18 ;  /* 0x00000012ff12723e */ /* 0x000fca00020006ff */
[----:B------:R-:W-:-:S05]  /*891c0*/  HADD2.F32 R18, -RZ, R18.H0_H0 ;  /* 0x20000012ff127230 */ /* 0x000fca0000004100 */
[----:B------:R-:W-:-:S04]  /*891d0*/  FMUL R18, R18, UR26 ;  /* 0x0000001a12127c20 */ /* 0x000fc80008400000 */
[----:B------:R-:W-:Y:S02]  /*891e0*/  FFMA R18, R196, UR27, R18 ;  /* 0x0000001bc4127c23 */ /* 0x000fe40008000012 */
[----:B------:R-:W2:Y:S04]  /*891f0*/  LDL.LU R196, [R1+0x18c0] ;  /* 0x0018c00001c47983 */ /* 0x000ea80000300800 */
[----:B------:R-:W2:Y:S04]  /*89200*/  LDL.LU.64 R200, [R1+0x188] ;  /* 0x0001880001c87983 */ /* 0x000ea80000300a00 */
[----:B------:R-:W2:Y:S01]  /*89210*/  LDL.LU R202, [R1+0x504] ;  /* 0x0005040001ca7983 */ /* 0x000ea20000300800 */
[----:B------:R-:W-:-:S03]  /*89220*/  F2FP.SATFINITE.E4M3.F32.PACK_AB_MERGE_C R18, RZ, R18, RZ ;  /* 0x00000012ff12723e */ /* 0x000fc600048070ff */
[----:B------:R-:W2:Y:S04]  /*89230*/  LDL.LU R203, [R1+0x508] ;  /* 0x0005080001cb7983 */ /* 0x000ea80000300800 */
[----:B------:R-:W2:Y:S04]  /*89240*/  LDL.LU R198, [R1+0x18c4] ;  /* 0x0018c40001c67983 */ /* 0x000ea80000300800 */
[----:B------:R0:W-:Y:S02]  /*89250*/  @!P5 STG.E.U8 desc[UR32][R16.64+0x110], R18 ;  /* 0x000110121000d986 */ /* 0x0001e4000c101120 */
[----:B0-----:R-:W0:Y:S01]  /*89260*/  @!P6 LDC.64 R16, c[0x0][0x5c0] ;  /* 0x00017000ff10eb82 */ /* 0x001e220000000a00 */
[----:B------:R-:W-:-:S02]  /*89270*/  PRMT R18, RZ, 0x7610, R18 ;  /* 0x00007610ff127816 */ /* 0x000fc40000000012 */
[----:B0-----:R-:W-:-:S05]  /*89280*/  @!P6 IADD3 R16, P5, R76, R16, RZ ;  /* 0x000000104c10e210 */ /* 0x001fca0007fbe0ff */
[----:B------:R-:W-:Y:S01]  /*89290*/  @!P6 IMAD.X R17, R77, 0x1, R17, P5 ;  /* 0x000000014d11e824 */ /* 0x000fe200028e0611 */
[----:B------:R-:W-:-:S13]  /*892a0*/  ISETP.LT.OR P5, PT, R31, 0x112, !P0 ;  /* 0x000001121f00780c */ /* 0x000fda00047a1670 */
[----:B------:R-:W3:Y:S01]  /*892b0*/  @!P5 LDG.E.U8 R18, desc[UR32][R28.64+0x111] ;  /* 0x000111201c12d981 */ /* 0x000ee2000c1e1100 */
[----:B------:R-:W-:Y:S02]  /*892c0*/  ISETP.LT.OR P6, PT, R31, 0x119, !P1 ;  /* 0x000001191f00780c */ /* 0x000fe40004fc1670 */
        /* <DEDUP_REMOVED lines=8> */
[----:B0-----:R-:W-:-:S06]  /*89350*/  PRMT R16, RZ, 0x7610, R16 ;  /* 0x00007610ff107816 */ /* 0x001fcc0000000010 */
[----:B------:R-:W4:Y:S01]  /*89360*/  @!P6 LDG.E.U8 R16, desc[UR32][R22.64+0x118] ;  /* 0x000118201610e981 */ /* 0x000f22000c1e1100 */
[----:B------:R-:W-:Y:S02]  /*89370*/  ISETP.LT.OR P5, PT, R31, 0x11a, !P1 ;  /* 0x0000011a1f00780c */ /* 0x000fe40004fa1670 */
        /* <DEDUP_REMOVED lines=20> */
[----:B0-----:R-:W0:Y:S02]  /*894c0*/  @!P6 LDC.64 R16, c[0x0][0x5c0] ;  /* 0x00017000ff10eb82 */ /* 0x001e240000000a00 */
[----:B------:R-:W2:Y:S01]  /*894d0*/  LDL.LU R201, [R1+0x18cc] ;  /* 0x0018cc0001c97983 */ /* 0x000ea20000300800 */
[----:B0-----:R-:W-:-:S05]  /*894e0*/  @!P6 IADD3 R16, P5, R202, R16, RZ ;  /* 0x00000010ca10e210 */ /* 0x001fca0007fbe0ff */
[----:B------:R-:W-:Y:S01]  /*894f0*/  @!P6 IMAD.X R17, R203, 0x1, R17, P5 ;  /* 0x00000001cb11e824 */ /* 0x000fe200028e0611 */
[----:B------:R-:W-:Y:S01]  /*89500*/  ISETP.LT.OR P5, PT, R31, 0x119, !P0 ;  /* 0x000001191f00780c */ /* 0x000fe200047a1670 */
[----:B------:R-:W2:-:S12]  /*89510*/  LDL.LU.64 R202, [R1+0x1a0] ;  /* 0x0001a00001ca7983 */ /* 0x000e980000300a00 */
[----:B------:R-:W3:Y:S01]  /*89520*/  @!P5 LDG.E.U8 R18, desc[UR32][R28.64+0x118] ;  /* 0x000118201c12d981 */ /* 0x000ee2000c1e1100 */
[----:B------:R-:W-:Y:S02]  /*89530*/  ISETP.LT.OR P6, PT, R31, 0x11a, !P0 ;  /* 0x0000011a1f00780c */ /* 0x000fe400047c1670 */
        /* <DEDUP_REMOVED lines=10> */
[----:B----4-:R-:W-:Y:S01]  /*895e0*/  @!P6 IMAD.X R17, R197, 0x1, R17, P5 ;  /* 0x00000001c511e824 */ /* 0x010fe200028e0611 */
[C---:B------:R-:W-:Y:S01]  /*895f0*/  ISETP.LT.OR P5, PT, R31.reuse, 0x11a, !P0 ;  /* 0x0000011a1f00780c */ /* 0x040fe200047a1670 */
[----:B------:R-:W3:Y:S01]  /*89600*/  LDL.LU R197, [R1+0x18d0] ;  /* 0x0018d00001c57983 */ /* 0x000ee20000300800 */
        /* <DEDUP_REMOVED lines=30> */
[----:B------:R-:W3:Y:S04]  /*897f0*/  LDL.LU R197, [R1+0x18d8] ;  /* 0x0018d80001c57983 */ /* 0x000ee80000300800 */
[----:B------:R-:W3:Y:S04]  /*89800*/  LDL.LU R121, [R1+0x18dc] ;  /* 0x0018dc0001797983 */ /* 0x000ee80000300800 */
[----:B------:R-:W3:Y:S01]  /*89810*/  LDL.LU.64 R200, [R1+0x1b0] ;  /* 0x0001b00001c87983 */ /* 0x000ee20000300a00 */
[----:B------:R-:W-:-:S05]  /*89820*/  F2FP.SATFINITE.E4M3.F32.PACK_AB_MERGE_C R16, RZ, R16, RZ ;  /* 0x00000010ff10723e */ /* 0x000fca00048070ff */
[----:B----4-:R0:W-:Y:S02]  /*89830*/  @!P5 STG.E.U8 desc[UR32][R198.64+0x121], R16 ;  /* 0x00012110c600d986 */ /* 0x0101e4000c101120 */
[----:B0-----:R-:W0:Y:S02]  /*89840*/  @!P6 LDC.64 R16, c[0x0][0x5c0] ;  /* 0x00017000ff10eb82 */ /* 0x001e240000000a00 */
[----:B0-----:R-:W-:-:S05]  /*89850*/  @!P6 IADD3 R16, P5, R174, R16, RZ ;  /* 0x00000010ae10e210 */ /* 0x001fca0007fbe0ff */
[----:B------:R-:W-:Y:S01]  /*89860*/  @!P6 IMAD.X R17, R175, 0x1, R17, P5 ;  /* 0x00000001af11e824 */ /* 0x000fe200028e0611 */
[----:B------:R-:W-:-:S13]  /*89870*/  ISETP.LT.OR P5, PT, R31, 0x121, !P0 ;  /* 0x000001211f00780c */ /* 0x000fda00047a1670 */
[----:B------:R-:W4:Y:S01]  /*89880*/  @!P5 LDG.E.U8 R18, desc[UR32][R28.64+0x120] ;  /* 0x000120201c12d981 */ /* 0x000f22000c1e1100 */
[----:B------:R-:W-:Y:S02]  /*89890*/  ISETP.LT.OR P6, PT, R31, 0x122, !P0 ;  /* 0x000001221f00780c */ /* 0x000fe400047c1670 */
[----:B----4-:R-:W-:-:S04]  /*898a0*/  LOP3.LUT R18, R18, 0xff, RZ, 0xc0, !PT ;  /* 0x000000ff12127812 */ /* 0x010fc800078ec0ff */
[----:B------:R-:W-:-:S05]  /*898b0*/  F2FP.F16.E4M3.UNPACK_B R18, R18 ;  /* 0x00000012ff12723e */ /* 0x000fca00020006ff */
[----:B------:R-:W-:-:S05]  /*898c0*/  HADD2.F32 R18, -RZ, R18.H0_H0 ;  /* 0x20000012ff127230 */ /* 0x000fca0000004100 */
[----:B------:R-:W-:-:S04]  /*898d0*/  FMUL R18, R18, UR26 ;  /* 0x0000001a12127c20 */ /* 0x000fc80008400000 */
[----:B--2---:R-:W-:Y:S02]  /*898e0*/  FFMA R18, R196, UR27, R18 ;  /* 0x0000001bc4127c23 */ /* 0x004fe40008000012 */
[----:B------:R-:W2:Y:S04]  /*898f0*/  LDL.LU R196, [R1+0x18e0] ;  /* 0x0018e00001c47983 */ /* 0x000ea80000300800 */
[----:B------:R-:W4:Y:S04]  /*89900*/  LDL.LU.64 R202, [R1+0x1a8] ;  /* 0x0001a80001ca7983 */ /* 0x000f280000300a00 */
[----:B------:R-:W4:Y:S01]  /*89910*/  LDL.LU R198, [R1+0x514] ;  /* 0x0005140001c67983 */ /* 0x000f220000300800 */
[----:B------:R-:W-:-:S03]  /*89920*/  F2FP.SATFINITE.E4M3.F32.PACK_AB_MERGE_C R18, RZ, R18, RZ ;  /* 0x00000012ff12723e */ /* 0x000fc600048070ff */
[----:B------:R-:W4:Y:S04]  /*89930*/  LDL.LU R199, [R1+0x518] ;  /* 0x0005180001c77983 */ /* 0x000f280000300800 */
[----:B------:R0:W-:Y:S02]  /*89940*/  @!P5 STG.E.U8 desc[UR32][R16.64+0x120], R18 ;  /* 0x000120121000d986 */ /* 0x0001e4000c101120 */
[----:B0-----:R-:W0:Y:S01]  /*89950*/  @!P6 LDC.64 R16, c[0x0][0x5c0] ;  /* 0x00017000ff10eb82 */ /* 0x001e220000000a00 */
[----:B------:R-:W-:Y:S02]  /*89960*/  PRMT R18, RZ, 0x7610, R18 ;  /* 0x00007610ff127816 */ /* 0x000fe40000000012 */
        /* <DEDUP_REMOVED lines=36> */
[----:B----4-:R0:W-:Y:S02]  /*89bb0*/  @!P5 STG.E.U8 desc[UR32][R202.64+0x129], R16 ;  /* 0x00012910ca00d986 */ /* 0x0101e4000c101120 */
[----:B0-----:R-:W0:Y:S02]  /*89bc0*/  @!P6 LDC.64 R16, c[0x0][0x5c0] ;  /* 0x00017000ff10eb82 */ /* 0x001e240000000a00 */
[----:B0-----:R-:W-:-:S05]  /*89bd0*/  @!P6 IADD3 R16, P5, R198, R16, RZ ;  /* 0x00000010c610e210 */ /* 0x001fca0007fbe0ff */
[----:B------:R-:W-:Y:S01]  /*89be0*/  @!P6 IMAD.X R17, R199, 0x1, R17, P5 ;  /* 0x00000001c711e824 */ /* 0x000fe200028e0611 */
[C---:B------:R-:W-:Y:S01]  /*89bf0*/  ISETP.LT.OR P5, PT, R31.reuse, 0x129, !P0 ;  /* 0x000001291f00780c */ /* 0x040fe200047a1670 */
[----:B------:R-:W4:Y:S01]  /*89c00*/  LDL.LU R199, [R1+0x18f0] ;  /* 0x0018f00001c77983 */ /* 0x000f220000300800 */
[----:B------:R-:W-:-:S03]  /*89c10*/  ISETP.LT.OR P6, PT, R31, 0x12a, !P0 ;  /* 0x0000012a1f00780c */ /* 0x000fc600047c1670 */
[----:B------:R-:W4:Y:S04]  /*89c20*/  LDL.LU.64 R202, [R1+0x1c0] ;  /* 0x0001c00001ca7983 */ /* 0x000f280000300a00 */
[----:B------:R-:W4:Y:S04]  /*89c30*/  LDL.LU R198, [R1+0x51c] ;  /* 0x00051c0001c67983 */ /* 0x000f280000300800 */
[----:B------:R-:W3:Y:S02]  /*89c40*/  @!P5 LDG.E.U8 R18, desc[UR32][R28.64+0x128] ;  /* 0x000128201c12d981 */ /* 0x000ee4000c1e1100 */
        /* <DEDUP_REMOVED lines=35> */
[----:B------:R-:W-:Y:S02]  /*89e80*/  ISETP.LT.OR P6, PT, R31, 0x131, !P0 ;  /* 0x000001311f00780c */ /* 0x000fe400047c1670 */
        /* <DEDUP_REMOVED lines=9> */
[----:B0-----:R-:W0:Y:S02]  /*89f20*/  @!P6 LDC.64 R16, c[0x0][0x5c0] ;  /* 0x00017000ff10eb82 */ /* 0x001e240000000a00 */
[----:B0-----:R-:W-:-:S05]  /*89f30*/  @!P6 IADD3 R16, P5, R198, R16, RZ ;  /* 0x00000010c610e210 */ /* 0x001fca0007fbe0ff */
[----:B---3--:R-:W-:Y:S01]  /*89f40*/  @!P6 IMAD.X R17, R197, 0x1, R17, P5 ;  /* 0x00000001c511e824 */ /* 0x008fe200028e0611 */
[C---:B------:R-:W-:Y:S01]  /*89f50*/  ISETP.LT.OR P5, PT, R31.reuse, 0x131, !P0 ;  /* 0x000001311f00780c */ /* 0x040fe200047a1670 */
[----:B------:R-:W3:Y:S01]  /*89f60*/  LDL.LU R197, [R1+0x18fc] ;  /* 0x0018fc0001c57983 */ /* 0x000ee20000300800 */
[----:B------:R-:W-:-:S03]  /*89f70*/  ISETP.LT.OR P6, PT, R31, 0x132, !P0 ;  /* 0x000001321f00780c */ /* 0x000fc600047c1670 */
[----:B------:R-:W3:Y:S08]  /*89f80*/  LDL.LU.64 R120, [R1+0x1e0] ;  /* 0x0001e00001787983 */ /* 0x000ef00000300a00 */
        /* <DEDUP_REMOVED lines=57> */
[----:B------:R-:W4:Y:S01]  /*8a320*/  @!P5 LDG.E.U8 R18, desc[UR32][R28.64+0x138] ;  /* 0x000138201c12d981 */ /* 0x000f22000c1e1100 */
[----:B------:R-:W-:Y:S02]  /*8a330*/  ISETP.LT.OR P6, PT, R31, 0x13a, !P0 ;  /* 0x0000013a1f00780c */ /* 0x000fe400047c1670 */
[----:B----4-:R-:W-:-:S04]  /*8a340*/  LOP3.LUT R18, R18, 0xff, RZ, 0xc0, !PT ;  /* 0x000000ff12127812 */ /* 0x010fc800078ec0ff */
        /* <DEDUP_REMOVED lines=9> */
[----:B---3--:R-:W-:Y:S01]  /*8a3e0*/  @!P6 IMAD.X R17, R197, 0x1, R17, P5 ;  /* 0x00000001c511e824 */ /* 0x008fe200028e0611 */
        /* <DEDUP_REMOVED lines=247> */
[----:B0-----:R-:W-:-:S06]  /*8b360*/  PRMT R16, RZ, 0x7610, R16 ;  /* 0x00007610ff107816 */ /* 0x001fcc0000000010 */
[----:B------:R-:W3:Y:S01]  /*8b370*/  @!P5 LDG.E.U8 R16, desc[UR32][R22.64+0x161] ;  /* 0x000161201610d981 */ /* 0x000ee2000c1e1100 */
[----:B------:R-:W-:Y:S02]  /*8b380*/  ISETP.LT.OR P6, PT, R31, 0x161, !P0 ;  /* 0x000001611f00780c */ /* 0x000fe400047c1670 */
[----:B------:R-:W-:Y:S02]  /*8b390*/  PRMT R18, RZ, 0x7610, R18 ;  /* 0x00007610ff127816 */ /* 0x000fe40000000012 */
[----:B---3--:R-:W-:-:S04]  /*8b3a0*/  LOP3.LUT R16, R16, 0xff, RZ, 0xc0, !PT ;  /* 0x000000ff10107812 */ /* 0x008fc800078ec0ff */
[----:B------:R-:W-:-:S05]  /*8b3b0*/  F2FP.F16.E4M3.UNPACK_B R16, R16 ;  /* 0x00000010ff10723e */ /* 0x000fca00020006ff */
[----:B------:R-:W-:-:S05]  /*8b3c0*/  HADD2.F32 R16, -RZ, R16.H0_H0 ;  /* 0x20000010ff107230 */ /* 0x000fca0000004100 */
[----:B------:R-:W-:-:S04]  /*8b3d0*/  FMUL R16, R16, UR26 ;  /* 0x0000001a10107c20 */ /* 0x000fc80008400000 */
[----:B------:R-:W-:-:S05]  /*8b3e0*/  FFMA R16, R197, UR27, R16 ;  /* 0x0000001bc5107c23 */ /* 0x000fca0008000010 */
[----:B------:R-:W-:-:S05]  /*8b3f0*/  F2FP.SATFINITE.E4M3.F32.PACK_AB_MERGE_C R16, RZ, R16, RZ ;  /* 0x00000010ff10723e */ /* 0x000fca00048070ff */
[----:B----4-:R0:W-:Y:S02]  /*8b400*/  @!P5 STG.E.U8 desc[UR32][R198.64+0x161], R16 ;  /* 0x00016110c600d986 */ /* 0x0101e4000c101120 */
[----:B0-----:R-:W0:Y:S02]  /*8b410*/  @!P6 LDC.64 R16, c[0x0][0x5c0] ;  /* 0x00017000ff10eb82 */ /* 0x001e240000000a00 */
[----:B------:R-:W3:Y:S04]  /*8b420*/  LDL.LU R199, [R1+0x1958] ;  /* 0x0019580001c77983 */ /* 0x000ee80000300800 */
[----:B------:R-:W4:Y:S04]  /*8b430*/  LDL.LU R197, [R1+0x195c] ;  /* 0x00195c0001c57983 */ /* 0x000f280000300800 */
[----:B------:R-:W4:Y:S01]  /*8b440*/  LDL.LU.64 R120, [R1+0x250] ;  /* 0x0002500001787983 */ /* 0x000f220000300a00 */
        /* <DEDUP_REMOVED lines=39> */
[----:B------:R-:W-:Y:S01]  /*8b6c0*/  FFMA R16, R197, UR27, R16 ;  /* 0x0000001bc5107c23 */ /* 0x000fe20008000010 */
[----:B------:R-:W-:Y:S01]  /*8b6d0*/  PRMT R18, RZ, 0x7610, R18 ;  /* 0x00007610ff127816 */ /* 0x000fe20000000012 */
        /* <DEDUP_REMOVED lines=12> */
[----:B------:R-:W2:Y:S01]  /*8b7a0*/  LDL.LU R121, [R1+0x196c] ;  /* 0x00196c0001797983 */ /* 0x000ea20000300800 */
[----:B------:R-:W-:-:S05]  /*8b7b0*/  F2FP.SATFINITE.E4M3.F32.PACK_AB_MERGE_C R16, RZ, R16, RZ ;  /* 0x00000010ff10723e */ /* 0x000fca00048070ff */
[----:B------:R0:W-:Y:S02]  /*8b7c0*/  @!P5 STG.E.U8 desc[UR32][R200.64+0x169], R16 ;  /* 0x00016910c800d986 */ /* 0x0001e4000c101120 */
[----:B0-----:R-:W0:Y:S02]  /*8b7d0*/  @!P6 LDC.64 R16, c[0x0][0x5c0] ;  /* 0x00017000ff10eb82 */ /* 0x001e240000000a00 */
[----:B------:R-:W2:Y:S01]  /*8b7e0*/  LDL.LU.64 R200, [R1+0x260] ;  /* 0x0002600001c87983 */ /* 0x000ea20000300a00 */
        /* <DEDUP_REMOVED lines=14> */
[----:B0-----:R-:W-:Y:S02]  /*8b8d0*/  @!P6 IADD3 R16, P5, R199, R16, RZ ;  /* 0x00000010c710e210 */ /* 0x001fe40007fbe0ff */
[----:B------:R-:W3:Y:S04]  /*8b8e0*/  LDL.LU R199, [R1+0x1970] ;  /* 0x0019700001c77983 */ /* 0x000ee80000300800 */
[----:B------:R-:W3:Y:S01]  /*8b8f0*/  LDL.LU.64 R202, [R1+0x258] ;  /* 0x0002580001ca7983 */ /* 0x000ee20000300a00 */
[----:B----4-:R-:W-:Y:S01]  /*8b900*/  @!P6 IMAD.X R17, R197, 0x1, R17, P5 ;  /* 0x00000001c511e824 */ /* 0x010fe200028e0611 */
[----:B------:R-:W-:-:S02]  /*8b910*/  ISETP.LT.OR P5, PT, R31, 0x16a, !P0 ;  /* 0x0000016a1f00780c */ /* 0x000fc400047a1670 */
[----:B------:R-:W4:Y:S01]  /*8b920*/  LDL.LU R198, [R1+0x564] ;  /* 0x0005640001c67983 */ /* 0x000f220000300800 */
[----:B------:R-:W-:-:S03]  /*8b930*/  ISETP.LT.OR P6, PT, R31, 0x171, !P1 ;  /* 0x000001711f00780c */ /* 0x000fc60004fc1670 */
[----:B------:R-:W4:Y:S07]  /*8b940*/  LDL.LU R197, [R1+0x568] ;  /* 0x0005680001c57983 */ /* 0x000f2e0000300800 */
        /* <DEDUP_REMOVED lines=31> */
[----:B0-----:R-:W4:Y:S02]  /*8bb40*/  @!P6 LDC.64 R16, c[0x0][0x5c0] ;  /* 0x00017000ff10eb82 */ /* 0x001f240000000a00 */
[----:B----4-:R-:W-:-:S05]  /*8bb50*/  @!P6 IADD3 R16, P5, R198, R16, RZ ;  /* 0x00000010c610e210 */ /* 0x010fca0007fbe0ff */
[----:B------:R-:W-:Y:S01]  /*8bb60*/  @!P6 IMAD.X R17, R197, 0x1, R17, P5 ;  /* 0x00000001c511e824 */ /* 0x000fe200028e0611 */
        /* <DEDUP_REMOVED lines=108> */
[----:B----4-:R0:W-:Y:S02]  /*8c230*/  @!P5 STG.E.U8 desc[UR32][R198.64+0x181], R16 ;  /* 0x00018110c600d986 */ /* 0x0101e4000c101120 */
[----:B0-----:R-:W0:Y:S02]  /*8c240*/  @!P6 LDC.64 R16, c[0x0][0x5c0] ;  /* 0x00017000ff10eb82 */ /* 0x001e240000000a00 */
        /* <DEDUP_REMOVED lines=15> */
[----:B------:R-:W-:-:S05]  /*8c340*/  F2FP.SATFINITE.E4M3.F32.PACK_AB_MERGE_C R18, RZ, R18, RZ ;  /* 0x00000012ff12723e */ /* 0x000fca00048070ff */
        /* <DEDUP_REMOVED lines=28> */
[----:B------:R-:W-:Y:S02]  /*8c510*/  ISETP.LT.OR P6, PT, R31, 0x189, !P0 ;  /* 0x000001891f00780c */ /* 0x000fe400047c1670 */
[----:B------:R-:W-:Y:S02]  /*8c520*/  PRMT R18, RZ, 0x7610, R18 ;  /* 0x00007610ff127816 */ /* 0x000fe40000000012 */
        /* <DEDUP_REMOVED lines=8> */
[----:B0-----:R-:W0:Y:S02]  /*8c5b0*/  @!P6 LDC.64 R16, c[0x0][0x5c0] ;  /* 0x00017000ff10eb82 */ /* 0x001e240000000a00 */
[----:B0-----:R-:W-:-:S05]  /*8c5c0*/  @!P6 IADD3 R16, P5, R199, R16, RZ ;  /* 0x00000010c710e210 */ /* 0x001fca0007fbe0ff */
[----:B------:R-:W-:Y:S01]  /*8c5d0*/  @!P6 IMAD.X R17, R0, 0x1, R17, P5 ;  /* 0x000000010011e824 */ /* 0x000fe200028e0611 */
[C---:B------:R-:W-:Y:S01]  /*8c5e0*/  ISETP.LT.OR P5, PT, R31.reuse, 0x189, !P0 ;  /* 0x000001891f00780c */ /* 0x040fe200047a1670 */
[----:B------:R0:W5:Y:S01]  /*8c5f0*/  LDL.LU R0, [R1+0x1d18] ;  /* 0x001d180001007983 */ /* 0x0001620000300800 */
[----:B------:R-:W-:-:S03]  /*8c600*/  ISETP.LT.OR P6, PT, R31, 0x18a, !P0 ;  /* 0x0000018a1f00780c */ /* 0x000fc600047c1670 */
[----:B------:R-:W4:Y:S04]  /*8c610*/  LDL.LU R201, [R1+0x19ac] ;  /* 0x0019ac0001c97983 */ /* 0x000f280000300800 */
[----:B------:R-:W4:Y:S04]  /*8c620*/  LDL.LU.64 R202, [R1+0x2b0] ;  /* 0x0002b00001ca7983 */ /* 0x000f280000300a00 */
[----:B------:R-:W3:Y:S02]  /*8c630*/  @!P5 LDG.E.U8 R18, desc[UR32][R28.64+0x188] ;  /* 0x000188201c12d981 */ /* 0x000ee4000c1e1100 */
[----:B---3--:R-:W-:-:S04]  /*8c640*/  LOP3.LUT R18, R18, 0xff, RZ, 0xc0, !PT ;  /* 0x000000ff12127812 */ /* 0x008fc800078ec0ff */
[----:B------:R-:W-:-:S05]  /*8c650*/  F2FP.F16.E4M3.UNPACK_B R18, R18 ;  /* 0x00000012ff12723e */ /* 0x000fca00020006ff */
[----:B------:R-:W-:-:S05]  /*8c660*/  HADD2.F32 R18, -RZ, R18.H0_H0 ;  /* 0x20000012ff127230 */ /* 0x000fca0000004100 */
[----:B------:R-:W-:-:S04]  /*8c670*/  FMUL R18, R18, UR26 ;  /* 0x0000001a12127c20 */ /* 0x000fc80008400000 */
[----:B------:R-:W-:-:S05]  /*8c680*/  FFMA R18, R197, UR27, R18 ;  /* 0x0000001bc5127c23 */ /* 0x000fca0008000012 */
[----:B------:R-:W-:-:S05]  /*8c690*/  F2FP.SATFINITE.E4M3.F32.PACK_AB_MERGE_C R18, RZ, R18, RZ ;  /* 0x00000012ff12723e */ /* 0x000fca00048070ff */
[----:B------:R1:W-:Y:S02]  /*8c6a0*/  @!P5 STG.E.U8 desc[UR32][R16.64+0x188], R18 ;  /* 0x000188121000d986 */ /* 0x0003e4000c101120 */
[----:B-1----:R-:W1:Y:S01]  /*8c6b0*/  @!P6 LDC.64 R16, c[0x0][0x5c0] ;  /* 0x00017000ff10eb82 */ /* 0x002e620000000a00 */
[----:B------:R-:W-:Y:S02]  /*8c6c0*/  PRMT R18, RZ, 0x7610, R18 ;  /* 0x00007610ff127816 */ /* 0x000fe40000000012 */
[----:B-1----:R-:W-:Y:S02]  /*8c6d0*/  @!P6 IADD3 R16, P5, R5, R16, RZ ;  /* 0x000000100510e210 */ /* 0x002fe40007fbe0ff */
[----:B------:R0:W5:Y:S03]  /*8c6e0*/  LDL.LU R5, [R1+0x1d14] ;  /* 0x001d140001057983 */ /* 0x0001660000300800 */
[----:B------:R-:W-:Y:S01]  /*8c6f0*/  @!P6 IMAD.X R17, R30, 0x1, R17, P5 ;  /* 0x000000011e11e824 */ /* 0x000fe200028e0611 */
[C---:B------:R-:W-:Y:S01]  /*8c700*/  ISETP.LT.OR P5, PT, R31.reuse, 0x18a, !P0 ;  /* 0x0000018a1f00780c */ /* 0x040fe200047a1670 */
[----:B------:R-:W3:Y:S01]  /*8c710*/  LDL.LU R30, [R1+0x1d10] ;  /* 0x001d1000011e7983 */ /* 0x000ee20000300800 */
[----:B------:R-:W-:-:S03]  /*8c720*/  ISETP.LT.OR P6, PT, R31, 0x191, !P1 ;  /* 0x000001911f00780c */ /* 0x000fc60004fc1670 */
[----:B------:R-:W3:Y:S04]  /*8c730*/  LDL.LU R197, [R1+0x19b0] ;  /* 0x0019b00001c57983 */ /* 0x000ee80000300800 */
[----:B------:R-:W3:Y:S04]  /*8c740*/  LDL.LU.64 R198, [R1+0x2a8] ;  /* 0x0002a80001c67983 */ /* 0x000ee80000300a00 */
        /* <DEDUP_REMOVED lines=9> */
[----:B-1----:R-:W-:-:S06]  /*8c7e0*/  PRMT R16, RZ, 0x7610, R16 ;  /* 0x00007610ff107816 */ /* 0x002fcc0000000010 */
        /* <DEDUP_REMOVED lines=9> */
[----:B-1----:R-:W-:-:S06]  /*8c880*/  PRMT R16, RZ, 0x7610, R16 ;  /* 0x00007610ff107816 */ /* 0x002fcc0000000010 */
[----:B------:R-:W4:Y:S01]  /*8c890*/  @!P5 LDG.E.U8 R16, desc[UR32][R22.64+0x191] ;  /* 0x000191201610d981 */ /* 0x000f22000c1e1100 */
[----:B------:R-:W-:Y:S02]  /*8c8a0*/  ISETP.LT.OR P6, PT, R31, 0x191, !P0 ;  /* 0x000001911f00780c */ /* 0x000fe400047c1670 */
[----:B------:R-:W-:Y:S02]  /*8c8b0*/  PRMT R18, RZ, 0x7610, R18 ;  /* 0x00007610ff127816 */ /* 0x000fe40000000012 */
        /* <DEDUP_REMOVED lines=8> */
[----:B-1----:R-:W1:Y:S02]  /*8c940*/  @!P6 LDC.64 R16, c[0x0][0x5c0] ;  /* 0x00017000ff10eb82 */ /* 0x002e640000000a00 */
[----:B-1----:R-:W-:Y:S02]  /*8c950*/  @!P6 IADD3 R16, P5, R38, R16, RZ ;  /* 0x000000102610e210 */ /* 0x002fe40007fbe0ff */
[----:B------:R-:W4:Y:S03]  /*8c960*/  LDL.LU R38, [R1+0x1d0c] ;  /* 0x001d0c0001267983 */ /* 0x000f260000300800 */
[----:B------:R-:W-:Y:S01]  /*8c970*/  @!P6 IMAD.X R17, R39, 0x1, R17, P5 ;  /* 0x000000012711e824 */ /* 0x000fe200028e0611 */
[C---:B------:R-:W-:Y:S01]  /*8c980*/  ISETP.LT.OR P5, PT, R31.reuse, 0x191, !P0 ;  /* 0x000001911f00780c */ /* 0x040fe200047a1670 */
[----:B------:R-:W4:Y:S01]  /*8c990*/  LDL.LU R39, [R1+0x1d08] ;  /* 0x001d080001277983 */ /* 0x000f220000300800 */
[----:B------:R-:W-:-:S03]  /*8c9a0*/  ISETP.LT.OR P6, PT, R31, 0x192, !P0 ;  /* 0x000001921f00780c */ /* 0x000fc600047c1670 */
[----:B------:R-:W4:Y:S04]  /*8c9b0*/  LDL.LU R201, [R1+0x19bc] ;  /* 0x0019bc0001c97983 */ /* 0x000f280000300800 */
[----:B------:R-:W4:Y:S04]  /*8c9c0*/  LDL.LU.64 R202, [R1+0x2c0] ;  /* 0x0002c00001ca7983 */ /* 0x000f280000300a00 */
[----:B------:R-:W2:Y:S02]  /*8c9d0*/  @!P5 LDG.E.U8 R18, desc[UR32][R28.64+0x190] ;  /* 0x000190201c12d981 */ /* 0x000ea4000c1e1100 */
[----:B--2---:R-:W-:-:S04]  /*8c9e0*/  LOP3.LUT R18, R18, 0xff, RZ, 0xc0, !PT ;  /* 0x000000ff12127812 */ /* 0x004fc800078ec0ff */
        /* <DEDUP_REMOVED lines=9> */
[----:B------:R-:W2:Y:S03]  /*8ca80*/  LDL.LU R36, [R1+0x1d04] ;  /* 0x001d040001247983 */ /* 0x000ea60000300800 */
[----:B------:R-:W-:Y:S01]  /*8ca90*/  @!P6 IMAD.X R17, R37, 0x1, R17, P5 ;  /* 0x000000012511e824 */ /* 0x000fe200028e0611 */
[C---:B------:R-:W-:Y:S01]  /*8caa0*/  ISETP.LT.OR P5, PT, R31.reuse, 0x192, !P0 ;  /* 0x000001921f00780c */ /* 0x040fe200047a1670 */
[----:B------:R-:W2:Y:S01]  /*8cab0*/  LDL.LU R37, [R1+0x1d00] ;  /* 0x001d000001257983 */ /* 0x000ea20000300800 */
[----:B------:R-:W-:-:S03]  /*8cac0*/  ISETP.LT.OR P6, PT, R31, 0x199, !P1 ;  /* 0x000001991f00780c */ /* 0x000fc60004fc1670 */
[----:B------:R-:W2:Y:S04]  /*8cad0*/  LDL.LU R196, [R1+0x19c0] ;  /* 0x0019c00001c47983 */ /* 0x000ea80000300800 */
[----:B------:R-:W2:Y:S04]  /*8cae0*/  LDL.LU.64 R198, [R1+0x2b8] ;  /* 0x0002b80001c67983 */ /* 0x000ea80000300a00 */
        /* <DEDUP_REMOVED lines=51> */
[----:B------:R-:W3:Y:S03]  /*8ce20*/  LDL.LU R44, [R1+0x1cf4] ;  /* 0x001cf400012c7983 */ /* 0x000ee60000300800 */
        /* <DEDUP_REMOVED lines=56> */
[----:B-1----:R-:W1:Y:S01]  /*8d1b0*/  @!P6 LDC.64 R16, c[0x0][0x5c0] ;  /* 0x00017000ff10eb82 */ /* 0x002e620000000a00 */
[----:B------:R-:W-:Y:S02]  /*8d1c0*/  PRMT R18, RZ, 0x7610, R18 ;  /* 0x00007610ff127816 */ /* 0x000fe40000000012 */
[----:B-1----:R-:W-:-:S05]  /*8d1d0*/  @!P6 IADD3 R16, P5, R190, R16, RZ ;  /* 0x00000010be10e210 */ /* 0x002fca0007fbe0ff */
        /* <DEDUP_REMOVED lines=228> */
[----:B------:R-:W-:Y:S01]  /*8e020*/  PRMT R19, RZ, 0x7610, R19 ;  /* 0x00007610ff137816 */ /* 0x000fe20000000013 */
[----:B------:R-:W2:Y:S02]  /*8e030*/  LDL.LU R168, [R1+0x1cac] ;  /* 0x001cac0001a87983 */ /* 0x000ea40000300800 */
        /* <DEDUP_REMOVED lines=24> */
[----:B------:R1:W-:Y:S04]  /*8e1c0*/  @!P6 STG.E.U8 desc[UR32][R198.64+0x1c8], R16 ;  /* 0x0001c810c600e986 */ /* 0x0003e8000c101120 */
[----:B------:R-:W4:Y:S01]  /*8e1d0*/  @!P5 LDG.E.U8 R19, desc[UR32][R22.64+0x1c9] ;  /* 0x0001c9201613d981 */ /* 0x000f22000c1e1100 */
[----:B------:R-:W-:Y:S02]  /*8e1e0*/  ISETP.LT.OR P6, PT, R31, 0x1c9, !P0 ;  /* 0x000001c91f00780c */ /* 0x000fe400047c1670 */
[----:B------:R-:W-:Y:S01]  /*8e1f0*/  PRMT R18, RZ, 0x7610, R18 ;  /* 0x00007610ff127816 */ /* 0x000fe20000000012 */
[----:B-1----:R-:W3:Y:S10]  /*8e200*/  LDL.LU R199, [R1+0x1a28] ;  /* 0x001a280001c77983 */ /* 0x002ef40000300800 */
[----:B------:R-:W1:Y:S01]  /*8e210*/  @!P6 LDC.64 R16, c[0x0][0x5c0] ;  /* 0x00017000ff10eb82 */ /* 0x000e620000000a00 */
[----:B----4-:R-:W-:-:S04]  /*8e220*/  LOP3.LUT R19, R19, 0xff, RZ, 0xc0, !PT ;  /* 0x000000ff13137812 */ /* 0x010fc800078ec0ff */
[----:B------:R-:W-:-:S05]  /*8e230*/  F2FP.F16.E4M3.UNPACK_B R19, R19 ;  /* 0x00000013ff13723e */ /* 0x000fca00020006ff */
[----:B------:R-:W-:-:S05]  /*8e240*/  HADD2.F32 R19, -RZ, R19.H0_H0 ;  /* 0x20000013ff137230 */ /* 0x000fca0000004100 */
[----:B------:R-:W-:-:S04]  /*8e250*/  FMUL R19, R19, UR26 ;  /* 0x0000001a13137c20 */ /* 0x000fc80008400000 */
[----:B--2---:R-:W-:-:S05]  /*8e260*/  FFMA R19, R196, UR27, R19 ;  /* 0x0000001bc4137c23 */ /* 0x004fca0008000013 */
[----:B------:R-:W-:-:S05]  /*8e270*/  F2FP.SATFINITE.E4M3.F32.PACK_AB_MERGE_C R19, RZ, R19, RZ ;  /* 0x00000013ff13723e */ /* 0x000fca00048070ff */
[----:B------:R2:W-:Y:S01]  /*8e280*/  @!P5 STG.E.U8 desc[UR32][R202.64+0x1c9], R19 ;  /* 0x0001c913ca00d986 */ /* 0x0005e2000c101120 */
[----:B-1----:R-:W-:-:S03]  /*8e290*/  @!P6 IADD3 R16, P5, R9, R16, RZ ;  /* 0x000000100910e210 */ /* 0x002fc60007fbe0ff */
[----:B------:R0:W5:Y:S02]  /*8e2a0*/  LDL.LU R9, [R1+0x1ca4] ;  /* 0x001ca40001097983 */ /* 0x0001640000300800 */
[----:B------:R-:W-:Y:S01]  /*8e2b0*/  @!P6 IMAD.X R17, R2, 0x1, R17, P5 ;  /* 0x000000010211e824 */ /* 0x000fe200028e0611 */
[C---:B------:R-:W-:Y:S01]  /*8e2c0*/  ISETP.LT.OR P5, PT, R31.reuse, 0x1c9, !P0 ;  /* 0x000001c91f00780c */ /* 0x040fe200047a1670 */
[----:B------:R0:W5:Y:S01]  /*8e2d0*/  LDL.LU R2, [R1+0x1ca0] ;  /* 0x001ca00001027983 */ /* 0x0001620000300800 */
[----:B------:R-:W-:-:S03]  /*8e2e0*/  ISETP.LT.OR P6, PT, R31, 0x1ca, !P0 ;  /* 0x000001ca1f00780c */ /* 0x000fc600047c1670 */
[----:B------:R-:W4:Y:S04]  /*8e2f0*/  LDL.LU R196, [R1+0x1a2c] ;  /* 0x001a2c0001c47983 */ /* 0x000f280000300800 */
[----:B--2---:R-:W2:Y:S04]  /*8e300*/  LDL.LU.64 R202, [R1+0x138] ;  /* 0x0001380001ca7983 */ /* 0x004ea80000300a00 */
        /* <DEDUP_REMOVED lines=9> */
[----:B-1----:R-:W1:Y:S01]  /*8e3a0*/  @!P6 LDC.64 R16, c[0x0][0x5c0] ;  /* 0x00017000ff10eb82 */ /* 0x002e620000000a00 */
[----:B------:R-:W-:Y:S02]  /*8e3b0*/  PRMT R18, RZ, 0x7610, R18 ;  /* 0x00007610ff127816 */ /* 0x000fe40000000012 */
[----:B-1----:R-:W-:-:S05]  /*8e3c0*/  @!P6 IADD3 R16, P5, R194, R16, RZ ;  /* 0x00000010c210e210 */ /* 0x002fca0007fbe0ff */
        /* <DEDUP_REMOVED lines=23> */
[----:B------:R-:W-:Y:S04]  /*8e540*/  @!P6 STG.E.U8 desc[UR32][R202.64+0x1d0], R20 ;  /* 0x0001d014ca00e986 */ /* 0x000fe8000c101120 */
[----:B------:R-:W3:Y:S01]  /*8e550*/  @!P5 LDG.E.U8 R18, desc[UR32][R22.64+0x1d1] ;  /* 0x0001d1201612d981 */ /* 0x000ee2000c1e1100 */
[----:B------:R-:W-:-:S13]  /*8e560*/  ISETP.LT.OR P6, PT, R31, 0x1d1, !P0 ;  /* 0x000001d11f00780c */ /* 0x000fda00047c1670 */
[----:B-1----:R-:W1:Y:S01]  /*8e570*/  @!P6 LDC.64 R16, c[0x0][0x5c0] ;  /* 0x00017000ff10eb82 */ /* 0x002e620000000a00 */
        /* <DEDUP_REMOVED lines=8> */
[----:B-1----:R-:W-:-:S05]  /*8e600*/  @!P6 IADD3 R16, P5, R192, R16, RZ ;  /* 0x00000010c010e210 */ /* 0x002fca0007fbe0ff */
[----:B------:R-:W-:Y:S01]  /*8e610*/  @!P6 IMAD.X R17, R193, 0x1, R17, P5 ;  /* 0x00000001c111e824 */ /* 0x000fe200028e0611 */
[----:B------:R-:W-:Y:S02]  /*8e620*/  ISETP.LT.OR P5, PT, R31, 0x1d1, !P0 ;  /* 0x000001d11f00780c */ /* 0x000fe400047a1670 */
[----:B------:R-:W-:-:S11]  /*8e630*/  PRMT R18, RZ, 0x7610, R18 ;  /* 0x00007610ff127816 */ /* 0x000fd60000000012 */
        /* <DEDUP_REMOVED lines=8> */
[----:B0-----:R-:W-:-:S05]  /*8e6c0*/  F2FP.SATFINITE.E4M3.F32.PACK_AB_MERGE_C R19, RZ, R18, RZ ;  /* 0x00000012ff13723e */ /* 0x001fca00048070ff */
        /* <DEDUP_REMOVED lines=28> */
[----:B------:R-:W4:Y:S01]  /*8e890*/  @!P5 LDG.E.U8 R18, desc[UR32][R22.64+0x1d9] ;  /* 0x0001d9201612d981 */ /* 0x000f22000c1e1100 */
[----:B------:R-:W-:-:S13]  /*8e8a0*/  ISETP.LT.OR P6, PT, R31, 0x1d9, !P0 ;  /* 0x000001d91f00780c */ /* 0x000fda00047c1670 */
[----:B0-----:R-:W0:Y:S01]  /*8e8b0*/  @!P6 LDC.64 R16, c[0x0][0x5c0] ;  /* 0x00017000ff10eb82 */ /* 0x001e220000000a00 */
[----:B----4-:R-:W-:-:S04]  /*8e8c0*/  LOP3.LUT R18, R18, 0xff, RZ, 0xc0, !PT ;  /* 0x000000ff12127812 */ /* 0x010fc800078ec0ff */
[----:B------:R-:W-:-:S05]  /*8e8d0*/  F2FP.F16.E4M3.UNPACK_B R18, R18 ;  /* 0x00000012ff12723e */ /* 0x000fca00020006ff */
[----:B------:R-:W-:-:S05]  /*8e8e0*/  HADD2.F32 R18, -RZ, R18.H0_H0 ;  /* 0x20000012ff127230 */ /* 0x000fca0000004100 */
[----:B------:R-:W-:-:S04]  /*8e8f0*/  FMUL R18, R18, UR26 ;  /* 0x0000001a12127c20 */ /* 0x000fc80008400000 */
[----:B------:R-:W-:Y:S02]  /*8e900*/  FFMA R18, R199, UR27, R18 ;  /* 0x0000001bc7127c23 */ /* 0x000fe40008000012 */
[----:B------:R-:W4:Y:S03]  /*8e910*/  LDL.LU R199, [R1+0x1a4c] ;  /* 0x001a4c0001c77983 */ /* 0x000f260000300800 */
[----:B------:R-:W-:-:S05]  /*8e920*/  F2FP.SATFINITE.E4M3.F32.PACK_AB_MERGE_C R19, RZ, R18, RZ ;  /* 0x00000012ff13723e */ /* 0x000fca00048070ff */
[----:B------:R1:W-:Y:S01]  /*8e930*/  @!P5 STG.E.U8 desc[UR32][R98.64+0x1d9], R19 ;  /* 0x0001d9136200d986 */ /* 0x0003e2000c101120 */
[----:B0-----:R-:W-:-:S05]  /*8e940*/  @!P6 IADD3 R16, P5, R118, R16, RZ ;  /* 0x000000107610e210 */ /* 0x001fca0007fbe0ff */
[----:B------:R-:W-:Y:S01]  /*8e950*/  @!P6 IMAD.X R17, R119, 0x1, R17, P5 ;  /* 0x000000017711e824 */ /* 0x000fe200028e0611 */
[----:B------:R-:W-:Y:S02]  /*8e960*/  ISETP.LT.OR P5, PT, R31, 0x1d9, !P0 ;  /* 0x000001d91f00780c */ /* 0x000fe400047a1670 */
[----:B------:R-:W-:-:S11]  /*8e970*/  PRMT R18, RZ, 0x7610, R18 ;  /* 0x00007610ff127816 */ /* 0x000fd60000000012 */
        /* <DEDUP_REMOVED lines=8> */
[----:B-1----:R-:W-:-:S05]  /*8ea00*/  F2FP.SATFINITE.E4M3.F32.PACK_AB_MERGE_C R19, RZ, R18, RZ ;  /* 0x00000012ff13723e */ /* 0x002fca00048070ff */
        /* <DEDUP_REMOVED lines=27> */
[----:B------:R-:W-:Y:S04]  /*8ebc0*/  @!P6 STG.E.U8 desc[UR32][R72.64+0x1e0], R21 ;  /* 0x0001e0154800e986 */ /* 0x000fe8000c101120 */
[----:B------:R-:W2:Y:S01]  /*8ebd0*/  @!P5 LDG.E.U8 R18, desc[UR32][R22.64+0x1e1] ;  /* 0x0001e1201612d981 */ /* 0x000ea2000c1e1100 */
[----:B------:R-:W-:-:S13]  /*8ebe0*/  ISETP.LT.OR P6, PT, R31, 0x1e1, !P0 ;  /* 0x000001e11f00780c */ /* 0x000fda00047c1670 */
[----:B0-----:R-:W0:Y:S01]  /*8ebf0*/  @!P6 LDC.64 R16, c[0x0][0x5c0] ;  /* 0x00017000ff10eb82 */ /* 0x001e220000000a00 */
[----:B--2---:R-:W-:-:S04]  /*8ec00*/  LOP3.LUT R18, R18, 0xff, RZ, 0xc0, !PT ;  /* 0x000000ff12127812 */ /* 0x004fc800078ec0ff */
[----:B------:R-:W-:-:S05]  /*8ec10*/  F2FP.F16.E4M3.UNPACK_B R18, R18 ;  /* 0x00000012ff12723e */ /* 0x000fca00020006ff */
[----:B------:R-:W-:-:S05]  /*8ec20*/  HADD2.F32 R18, -RZ, R18.H0_H0 ;  /* 0x20000012ff127230 */ /* 0x000fca0000004100 */
[----:B------:R-:W-:-:S04]  /*8ec30*/  FMUL R18, R18, UR26 ;  /* 0x0000001a12127c20 */ /* 0x000fc80008400000 */
[----:B------:R-:W-:Y:S02]  /*8ec40*/  FFMA R18, R196, UR27, R18 ;  /* 0x0000001bc4127c23 */ /* 0x000fe40008000012 */
[----:B------:R-:W2:Y:S03]  /*8ec50*/  LDL.LU R196, [R1+0x1a5c] ;  /* 0x001a5c0001c47983 */ /* 0x000ea60000300800 */
[----:B------:R-:W-:-:S05]  /*8ec60*/  F2FP.SATFINITE.E4M3.F32.PACK_AB_MERGE_C R19, RZ, R18, RZ ;  /* 0x00000012ff13723e */ /* 0x000fca00048070ff */
[----:B------:R1:W-:Y:S01]  /*8ec70*/  @!P5 STG.E.U8 desc[UR32][R70.64+0x1e1], R19 ;  /* 0x0001e1134600d986 */ /* 0x0003e2000c101120 */
[----:B0-----:R-:W-:-:S05]  /*8ec80*/  @!P6 IADD3 R16, P5, R114, R16, RZ ;  /* 0x000000107210e210 */ /* 0x001fca0007fbe0ff */
[----:B------:R-:W-:Y:S01]  /*8ec90*/  @!P6 IMAD.X R17, R115, 0x1, R17, P5 ;  /* 0x000000017311e824 */ /* 0x000fe200028e0611 */
[----:B------:R-:W-:Y:S02]  /*8eca0*/  ISETP.LT.OR P5, PT, R31, 0x1e1, !P0 ;  /* 0x000001e11f00780c */ /* 0x000fe400047a1670 */
[----:B------:R-:W-:-:S11]  /*8ecb0*/  PRMT R18, RZ, 0x7610, R18 ;  /* 0x00007610ff127816 */ /* 0x000fd60000000012 */
        /* <DEDUP_REMOVED lines=8> */
[----:B-1----:R-:W-:-:S05]  /*8ed40*/  F2FP.SATFINITE.E4M3.F32.PACK_AB_MERGE_C R19, RZ, R18, RZ ;  /* 0x00000012ff13723e */ /* 0x002fca00048070ff */
[----:B------:R0:W-:Y:S02]  /*8ed50*/  @!P5 STG.E.U8 desc[UR32][R16.64+0x1e0], R19 ;  /* 0x0001e0131000d986 */ /* 0x0001e4000c101120 */
[----:B0-----:R-:W0:Y:S01]  /*8ed60*/  @!P6 LDC.64 R16, c[0x0][0x5c0] ;  /* 0x00017000ff10eb82 */ /* 0x001e220000000a00 */
[----:B------:R-:W-:Y:S02]  /*8ed70*/  PRMT R18, RZ, 0x7610, R18 ;  /* 0x00007610ff127816 */ /* 0x000fe40000000012 */
        /* <DEDUP_REMOVED lines=27> */
[----:B0-----:R-:W0:Y:S01]  /*8ef30*/  @!P6 LDC.64 R16, c[0x0][0x5c0] ;  /* 0x00017000ff10eb82 */ /* 0x001e220000000a00 */
        /* <DEDUP_REMOVED lines=8> */
[----:B0-----:R-:W-:-:S05]  /*8efc0*/  @!P6 IADD3 R16, P5, R78, R16, RZ ;  /* 0x000000104e10e210 */ /* 0x001fca0007fbe0ff */
        /* <DEDUP_REMOVED lines=11> */
[----:B-1----:R-:W-:Y:S02]  /*8f080*/  F2FP.SATFINITE.E4M3.F32.PACK_AB_MERGE_C R19, RZ, R18, RZ ;  /* 0x00000012ff13723e */ /* 0x002fe400048070ff */
[----:B------:R-:W-:-:S03]  /*8f090*/  PRMT R18, RZ, 0x7610, R18 ;  /* 0x00007610ff127816 */ /* 0x000fc60000000012 */
[----:B------:R0:W-:Y:S04]  /*8f0a0*/  @!P5 STG.E.U8 desc[UR32][R16.64+0x1e8], R19 ;  /* 0x0001e8131000d986 */ /* 0x0001e8000c101120 */
        /* <DEDUP_REMOVED lines=9> */
[----:B------:R-:W-:Y:S01]  /*8f140*/  FFMA R18, R196, UR27, R18 ;  /* 0x0000001bc4127c23 */ /* 0x000fe20008000012 */
[----:B------:R-:W-:Y:S02]  /*8f150*/  LOP3.LUT P4, RZ, R13, 0x20000, RZ, 0xc0, !PT ;  /* 0x000200000dff7812 */ /* 0x000fe4000788c0ff */
[----:B------:R-:W-:Y:S01]  /*8f160*/  PRMT R20, RZ, 0x7610, R20 ;  /* 0x00007610ff147816 */ /* 0x000fe20000000014 */
[----:B------:R-:W2:Y:S01]  /*8f170*/  LDL.LU R196, [R1+0x1a74] ;  /* 0x001a740001c47983 */ /* 0x000ea20000300800 */
[----:B------:R-:W-:Y:S02]  /*8f180*/  F2FP.SATFINITE.E4M3.F32.PACK_AB_MERGE_C R19, RZ, R18, RZ ;  /* 0x00000012ff13723e */ /* 0x000fe400048070ff */
[----:B------:R-:W-:-:S03]  /*8f190*/  PRMT R18, RZ, 0x7610, R18 ;  /* 0x00007610ff127816 */ /* 0x000fc60000000012 */
[----:B------:R0:W-:Y:S04]  /*8f1a0*/  @!P6 STG.E.U8 desc[UR32][R16.64+0x1e9], R19 ;  /* 0x0001e9131000e986 */ /* 0x0001e8000c101120 */
[----:B------:R-:W3:Y:S01]  /*8f1b0*/  @!P5 LDG.E.U8 R18, desc[UR32][R22.64+0x1f0] ;  /* 0x0001f0201612d981 */ /* 0x000ee2000c1e1100 */
[----:B------:R-:W-:Y:S01]  /*8f1c0*/  ISETP.LT.OR P6, PT, R31, 0x1f2, !P1 ;  /* 0x000001f21f00780c */ /* 0x000fe20004fc1670 */
[----:B0-----:R-:W0:Y:S01]  /*8f1d0*/  @!P4 LDC.64 R16, c[0x0][0x5c0] ;  /* 0x00017000ff10cb82 */ /* 0x001e220000000a00 */
        /* <DEDUP_REMOVED lines=15> */
[----:B0-----:R-:W-:Y:S01]  /*8f2d0*/  @!P4 IADD3 R16, P5, R58, R16, RZ ;  /* 0x000000103a10c210 */ /* 0x001fe20007fbe0ff */
[----:B------:R-:W4:Y:S03]  /*8f2e0*/  LDL.LU R199, [R1+0x1a7c] ;  /* 0x001a7c0001c77983 */ /* 0x000f260000300800 */
[----:B------:R-:W-:Y:S01]  /*8f2f0*/  F2FP.SATFINITE.E4M3.F32.PACK_AB_MERGE_C R27, RZ, R18, RZ ;  /* 0x00000012ff1b723e */ /* 0x000fe200048070ff */
[----:B------:R-:W-:Y:S01]  /*8f300*/  @!P4 IMAD.X R17, R59, 0x1, R17, P5 ;  /* 0x000000013b11c824 */ /* 0x000fe200028e0611 */
[----:B------:R-:W0:Y:S03]  /*8f310*/  @!P2 LDC.64 R18, c[0x0][0x5c0] ;  /* 0x00017000ff12ab82 */ /* 0x000e260000000a00 */
[----:B------:R3:W-:Y:S04]  /*8f320*/  @!P6 STG.E.U8 desc[UR32][R46.64+0x1f1], R27 ;  /* 0x0001f11b2e00e986 */ /* 0x0007e8000c101120 */
[----:B------:R-:W2:Y:S02]  /*8f330*/  @!P4 LDG.E.U8 R20, desc[UR32][R28.64+0x1f0] ;  /* 0x0001f0201c14c981 */ /* 0x000ea4000c1e1100 */
[----:B--2---:R-:W-:-:S04]  /*8f340*/  LOP3.LUT R20, R20, 0xff, RZ, 0xc0, !PT ;  /* 0x000000ff14147812 */ /* 0x004fc800078ec0ff */
[----:B------:R-:W-:-:S05]  /*8f350*/  F2FP.F16.E4M3.UNPACK_B R20, R20 ;  /* 0x00000014ff14723e */ /* 0x000fca00020006ff */
[----:B------:R-:W-:-:S05]  /*8f360*/  HADD2.F32 R20, -RZ, R20.H0_H0 ;  /* 0x20000014ff147230 */ /* 0x000fca0000004100 */
[----:B------:R-:W-:-:S04]  /*8f370*/  FMUL R20, R20, UR26 ;  /* 0x0000001a14147c20 */ /* 0x000fc80008400000 */
[----:B------:R-:W-:Y:S01]  /*8f380*/  FFMA R20, R196, UR27, R20 ;  /* 0x0000001bc4147c23 */ /* 0x000fe20008000014 */
[----:B------:R-:W-:Y:S02]  /*8f390*/  ISETP.LT.OR P6, PT, R31, 0x1f9, !P1 ;  /* 0x000001f91f00780c */ /* 0x000fe40004fc1670 */
[----:B0-----:R-:W-:Y:S01]  /*8f3a0*/  @!P2 IADD3 R18, P5, R52, R18, RZ ;  /* 0x000000123412a210 */ /* 0x001fe20007fbe0ff */
[----:B------:R-:W2:Y:S01]  /*8f3b0*/  LDL.LU R196, [R1+0x1a80] ;  /* 0x001a800001c47983 */ /* 0x000ea20000300800 */
[----:B-1----:R-:W-:Y:S02]  /*8f3c0*/  F2FP.SATFINITE.E4M3.F32.PACK_AB_MERGE_C R21, RZ, R20, RZ ;  /* 0x00000014ff15723e */ /* 0x002fe400048070ff */
[----:B------:R-:W-:-:S03]  /*8f3d0*/  PRMT R20, RZ, 0x7610, R20 ;  /* 0x00007610ff147816 */ /* 0x000fc60000000014 */
[----:B------:R0:W-:Y:S04]  /*8f3e0*/  @!P4 STG.E.U8 desc[UR32][R16.64+0x1f0], R21 ;  /* 0x0001f0151000c986 */ /* 0x0001e8000c101120 */
[----:B------:R-:W3:Y:S01]  /*8f3f0*/  @!P2 LDG.E.U8 R20, desc[UR32][R28.64+0x1f1] ;  /* 0x0001f1201c14a981 */ /* 0x000ee2000c1e1100 */
        /* <DEDUP_REMOVED lines=11> */
[----:B------:R-:W-:-:S13]  /*8f4b0*/  ISETP.LT.OR P2, PT, R31, 0x1fa, !P1 ;  /* 0x000001fa1f00780c */ /* 0x000fda0004f41670 */
[----:B0-----:R-:W0:Y:S01]  /*8f4c0*/  @!P2 LDC.64 R16, c[0x0][0x5c0] ;  /* 0x00017000ff10ab82 */ /* 0x001e220000000a00 */
        /* <DEDUP_REMOVED lines=9> */
[----:B0-----:R-:W-:-:S04]  /*8f560*/  @!P2 IADD3 R16, P1, P4, R24, UR13, R16 ;  /* 0x0000000d1810ac10 */ /* 0x001fc8000fc3e010 */
[----:B------:R-:W-:Y:S02]  /*8f570*/  @!P2 IADD3.X R17, R32, UR12, R17, P1, P4 ;  /* 0x0000000c2011ac10 */ /* 0x000fe40008fe8411 */
[----:B------:R-:W-:Y:S02]  /*8f580*/  ISETP.LT.OR P1, PT, R31, 0x1f9, !P0 ;  /* 0x000001f91f00780c */ /* 0x000fe40004721670 */
[----:B-1----:R-:W-:Y:S02]  /*8f590*/  PRMT R18, RZ, 0x7610, R18 ;  /* 0x00007610ff127816 */ /* 0x002fe40000000012 */
[----:B--2---:R-:W-:-:S04]  /*8f5a0*/  LOP3.LUT R20, R20, 0xff, RZ, 0xc0, !PT ;  /* 0x000000ff14147812 */ /* 0x004fc800078ec0ff */
[----:B------:R-:W-:-:S05]  /*8f5b0*/  F2FP.F16.E4M3.UNPACK_B R20, R20 ;  /* 0x00000014ff14723e */ /* 0x000fca00020006ff */
[----:B------:R-:W-:-:S05]  /*8f5c0*/  HADD2.F32 R20, -RZ, R20.H0_H0 ;  /* 0x20000014ff147230 */ /* 0x000fca0000004100 */
[----:B------:R-:W-:-:S04]  /*8f5d0*/  FMUL R20, R20, UR26 ;  /* 0x0000001a14147c20 */ /* 0x000fc80008400000 */
[----:B------:R-:W-:Y:S01]  /*8f5e0*/  FFMA R20, R196, UR27, R20 ;  /* 0x0000001bc4147c23 */ /* 0x000fe20008000014 */
[----:B----4-:R-:W-:Y:S02]  /*8f5f0*/  IMAD.U32 R21, RZ, RZ, UR11 ;  /* 0x0000000bff157e24 */ /* 0x010fe4000f8e00ff */
[----:B------:R-:W-:Y:S01]  /*8f600*/  IMAD.U32 R23, RZ, RZ, UR10 ;  /* 0x0000000aff177e24 */ /* 0x000fe2000f8e00ff */
[----:B------:R-:W-:Y:S01]  /*8f610*/  ISETP.LT.OR P0, PT, R31, 0x1fa, !P0 ;  /* 0x000001fa1f00780c */ /* 0x000fe20004701670 */
[----:B------:R-:W2:Y:S01]  /*8f620*/  LDL.LU R196, [R1+0x1a88] ;  /* 0x001a880001c47983 */ /* 0x000ea20000300800 */
[----:B------:R-:W-:-:S05]  /*8f630*/  F2FP.SATFINITE.E4M3.F32.PACK_AB_MERGE_C R19, RZ, R20, RZ ;  /* 0x00000014ff13723e */ /* 0x000fca00048070ff */
[----:B------:R0:W-:Y:S04]  /*8f640*/  @!P2 STG.E.U8 desc[UR32][R16.64+0x1f9], R19 ;  /* 0x0001f9131000a986 */ /* 0x0001e8000c101120 */
[----:B------:R-:W4:Y:S01]  /*8f650*/  @!P1 LDG.E.U8 R18, desc[UR32][R28.64+0x1f8] ;  /* 0x0001f8201c129981 */ /* 0x000f22000c1e1100 */
[----:B0-----:R-:W0:Y:S01]  /*8f660*/  @!P1 LDC.64 R16, c[0x0][0x5c0] ;  /* 0x00017000ff109b82 */ /* 0x001e220000000a00 */
[----:B------:R-:W-:-:S04]  /*8f670*/  @!P1 IADD3 R21, P2, P4, R21, UR13, R24 ;  /* 0x0000000d15159c10 */ /* 0x000fc8000fc5e018 */
[----:B------:R-:W-:Y:S02]  /*8f680*/  @!P1 IADD3.X R20, R23, UR12, R32, P2, P4 ;  /* 0x0000000c17149c10 */ /* 0x000fe400097e8420 */
[----:B0-----:R-:W-:-:S05]  /*8f690*/  @!P1 IADD3 R16, P2, R21, R16, RZ ;  /* 0x0000001015109210 */ /* 0x001fca0007f5e0ff */
[----:B------:R-:W-:Y:S01]  /*8f6a0*/  @!P1 IMAD.X R17, R20, 0x1, R17, P2 ;  /* 0x0000000114119824 */ /* 0x000fe200010e0611 */
[----:B----4-:R-:W-:-:S04]  /*8f6b0*/  LOP3.LUT R18, R18, 0xff, RZ, 0xc0, !PT ;  /* 0x000000ff12127812 */ /* 0x010fc800078ec0ff */
[----:B------:R-:W-:-:S05]  /*8f6c0*/  F2FP.F16.E4M3.UNPACK_B R18, R18 ;  /* 0x00000012ff12723e */ /* 0x000fca00020006ff */
[----:B------:R-:W-:-:S05]  /*8f6d0*/  HADD2.F32 R18, -RZ, R18.H0_H0 ;  /* 0x20000012ff127230 */ /* 0x000fca0000004100 */
[----:B------:R-:W-:-:S04]  /*8f6e0*/  FMUL R18, R18, UR26 ;  /* 0x0000001a12127c20 */ /* 0x000fc80008400000 */
[----:B---3--:R-:W-:Y:S01]  /*8f6f0*/  FFMA R18, R197, UR27, R18 ;  /* 0x0000001bc5127c23 */ /* 0x008fe20008000012 */
[----:B------:R-:W-:Y:S01]  /*8f700*/  IMAD.U32 R21, RZ, RZ, UR11 ;  /* 0x0000000bff157e24 */ /* 0x000fe2000f8e00ff */
[----:B------:R-:W-:Y:S01]  /*8f710*/  LOP3.LUT P3, RZ, R13, 0x2000, RZ, 0xc0, !PT ;  /* 0x000020000dff7812 */ /* 0x000fe2000786c0ff */
[----:B------:R-:W3:Y:S02]  /*8f720*/  LDL.LU R197, [R1+0x1a8c] ;  /* 0x001a8c0001c57983 */ /* 0x000ee40000300800 */
[----:B------:R-:W-:Y:S02]  /*8f730*/  F2FP.SATFINITE.E4M3.F32.PACK_AB_MERGE_C R19, RZ, R18, RZ ;  /* 0x00000012ff13723e */ /* 0x000fe400048070ff */
[----:B------:R-:W-:-:S03]  /*8f740*/  PRMT R18, RZ, 0x7610, R18 ;  /* 0x00007610ff127816 */ /* 0x000fc60000000012 */
[----:B------:R0:W-:Y:S04]  /*8f750*/  @!P1 STG.E.U8 desc[UR32][R16.64+0x1f8], R19 ;  /* 0x0001f81310009986 */ /* 0x0001e8000c101120 */
[----:B------:R-:W4:Y:S01]  /*8f760*/  @!P0 LDG.E.U8 R18, desc[UR32][R28.64+0x1f9] ;  /* 0x0001f9201c128981 */ /* 0x000f22000c1e1100 */
[----:B0-----:R-:W0:Y:S01]  /*8f770*/  @!P0 LDC.64 R16, c[0x0][0x5c0] ;  /* 0x00017000ff108b82 */ /* 0x001e220000000a00 */
[----:B------:R-:W-:Y:S02]  /*8f780*/  @!P0 IADD3 R21, P2, P4, R21, UR13, R24 ;  /* 0x0000000d15158c10 */ /* 0x000fe4000fc5e018 */
[----:B------:R-:W-:Y:S02]  /*8f790*/  ISETP.LT.OR P1, PT, R31, 0x101, !P3 ;  /* 0x000001011f00780c */ /* 0x000fe40005f21670 */
[----:B------:R-:W-:-:S02]  /*8f7a0*/  @!P0 IADD3.X R20, R23, UR12, R32, P2, P4 ;  /* 0x0000000c17148c10 */ /* 0x000fc400097e8420 */
[----:B0-----:R-:W-:-:S05]  /*8f7b0*/  @!P0 IADD3 R16, P2, R21, R16, RZ ;  /* 0x0000001015108210 */ /* 0x001fca0007f5e0ff */
[----:B------:R-:W-:Y:S01]  /*8f7c0*/  @!P0 IMAD.X R17, R20, 0x1, R17, P2 ;  /* 0x0000000114118824 */ /* 0x000fe200010e0611 */
[----:B----4-:R-:W-:-:S04]  /*8f7d0*/  LOP3.LUT R18, R18, 0xff, RZ, 0xc0, !PT ;  /* 0x000000ff12127812 */ /* 0x010fc800078ec0ff */
[----:B------:R-:W-:-:S05]  /*8f7e0*/  F2FP.F16.E4M3.UNPACK_B R18, R18 ;  /* 0x00000012ff12723e */ /* 0x000fca00020006ff */
[----:B------:R-:W-:-:S05]  /*8f7f0*/  HADD2.F32 R18, -RZ, R18.H0_H0 ;  /* 0x20000012ff127230 */ /* 0x000fca0000004100 */
[----:B------:R-:W-:-:S04]  /*8f800*/  FMUL R18, R18, UR26 ;  /* 0x0000001a12127c20 */ /* 0x000fc80008400000 */
[----:B--2---:R-:W-:Y:S01]  /*8f810*/  FFMA R18, R196, UR27, R18 ;  /* 0x0000001bc4127c23 */ /* 0x004fe20008000012 */
[----:B------:R-:W-:Y:S01]  /*8f820*/  @!P1 IMAD.MOV.U32 R19, RZ, RZ, R32 ;  /* 0x000000ffff139224 */ /* 0x000fe200078e0020 */
[----:B------:R-:W2:Y:S03]  /*8f830*/  LDL.LU R196, [R1+0x1a90] ;  /* 0x001a900001c47983 */ /* 0x000ea60000300800 */
[----:B------:R-:W-:Y:S02]  /*8f840*/  F2FP.SATFINITE.E4M3.F32.PACK_AB_MERGE_C R21, RZ, R18, RZ ;  /* 0x00000012ff15723e */ /* 0x000fe400048070ff */
[----:B------:R-:W-:-:S03]  /*8f850*/  PRMT R18, RZ, 0x7610, R18 ;  /* 0x00007610ff127816 */ /* 0x000fc60000000012 */
[----:B------:R0:W-:Y:S04]  /*8f860*/  @!P0 STG.E.U8 desc[UR32][R16.64+0x1f9], R21 ;  /* 0x0001f91510008986 */ /* 0x0001e8000c101120 */
[----:B------:R-:W4:Y:S01]  /*8f870*/  @!P1 LDG.E.U8 R18, desc[UR32][R36.64+0x100] ;  /* 0x0001002024129981 */ /* 0x000f22000c1e1100 */
[----:B0-----:R-:W0:Y:S01]  /*8f880*/  @!P1 LDC.64 R16, c[0x0][0x5c0] ;  /* 0x00017000ff109b82 */ /* 0x001e220000000a00 */
[----:B------:R-:W-:Y:S01]  /*8f890*/  ISETP.LT.OR P0, PT, R31, 0x102, !P3 ;  /* 0x000001021f00780c */ /* 0x000fe20005f01670 */
[----:B------:R-:W-:Y:S01]  /*8f8a0*/  @!P1 IMAD R21, R15, 0x180, RZ ;  /* 0x000001800f159824 */ /* 0x000fe200078e02ff */
[----:B----4-:R-:W-:-:S04]  /*8f8b0*/  LOP3.LUT R18, R18, 0xff, RZ, 0xc0, !PT ;  /* 0x000000ff12127812 */ /* 0x010fc800078ec0ff */
[----:B------:R-:W-:-:S05]  /*8f8c0*/  F2FP.F16.E4M3.UNPACK_B R18, R18 ;  /* 0x00000012ff12723e */ /* 0x000fca00020006ff */
[----:B------:R-:W-:-:S05]  /*8f8d0*/  HADD2.F32 R18, -RZ, R18.H0_H0 ;  /* 0x20000012ff127230 */ /* 0x000fca0000004100 */
[----:B------:R-:W-:Y:S01]  /*8f8e0*/  FMUL R20, R18, UR26 ;  /* 0x0000001a12147c20 */ /* 0x000fe20008400000 */
[----:B------:R-:W-:-:S04]  /*8f8f0*/  @!P1 IMAD.MOV.U32 R18, RZ, RZ, R24 ;  /* 0x000000ffff129224 */ /* 0x000fc800078e0018 */
[----:B------:R-:W-:-:S04]  /*8f900*/  @!P1 IMAD.WIDE.U32 R18, R14, 0x180, R18 ;  /* 0x000001800e129825 */ /* 0x000fc800078e0012 */
[----:B---3--:R-:W-:Y:S01]  /*8f910*/  FFMA R20, R197, UR27, R20 ;  /* 0x0000001bc5147c23 */ /* 0x008fe20008000014 */
[----:B------:R-:W-:Y:S01]  /*8f920*/  ISETP.GE.AND P6, PT, R30, 0x189, PT ;  /* 0x000001891e00780c */ /* 0x000fe20003fc6270 */
[----:B------:R-:W3:Y:S04]  /*8f930*/  LDL.LU R197, [R1+0x1a94] ;  /* 0x001a940001c57983 */ /* 0x000ee80000300800 */
[----:B------:R-:W4:Y:S01]  /*8f940*/  LDL.LU R199, [R1+0x1a98] ;  /* 0x001a980001c77983 */ /* 0x000f220000300800 */
[----:B0-----:R-:W-:Y:S02]  /*8f950*/  @!P1 IADD3 R16, P2, R18, R16, RZ ;  /* 0x0000001012109210 */ /* 0x001fe40007f5e0ff */
[----:B------:R-:W-:Y:S02]  /*8f960*/  PRMT R18, RZ, 0x7610, R18 ;  /* 0x00007610ff127816 */ /* 0x000fe40000000012 */
[----:B------:R-:W-:-:S02]  /*8f970*/  @!P1 IADD3.X R17, R17, R19, R21, P2, !PT ;  /* 0x0000001311119210 */ /* 0x000fc400017fe415 */
[----:B------:R-:W-:-:S05]  /*8f980*/  F2FP.SATFINITE.E4M3.F32.PACK_AB_MERGE_C R21, RZ, R20, RZ ;  /* 0x00000014ff15723e */ /* 0x000fca00048070ff */
[----:B------:R0:W-:Y:S04]  /*8f990*/  @!P1 STG.E.U8 desc[UR32][R16.64+0x100], R21 ;  /* 0x0001001510009986 */ /* 0x0001e8000c101120 */
[----:B------:R-:W2:Y:S01]  /*8f9a0*/  @!P0 LDG.E.U8 R18, desc[UR32][R36.64+0x101] ;  /* 0x0001012024128981 */ /* 0x000ea2000c1e1100 */
[----:B0-----:R-:W0:Y:S01]  /*8f9b0*/  @!P0 LDC.64 R16, c[0x0][0x5c0] ;  /* 0x00017000ff108b82 */ /* 0x001e220000000a00 */
[----:B------:R-:W-:Y:S01]  /*8f9c0*/  @!P0 IMAD.MOV.U32 R19, RZ, RZ, R32 ;  /* 0x000000ffff138224 */ /* 0x000fe200078e0020 */
[----:B------:R-:W-:Y:S01]  /*8f9d0*/  ISETP.LT.OR P1, PT, R31, 0x101, !P6 ;  /* 0x000001011f00780c */ /* 0x000fe20007721670 */
[----:B------:R-:W-:Y:S01]  /*8f9e0*/  @!P0 IMAD R21, R15, 0x180, RZ ;  /* 0x000001800f158824 */ /* 0x000fe200078e02ff */
[----:B--2---:R-:W-:-:S04]  /*8f9f0*/  LOP3.LUT R18, R18, 0xff, RZ, 0xc0, !PT ;  /* 0x000000ff12127812 */ /* 0x004fc800078ec0ff */
[----:B------:R-:W-:-:S05]  /*8fa00*/  F2FP.F16.E4M3.UNPACK_B R18, R18 ;  /* 0x00000012ff12723e */ /* 0x000fca00020006ff */
[----:B------:R-:W-:-:S05]  /*8fa10*/  HADD2.F32 R18, -RZ, R18.H0_H0 ;  /* 0x20000012ff127230 */ /* 0x000fca0000004100 */
[----:B------:R-:W-:Y:S01]  /*8fa20*/  FMUL R20, R18, UR26 ;  /* 0x0000001a12147c20 */ /* 0x000fe20008400000 */
[----:B------:R-:W-:-:S04]  /*8fa30*/  @!P0 IMAD.MOV.U32 R18, RZ, RZ, R24 ;  /* 0x000000ffff128224 */ /* 0x000fc800078e0018 */
[----:B------:R-:W-:-:S04]  /*8fa40*/  @!P0 IMAD.WIDE.U32 R18, R14, 0x180, R18 ;  /* 0x000001800e128825 */ /* 0x000fc800078e0012 */
[----:B------:R-:W-:Y:S01]  /*8fa50*/  FFMA R20, R196, UR27, R20 ;  /* 0x0000001bc4147c23 */ /* 0x000fe20008000014 */
[----:B0-----:R-:W-:Y:S02]  /*8fa60*/  @!P0 IADD3 R16, P2, R18, R16, RZ ;  /* 0x0000001012108210 */ /* 0x001fe40007f5e0ff */
[----:B------:R-:W-:Y:S02]  /*8fa70*/  PRMT R18, RZ, 0x7610, R18 ;  /* 0x00007610ff127816 */ /* 0x000fe40000000012 */
[----:B------:R-:W-:Y:S02]  /*8fa80*/  @!P0 IADD3.X R17, R17, R19, R21, P2, !PT ;  /* 0x0000001311118210 */ /* 0x000fe400017fe415 */
[----:B------:R-:W-:-:S05]  /*8fa90*/  F2FP.SATFINITE.E4M3.F32.PACK_AB_MERGE_C R21, RZ, R20, RZ ;  /* 0x00000014ff15723e */ /* 0x000fca00048070ff */
[----:B------:R0:W-:Y:S04]  /*8faa0*/  @!P0 STG.E.U8 desc[UR32][R16.64+0x101], R21 ;  /* 0x0001011510008986 */ /* 0x0001e8000c101120 */
[----:B------:R-:W2:Y:S01]  /*8fab0*/  @!P1 LDG.E.U8 R18, desc[UR32][R38.64+0x100] ;  /* 0x0001002026129981 */ /* 0x000ea2000c1e1100 */
[----:B0-----:R-:W0:Y:S01]  /*8fac0*/  @!P1 LDC.64 R16, c[0x0][0x5c0] ;  /* 0x00017000ff109b82 */ /* 0x001e220000000a00 */
[----:B------:R-:W-:Y:S02]  /*8fad0*/  @!P1 IMAD.MOV.U32 R19, RZ, RZ, R32 ;  /* 0x000000ffff139224 */ /* 0x000fe400078e0020 */
[----:B------:R-:W-:Y:S01]  /*8fae0*/  @!P1 IMAD R23, R15, 0x180, RZ ;  /* 0x000001800f179824 */ /* 0x000fe200078e02ff */
[----:B------:R-:W-:Y:S02]  /*8faf0*/  ISETP.LT.OR P0, PT, R31, 0x102, !P6 ;  /* 0x000001021f00780c */ /* 0x000fe40007701670 */
[----:B--2---:R-:W-:-:S04]  /*8fb00*/  LOP3.LUT R18, R18, 0xff, RZ, 0xc0, !PT ;  /* 0x000000ff12127812 */ /* 0x004fc800078ec0ff */
[----:B------:R-:W-:-:S05]  /*8fb10*/  F2FP.F16.E4M3.UNPACK_B R18, R18 ;  /* 0x00000012ff12723e */ /* 0x000fca00020006ff */
[----:B------:R-:W-:Y:S02]  /*8fb20*/  HADD2.F32 R20, -RZ, R18.H0_H0 ;  /* 0x20000012ff147230 */ /* 0x000fe40000004100 */
[----:B------:R-:W-:-:S04]  /*8fb30*/  @!P1 IMAD.MOV.U32 R18, RZ, RZ, R24 ;  /* 0x000000ffff129224 */ /* 0x000fc800078e0018 */
[----:B------:R-:W-:-:S04]  /*8fb40*/  @!P1 IMAD.WIDE.U32 R18, R14, 0x180, R18 ;  /* 0x000001800e129825 */ /* 0x000fc800078e0012 */
[----:B------:R-:W-:Y:S01]  /*8fb50*/  FMUL R20, R20, UR26 ;  /* 0x0000001a14147c20 */ /* 0x000fe20008400000 */
[----:B------:R-:W-:-:S03]  /*8fb60*/  @!P1 IMAD.IADD R22, R19, 0x1, R23 ;  /* 0x0000000113169824 */ /* 0x000fc600078e0217 */
[----:B---3--:R-:W-:Y:S01]  /*8fb70*/  FFMA R20, R197, UR27, R20 ;  /* 0x0000001bc5147c23 */ /* 0x008fe20008000014 */
[----:B0-----:R-:W-:Y:S02]  /*8fb80*/  @!P1 IADD3 R16, P2, P4, R18, UR11, R16 ;  /* 0x0000000b12109c10 */ /* 0x001fe4000fc5e010 */
[----:B------:R-:W-:Y:S01]  /*8fb90*/  PRMT R18, RZ, 0x7610, R18 ;  /* 0x00007610ff127816 */ /* 0x000fe20000000012 */
[----:B------:R-:W-:Y:S02]  /*8fba0*/  @!P0 IMAD.MOV.U32 R19, RZ, RZ, R32 ;  /* 0x000000ffff138224 */ /* 0x000fe400078e0020 */
[----:B------:R-:W-:Y:S01]  /*8fbb0*/  @!P0 IMAD R23, R15, 0x180, RZ ;  /* 0x000001800f178824 */ /* 0x000fe200078e02ff */
[----:B------:R-:W-:Y:S02]  /*8fbc0*/  @!P1 IADD3.X R17, R22, UR10, R17, P2, P4 ;  /* 0x0000000a16119c10 */ /* 0x000fe400097e8411 */
[----:B------:R-:W-:Y:S01]  /*8fbd0*/  F2FP.SATFINITE.E4M3.F32.PACK_AB_MERGE_C R21, RZ, R20, RZ ;  /* 0x00000014ff15723e */ /* 0x000fe200048070ff */
[----:B------:R-:W2:Y:S04]  /*8fbe0*/  LDL.LU R197, [R1+0x1a9c] ;  /* 0x001a9c0001c57983 */ /* 0x000ea80000300800 */
[----:B------:R-:W3:Y:S04]  /*8fbf0*/  LDL.LU R196, [R1+0x1aa0] ;  /* 0x001aa00001c47983 */ /* 0x000ee80000300800 */
[----:B------:R0:W-:Y:S04]  /*8fc00*/  @!P1 STG.E.U8 desc[UR32][R16.64+0x100], R21 ;  /* 0x0001001510009986 */ /* 0x0001e8000c101120 */
[----:B------:R-:W4:Y:S01]  /*8fc10*/  @!P0 LDG.E.U8 R18, desc[UR32][R38.64+0x101] ;  /* 0x0001012026128981 */ /* 0x000f22000c1e1100 */
[----:B0-----:R-:W0:Y:S01]  /*8fc20*/  @!P0 LDC.64 R16, c[0x0][0x5c0] ;  /* 0x00017000ff108b82 */ /* 0x001e220000000a00 */
[----:B------:R-:W-:-:S02]  /*8fc30*/  ISETP.LT.OR P1, PT, R31, 0x109, !P3 ;  /* 0x000001091f00780c */ /* 0x000fc40005f21670 */
[----:B----4-:R-:W-:-:S04]  /*8fc40*/  LOP3.LUT R18, R18, 0xff, RZ, 0xc0, !PT ;  /* 0x000000ff12127812 */ /* 0x010fc800078ec0ff */
[----:B------:R-:W-:-:S05]  /*8fc50*/  F2FP.F16.E4M3.UNPACK_B R18, R18 ;  /* 0x00000012ff12723e */ /* 0x000fca00020006ff */
[----:B------:R-:W-:Y:S02]  /*8fc60*/  HADD2.F32 R20, -RZ, R18.H0_H0 ;  /* 0x20000012ff147230 */ /* 0x000fe40000004100 */
[----:B------:R-:W-:-:S04]  /*8fc70*/  @!P0 IMAD.MOV.U32 R18, RZ, RZ, R24 ;  /* 0x000000ffff128224 */ /* 0x000fc800078e0018 */
[----:B------:R-:W-:-:S04]  /*8fc80*/  @!P0 IMAD.WIDE.U32 R18, R14, 0x180, R18 ;  /* 0x000001800e128825 */ /* 0x000fc800078e0012 */
[----:B------:R-:W-:Y:S01]  /*8fc90*/  FMUL R20, R20, UR26 ;  /* 0x0000001a14147c20 */ /* 0x000fe20008400000 */
[----:B------:R-:W-:-:S03]  /*8fca0*/  @!P0 IMAD.IADD R22, R19, 0x1, R23 ;  /* 0x0000000113168824 */ /* 0x000fc600078e0217 */
[----:B------:R-:W-:Y:S01]  /*8fcb0*/  FFMA R20, R199, UR27, R20 ;  /* 0x0000001bc7147c23 */ /* 0x000fe20008000014 */
[----:B0-----:R-:W-:Y:S02]  /*8fcc0*/  @!P0 IADD3 R16, P2, P4, R18, UR11, R16 ;  /* 0x0000000b12108c10 */ /* 0x001fe4000fc5e010 */
[----:B------:R-:W-:Y:S02]  /*8fcd0*/  PRMT R18, RZ, 0x7610, R18 ;  /* 0x00007610ff127816 */ /* 0x000fe40000000012 */
[----:B------:R-:W-:Y:S02]  /*8fce0*/  @!P0 IADD3.X R17, R22, UR10, R17, P2, P4 ;  /* 0x0000000a16118c10 */ /* 0x000fe400097e8411 */
[----:B------:R-:W-:-:S05]  /*8fcf0*/  F2FP.SATFINITE.E4M3.F32.PACK_AB_MERGE_C R21, RZ, R20, RZ ;  /* 0x00000014ff15723e */ /* 0x000fca00048070ff */
[----:B------:R0:W-:Y:S04]  /*8fd00*/  @!P0 STG.E.U8 desc[UR32][R16.64+0x101], R21 ;  /* 0x0001011510008986 */ /* 0x0001e8000c101120 */
[----:B------:R-:W4:Y:S01]  /*8fd10*/  @!P1 LDG.E.U8 R18, desc[UR32][R36.64+0x108] ;  /* 0x0001082024129981 */ /* 0x000f22000c1e1100 */
[----:B0-----:R-:W0:Y:S01]  /*8fd20*/  @!P1 LDC.64 R16, c[0x0][0x5c0] ;  /* 0x00017000ff109b82 */ /* 0x001e220000000a00 */
[----:B------:R-:W-:Y:S01]  /*8fd30*/  @!P1 IMAD.MOV.U32 R19, RZ, RZ, R32 ;  /* 0x000000ffff139224 */ /* 0x000fe200078e0020 */
        /* <DEDUP_REMOVED lines=8> */
[----:B--2---:R-:W-:Y:S02]  /*8fdc0*/  FFMA R20, R197, UR27, R20 ;  /* 0x0000001bc5147c23 */ /* 0x004fe40008000014 */
[----:B------:R-:W2:Y:S04]  /*8fdd0*/  LDL.LU R197, [R1+0x1aa4] ;  /* 0x001aa40001c57983 */ /* 0x000ea80000300800 */
[----:B------:R-:W4:Y:S01]  /*8fde0*/  LDL.LU R199, [R1+0x1aa8] ;  /* 0x001aa80001c77983 */ /* 0x000f220000300800 */
[----:B0-----:R-:W-:Y:S02]  /*8fdf0*/  @!P1 IADD3 R16, P2, R18, R16, RZ ;  /* 0x0000001012109210 */ /* 0x001fe40007f5e0ff */
[----:B------:R-:W-:Y:S02]  /*8fe00*/  PRMT R18, RZ, 0x7610, R18 ;  /* 0x00007610ff127816 */ /* 0x000fe40000000012 */
[----:B------:R-:W-:-:S02]  /*8fe10*/  @!P1 IADD3.X R17, R17, R19, R21, P2, !PT ;  /* 0x0000001311119210 */ /* 0x000fc400017fe415 */
[----:B------:R-:W-:-:S05]  /*8fe20*/  F2FP.SATFINITE.E4M3.F32.PACK_AB_MERGE_C R21, RZ, R20, RZ ;  /* 0x00000014ff15723e */ /* 0x000fca00048070ff */
[----:B------:R0:W-:Y:S04]  /*8fe30*/  @!P1 STG.E.U8 desc[UR32][R16.64+0x108], R21 ;  /* 0x0001081510009986 */ /* 0x0001e8000c101120 */
[----:B------:R-:W3:Y:S01]  /*8fe40*/  @!P0 LDG.E.U8 R18, desc[UR32][R36.64+0x109] ;  /* 0x0001092024128981 */ /* 0x000ee2000c1e1100 */
[----:B0-----:R-:W0:Y:S01]  /*8fe50*/  @!P0 LDC.64 R16, c[0x0][0x5c0] ;  /* 0x00017000ff108b82 */ /* 0x001e220000000a00 */
[----:B------:R-:W-:Y:S01]  /*8fe60*/  @!P0 IMAD.MOV.U32 R19, RZ, RZ, R32 ;  /* 0x000000ffff138224 */ /* 0x000fe200078e0020 */
[----:B------:R-:W-:Y:S01]  /*8fe70*/  ISETP.LT.OR P1, PT, R31, 0x109, !P6 ;  /* 0x000001091f00780c */ /* 0x000fe20007721670 */
[----:B------:R-:W-:Y:S01]  /*8fe80*/  @!P0 IMAD R21, R15, 0x180, RZ ;  /* 0x000001800f158824 */ /* 0x000fe200078e02ff */
[----:B---3--:R-:W-:-:S04]  /*8fe90*/  LOP3.LUT R18, R18, 0xff, RZ, 0xc0, !PT ;  /* 0x000000ff12127812 */ /* 0x008fc800078ec0ff */
        /* <DEDUP_REMOVED lines=11> */
[----:B------:R-:W3:Y:S01]  /*8ff50*/  @!P1 LDG.E.U8 R18, desc[UR32][R38.64+0x108] ;  /* 0x0001082026129981 */ /* 0x000ee2000c1e1100 */
[----:B0-----:R-:W0:Y:S01]  /*8ff60*/  @!P1 LDC.64 R16, c[0x0][0x5c0] ;  /* 0x00017000ff109b82 */ /* 0x001e220000000a00 */
[----:B------:R-:W-:Y:S02]  /*8ff70*/  @!P1 IMAD.MOV.U32 R19, RZ, RZ, R32 ;  /* 0x000000ffff139224 */ /* 0x000fe400078e0020 */
[----:B------:R-:W-:Y:S01]  /*8ff80*/  @!P1 IMAD R23, R15, 0x180, RZ ;  /* 0x000001800f179824 */ /* 0x000fe200078e02ff */
[----:B------:R-:W-:Y:S02]  /*8ff90*/  ISETP.LT.OR P0, PT, R31, 0x10a, !P6 ;  /* 0x0000010a1f00780c */ /* 0x000fe40007701670 */
[----:B---3--:R-:W-:-:S04]  /*8ffa0*/  LOP3.LUT R18, R18, 0xff, RZ, 0xc0, !PT ;  /* 0x000000ff12127812 */ /* 0x008fc800078ec0ff */
[----:B------:R-:W-:-:S05]  /*8ffb0*/  F2FP.F16.E4M3.UNPACK_B R18, R18 ;  /* 0x00000012ff12723e */ /* 0x000fca00020006ff */
[----:B------:R-:W-:Y:S02]  /*8ffc0*/  HADD2.F32 R20, -RZ, R18.H0_H0 ;  /* 0x20000012ff147230 */ /* 0x000fe40000004100 */
[----:B------:R-:W-:-:S04]  /*8ffd0*/  @!P1 IMAD.MOV.U32 R18, RZ, RZ, R24 ;  /* 0x000000ffff129224 */ /* 0x000fc800078e0018 */
[----:B------:R-:W-:-:S04]  /*8ffe0*/  @!P1 IMAD.WIDE.U32 R18, R14, 0x180, R18 ;  /* 0x000001800e129825 */ /* 0x000fc800078e0012 */
[----:B------:R-:W-:Y:S01]  /*8fff0*/  FMUL R20, R20, UR26 ;  /* 0x0000001a14147c20 */ /* 0x000fe20008400000 */
[----:B------:R-:W-:-:S03]  /*90000*/  @!P1 IMAD.IADD R22, R19, 0x1, R23 ;  /* 0x0000000113169824 */ /* 0x000fc600078e0217 */
[----:B--2---:R-:W-:Y:S01]  /*90010*/  FFMA R20, R197, UR27, R20 ;  /* 0x0000001bc5147c23 */ /* 0x004fe20008000014 */
        /* <DEDUP_REMOVED lines=513> */
[----:B------:R-:W-:-:S03]  /*92030*/  @!P1 IMAD.MOV.U32 R18, RZ, RZ, R24 ;  /* 0x000000ffff129224 */ /* 0x000fc600078e0018 */
[----:B------:R-:W-:Y:S01]  /*92040*/  FMUL R20, R20, UR26 ;  /* 0x0000001a14147c20 */ /* 0x000fe20008400000 */
[----:B------:R-:W-:-:S04]  /*92050*/  @!P1 IMAD.WIDE.U32 R18, R14, 0x180, R18 ;  /* 0x000001800e129825 */ /* 0x000fc800078e0012 */
[----:B--2---:R-:W-:Y:S01]  /*92060*/  FFMA R20, R197, UR27, R20 ;  /* 0x0000001bc5147c23 */ /* 0x004fe20008000014 */
[----:B------:R-:W-:Y:S01]  /*92070*/  @!P1 IMAD.IADD R22, R19, 0x1, R23 ;  /* 0x0000000113169824 */ /* 0x000fe200078e0217 */
[----:B0-----:R-:W-:Y:S01]  /*92080*/  @!P1 IADD3 R16, P2, P4, R18, UR11, R16 ;  /* 0x0000000b12109c10 */ /* 0x001fe2000fc5e010 */
[----:B------:R-:W2:Y:S01]  /*92090*/  LDL.LU R197, [R1+0x1b1c] ;  /* 0x001b1c0001c57983 */ /* 0x000ea20000300800 */
[----:B------:R-:W0:Y:S01]  /*920a0*/  @!P0 LDC.64 R18, c[0x0][0x5c0] ;  /* 0x00017000ff128b82 */ /* 0x000e220000000a00 */
[----:B------:R-:W-:Y:S02]  /*920b0*/  F2FP.SATFINITE.E4M3.F32.PACK_AB_MERGE_C R21, RZ, R20, RZ ;  /* 0x00000014ff15723e */ /* 0x000fe400048070ff */
[----:B------:R-:W-:Y:S02]  /*920c0*/  @!P1 IADD3.X R17, R22, UR10, R17, P2, P4 ;  /* 0x0000000a16119c10 */ /* 0x000fe400097e8411 */
[----:B------:R-:W-:Y:S01]  /*920d0*/  PRMT R20, RZ, 0x7610, R20 ;  /* 0x00007610ff147816 */ /* 0x000fe20000000014 */
[----:B------:R-:W-:Y:S01]  /*920e0*/  @!P0 IMAD R23, R15, 0x180, RZ ;  /* 0x000001800f178824 */ /* 0x000fe200078e02ff */
[----:B------:R-:W3:Y:S04]  /*920f0*/  LDL.LU R196, [R1+0x1b20] ;  /* 0x001b200001c47983 */ /* 0x000ee80000300800 */
[----:B------:R1:W-:Y:S04]  /*92100*/  @!P1 STG.E.U8 desc[UR32][R16.64+0x140], R21 ;  /* 0x0001401510009986 */ /* 0x0003e8000c101120 */
[----:B------:R-:W4:Y:S01]  /*92110*/  @!P0 LDG.E.U8 R20, desc[UR32][R38.64+0x141] ;  /* 0x0001412026148981 */ /* 0x000f22000c1e1100 */
[----:B------:R-:W-:Y:S01]  /*92120*/  ISETP.LT.OR P1, PT, R31, 0x149, !P3 ;  /* 0x000001491f00780c */ /* 0x000fe20005f21670 */
[----:B-1----:R-:W-:-:S02]  /*92130*/  @!P0 IMAD.MOV.U32 R16, RZ, RZ, R24 ;  /* 0x000000ffff108224 */ /* 0x002fc400078e0018 */
[----:B------:R-:W-:Y:S02]  /*92140*/  @!P0 IMAD.MOV.U32 R17, RZ, RZ, R32 ;  /* 0x000000ffff118224 */ /* 0x000fe400078e0020 */
[----:B------:R-:W-:-:S04]  /*92150*/  @!P0 IMAD.WIDE.U32 R16, R14, 0x180, R16 ;  /* 0x000001800e108825 */ /* 0x000fc800078e0010 */
[----:B------:R-:W-:Y:S01]  /*92160*/  @!P0 IMAD.IADD R22, R17, 0x1, R23 ;  /* 0x0000000111168824 */ /* 0x000fe200078e0217 */
[----:B0-----:R-:W-:-:S04]  /*92170*/  @!P0 IADD3 R16, P2, P4, R16, UR11, R18 ;  /* 0x0000000b10108c10 */ /* 0x001fc8000fc5e012 */
[----:B------:R-:W-:Y:S02]  /*92180*/  @!P0 IADD3.X R17, R22, UR10, R19, P2, P4 ;  /* 0x0000000a16118c10 */ /* 0x000fe400097e8413 */
[----:B------:R-:W0:Y:S01]  /*92190*/  @!P1 LDC.64 R18, c[0x0][0x5c0] ;  /* 0x00017000ff129b82 */ /* 0x000e220000000a00 */
        /* <DEDUP_REMOVED lines=9> */
[----:B------:R-:W-:Y:S01]  /*92230*/  ISETP.LT.OR P0, PT, R31, 0x14a, !P3 ;  /* 0x0000014a1f00780c */ /* 0x000fe20005f01670 */
[----:B-1----:R-:W-:Y:S02]  /*92240*/  @!P1 IMAD.MOV.U32 R16, RZ, RZ, R24 ;  /* 0x000000ffff109224 */ /* 0x002fe400078e0018 */
[----:B------:R-:W-:Y:S01]  /*92250*/  @!P1 IMAD.MOV.U32 R17, RZ, RZ, R32 ;  /* 0x000000ffff119224 */ /* 0x000fe200078e0020 */
[----:B----4-:R-:W-:-:S04]  /*92260*/  LOP3.LUT R20, R20, 0xff, RZ, 0xc0, !PT ;  /* 0x000000ff14147812 */ /* 0x010fc800078ec0ff */
[----:B------:R-:W-:-:S05]  /*92270*/  F2FP.F16.E4M3.UNPACK_B R20, R20 ;  /* 0x00000014ff14723e */ /* 0x000fca00020006ff */
[----:B------:R-:W-:-:S05]  /*92280*/  HADD2.F32 R20, -RZ, R20.H0_H0 ;  /* 0x20000014ff147230 */ /* 0x000fca0000004100 */
[----:B------:R-:W-:Y:S01]  /*92290*/  FMUL R22, R20, UR26 ;  /* 0x0000001a14167c20 */ /* 0x000fe20008400000 */
[----:B------:R-:W-:-:S04]  /*922a0*/  @!P1 IMAD.WIDE.U32 R20, R14, 0x180, R16 ;  /* 0x000001800e149825 */ /* 0x000fc800078e0010 */
[----:B------:R-:W-:Y:S02]  /*922b0*/  @!P1 IMAD R16, R15, 0x180, RZ ;  /* 0x000001800f109824 */ /* 0x000fe400078e02ff */
[----:B--2---:R-:W-:Y:S01]  /*922c0*/  FFMA R22, R197, UR27, R22 ;  /* 0x0000001bc5167c23 */ /* 0x004fe20008000016 */
[----:B0-----:R-:W-:Y:S02]  /*922d0*/  @!P1 IADD3 R18, P2, R20, R18, RZ ;  /* 0x0000001214129210 */ /* 0x001fe40007f5e0ff */
[----:B------:R-:W-:Y:S01]  /*922e0*/  PRMT R20, RZ, 0x7610, R20 ;  /* 0x00007610ff147816 */ /* 0x000fe20000000014 */
[----:B------:R-:W2:Y:S01]  /*922f0*/  LDL.LU R197, [R1+0x1b24] ;  /* 0x001b240001c57983 */ /* 0x000ea20000300800 */
[----:B------:R-:W-:Y:S02]  /*92300*/  F2FP.SATFINITE.E4M3.F32.PACK_AB_MERGE_C R23, RZ, R22, RZ ;  /* 0x00000016ff17723e */ /* 0x000fe400048070ff */
[----:B------:R-:W-:Y:S01]  /*92310*/  @!P1 IADD3.X R19, R19, R21, R16, P2, !PT ;  /* 0x0000001513139210 */ /* 0x000fe200017fe410 */
[----:B------:R-:W4:Y:S01]  /*92320*/  LDL.LU R199, [R1+0x1b28] ;  /* 0x001b280001c77983 */ /* 0x000f220000300800 */
[----:B------:R-:W0:Y:S03]  /*92330*/  @!P0 LDC.64 R16, c[0x0][0x5c0] ;  /* 0x00017000ff108b82 */ /* 0x000e260000000a00 */
[----:B------:R1:W-:Y:S04]  /*92340*/  @!P1 STG.E.U8 desc[UR32][R18.64+0x148], R23 ;  /* 0x0001481712009986 */ /* 0x0003e8000c101120 */
[----:B------:R-:W3:Y:S01]  /*92350*/  @!P0 LDG.E.U8 R20, desc[UR32][R36.64+0x149] ;  /* 0x0001492024148981 */ /* 0x000ee2000c1e1100 */
[----:B------:R-:W-:Y:S01]  /*92360*/  ISETP.LT.OR P1, PT, R31, 0x149, !P6 ;  /* 0x000001491f00780c */ /* 0x000fe20007721670 */
[----:B-1----:R-:W-:-:S02]  /*92370*/  @!P0 IMAD.MOV.U32 R18, RZ, RZ, R24 ;  /* 0x000000ffff128224 */ /* 0x002fc400078e0018 */
[----:B------:R-:W-:Y:S01]  /*92380*/  @!P0 IMAD.MOV.U32 R19, RZ, RZ, R32 ;  /* 0x000000ffff138224 */ /* 0x000fe200078e0020 */
[----:B---3--:R-:W-:-:S04]  /*92390*/  LOP3.LUT R20, R20, 0xff, RZ, 0xc0, !PT ;  /* 0x000000ff14147812 */ /* 0x008fc800078ec0ff */
[----:B------:R-:W-:-:S05]  /*923a0*/  F2FP.F16.E4M3.UNPACK_B R20, R20 ;  /* 0x00000014ff14723e */ /* 0x000fca00020006ff */
[----:B------:R-:W-:-:S05]  /*923b0*/  HADD2.F32 R20, -RZ, R20.H0_H0 ;  /* 0x20000014ff147230 */ /* 0x000fca0000004100 */
[----:B------:R-:W-:Y:S01]  /*923c0*/  FMUL R22, R20, UR26 ;  /* 0x0000001a14167c20 */ /* 0x000fe20008400000 */
[----:B------:R-:W-:-:S04]  /*923d0*/  @!P0 IMAD.WIDE.U32 R20, R14, 0x180, R18 ;  /* 0x000001800e148825 */ /* 0x000fc800078e0012 */
[----:B------:R-:W-:Y:S02]  /*923e0*/  @!P0 IMAD R19, R15, 0x180, RZ ;  /* 0x000001800f138824 */ /* 0x000fe400078e02ff */
[----:B------:R-:W-:Y:S01]  /*923f0*/  FFMA R22, R196, UR27, R22 ;  /* 0x0000001bc4167c23 */ /* 0x000fe20008000016 */
[----:B0-----:R-:W-:Y:S02]  /*92400*/  @!P0 IADD3 R18, P2, R20, R16, RZ ;  /* 0x0000001014128210 */ /* 0x001fe40007f5e0ff */
[----:B------:R-:W-:Y:S02]  /*92410*/  PRMT R20, RZ, 0x7610, R20 ;  /* 0x00007610ff147816 */ /* 0x000fe40000000014 */
[----:B------:R-:W-:Y:S02]  /*92420*/  F2FP.SATFINITE.E4M3.F32.PACK_AB_MERGE_C R23, RZ, R22, RZ ;  /* 0x00000016ff17723e */ /* 0x000fe400048070ff */
[----:B------:R-:W-:Y:S02]  /*92430*/  @!P0 IADD3.X R19, R17, R21, R19, P2, !PT ;  /* 0x0000001511138210 */ /* 0x000fe400017fe413 */
[----:B------:R-:W0:Y:S03]  /*92440*/  @!P1 LDC.64 R16, c[0x0][0x5c0] ;  /* 0x00017000ff109b82 */ /* 0x000e260000000a00 */
[----:B------:R1:W-:Y:S04]  /*92450*/  @!P0 STG.E.U8 desc[UR32][R18.64+0x149], R23 ;  /* 0x0001491712008986 */ /* 0x0003e8000c101120 */
[----:B------:R-:W3:Y:S01]  /*92460*/  @!P1 LDG.E.U8 R20, desc[UR32][R38.64+0x148] ;  /* 0x0001482026149981 */ /* 0x000ee2000c1e1100 */
[----:B------:R-:W-:Y:S01]  /*92470*/  @!P1 IMAD R27, R15, 0x180, RZ ;  /* 0x000001800f1b9824 */ /* 0x000fe200078e02ff */
[----:B------:R-:W-:Y:S01]  /*92480*/  ISETP.LT.OR P0, PT, R31, 0x14a, !P6 ;  /* 0x0000014a1f00780c */ /* 0x000fe20007701670 */
[----:B-1----:R-:W-:-:S02]  /*92490*/  @!P1 IMAD.MOV.U32 R18, RZ, RZ, R24 ;  /* 0x000000ffff129224 */ /* 0x002fc400078e0018 */
[----:B------:R-:W-:Y:S01]  /*924a0*/  @!P1 IMAD.MOV.U32 R19, RZ, RZ, R32 ;  /* 0x000000ffff139224 */ /* 0x000fe200078e0020 */
[----:B---3--:R-:W-:-:S04]  /*924b0*/  LOP3.LUT R20, R20, 0xff, RZ, 0xc0, !PT ;  /* 0x000000ff14147812 */ /* 0x008fc800078ec0ff */
[----:B------:R-:W-:-:S05]  /*924c0*/  F2FP.F16.E4M3.UNPACK_B R20, R20 ;  /* 0x00000014ff14723e */ /* 0x000fca00020006ff */
[----:B------:R-:W-:Y:S02]  /*924d0*/  HADD2.F32 R22, -RZ, R20.H0_H0 ;  /* 0x20000014ff167230 */ /* 0x000fe40000004100 */
[----:B------:R-:W-:-:S04]  /*924e0*/  @!P1 IMAD.WIDE.U32 R20, R14, 0x180, R18 ;  /* 0x000001800e149825 */ /* 0x000fc800078e0012 */
[----:B------:R-:W-:Y:S01]  /*924f0*/  FMUL R22, R22, UR26 ;  /* 0x0000001a16167c20 */ /* 0x000fe20008400000 */
[----:B------:R-:W-:Y:S01]  /*92500*/  @!P1 IMAD.IADD R18, R21, 0x1, R27 ;  /* 0x0000000115129824 */ /* 0x000fe200078e021b */
[----:B0-----:R-:W-:Y:S02]  /*92510*/  @!P1 IADD3 R16, P2, P4, R20, UR11, R16 ;  /* 0x0000000b14109c10 */ /* 0x001fe4000fc5e010 */
[----:B--2---:R-:W-:Y:S01]  /*92520*/  FFMA R22, R197, UR27, R22 ;  /* 0x0000001bc5167c23 */ /* 0x004fe20008000016 */
[----:B------:R-:W-:Y:S02]  /*92530*/  PRMT R20, RZ, 0x7610, R20 ;  /* 0x00007610ff147816 */ /* 0x000fe40000000014 */
[----:B------:R-:W-:Y:S01]  /*92540*/  @!P1 IADD3.X R17, R18, UR10, R17, P2, P4 ;  /* 0x0000000a12119c10 */ /* 0x000fe200097e8411 */
[----:B------:R-:W-:Y:S01]  /*92550*/  @!P0 IMAD R27, R15, 0x180, RZ ;  /* 0x000001800f1b8824 */ /* 0x000fe200078e02ff */
[----:B------:R-:W0:Y:S01]  /*92560*/  @!P0 LDC.64 R18, c[0x0][0x5c0] ;  /* 0x00017000ff128b82 */ /* 0x000e220000000a00 */
[----:B------:R-:W-:Y:S01]  /*92570*/  F2FP.SATFINITE.E4M3.F32.PACK_AB_MERGE_C R23, RZ, R22, RZ ;  /* 0x00000016ff17723e */ /* 0x000fe200048070ff */
[----:B------:R-:W2:Y:S04]  /*92580*/  LDL.LU R197, [R1+0x1b2c] ;  /* 0x001b2c0001c57983 */ /* 0x000ea80000300800 */
[----:B------:R-:W3:Y:S04]  /*92590*/  LDL.LU R196, [R1+0x1b30] ;  /* 0x001b300001c47983 */ /* 0x000ee80000300800 */
[----:B------:R1:W-:Y:S04]  /*925a0*/  @!P1 STG.E.U8 desc[UR32][R16.64+0x148], R23 ;  /* 0x0001481710009986 */ /* 0x0003e8000c101120 */
[----:B------:R-:W4:Y:S01]  /*925b0*/  @!P0 LDG.E.U8 R20, desc[UR32][R38.64+0x149] ;  /* 0x0001492026148981 */ /* 0x000f22000c1e1100 */
[----:B------:R-:W-:Y:S01]  /*925c0*/  ISETP.LT.OR P1, PT, R31, 0x151, !P3 ;  /* 0x000001511f00780c */ /* 0x000fe20005f21670 */
[----:B-1----:R-:W-:-:S02]  /*925d0*/  @!P0 IMAD.MOV.U32 R16, RZ, RZ, R24 ;  /* 0x000000ffff108224 */ /* 0x002fc400078e0018 */
[----:B------:R-:W-:Y:S01]  /*925e0*/  @!P0 IMAD.MOV.U32 R17, RZ, RZ, R32 ;  /* 0x000000ffff118224 */ /* 0x000fe200078e0020 */
[----:B----4-:R-:W-:-:S04]  /*925f0*/  LOP3.LUT R20, R20, 0xff, RZ, 0xc0, !PT ;  /* 0x000000ff14147812 */ /* 0x010fc800078ec0ff */
[----:B------:R-:W-:-:S05]  /*92600*/  F2FP.F16.E4M3.UNPACK_B R20, R20 ;  /* 0x00000014ff14723e */ /* 0x000fca00020006ff */
[----:B------:R-:W-:Y:S02]  /*92610*/  HADD2.F32 R22, -RZ, R20.H0_H0 ;  /* 0x20000014ff167230 */ /* 0x000fe40000004100 */
[----:B------:R-:W-:-:S04]  /*92620*/  @!P0 IMAD.WIDE.U32 R20, R14, 0x180, R16 ;  /* 0x000001800e148825 */ /* 0x000fc800078e0010 */
[----:B------:R-:W-:Y:S01]  /*92630*/  FMUL R22, R22, UR26 ;  /* 0x0000001a16167c20 */ /* 0x000fe20008400000 */
[----:B------:R-:W-:Y:S01]  /*92640*/  @!P0 IMAD.IADD R16, R21, 0x1, R27 ;  /* 0x0000000115108824 */ /* 0x000fe200078e021b */
[----:B0-----:R-:W-:Y:S02]  /*92650*/  @!P0 IADD3 R18, P2, P4, R20, UR11, R18 ;  /* 0x0000000b14128c10 */ /* 0x001fe4000fc5e012 */
[----:B------:R-:W-:Y:S01]  /*92660*/  FFMA R22, R199, UR27, R22 ;  /* 0x0000001bc7167c23 */ /* 0x000fe20008000016 */
[----:B------:R-:W-:Y:S02]  /*92670*/  PRMT R20, RZ, 0x7610, R20 ;  /* 0x00007610ff147816 */ /* 0x000fe40000000014 */
[----:B------:R-:W-:Y:S02]  /*92680*/  @!P0 IADD3.X R19, R16, UR10, R19, P2, P4 ;  /* 0x0000000a10138c10 */ /* 0x000fe400097e8413 */
[----:B------:R-:W0:Y:S01]  /*92690*/  @!P1 LDC.64 R16, c[0x0][0x5c0] ;  /* 0x00017000ff109b82 */ /* 0x000e220000000a00 */
[----:B------:R-:W-:-:S05]  /*926a0*/  F2FP.SATFINITE.E4M3.F32.PACK_AB_MERGE_C R23, RZ, R22, RZ ;  /* 0x00000016ff17723e */ /* 0x000fca00048070ff */
        /* <DEDUP_REMOVED lines=49> */
[----:B--2---:R-:W-:Y:S02]  /*929c0*/  FFMA R22, R197, UR27, R22 ;  /* 0x0000001bc5167c23 */ /* 0x004fe40008000016 */
[----:B------:R-:W-:Y:S02]  /*929d0*/  @!P1 IADD3.X R21, R18, UR10, R17, P2, P4 ;  /* 0x0000000a12159c10 */ /* 0x000fe400097e8411 */
[----:B------:R-:W-:Y:S01]  /*929e0*/  PRMT R18, RZ, 0x7610, R18 ;  /* 0x00007610ff127816 */ /* 0x000fe20000000012 */
[----:B------:R-:W0:Y:S01]  /*929f0*/  @!P0 LDC.64 R16, c[0x0][0x5c0] ;  /* 0x00017000ff108b82 */ /* 0x000e220000000a00 */
[----:B------:R-:W-:Y:S01]  /*92a00*/  F2FP.SATFINITE.E4M3.F32.PACK_AB_MERGE_C R23, RZ, R22, RZ ;  /* 0x00000016ff17723e */ /* 0x000fe200048070ff */
[----:B------:R-:W-:-:S02]  /*92a10*/  @!P0 IMAD.MOV.U32 R19, RZ, RZ, R32 ;  /* 0x000000ffff138224 */ /* 0x000fc400078e0020 */
[----:B------:R-:W-:Y:S01]  /*92a20*/  @!P0 IMAD R27, R15, 0x180, RZ ;  /* 0x000001800f1b8824 */ /* 0x000fe200078e02ff */
[----:B------:R-:W2:Y:S04]  /*92a30*/  LDL.LU R197, [R1+0x1b3c] ;  /* 0x001b3c0001c57983 */ /* 0x000ea80000300800 */
[----:B------:R1:W-:Y:S04]  /*92a40*/  @!P1 STG.E.U8 desc[UR32][R20.64+0x150], R23 ;  /* 0x0001501714009986 */ /* 0x0003e8000c101120 */
[----:B------:R-:W3:Y:S01]  /*92a50*/  @!P0 LDG.E.U8 R18, desc[UR32][R38.64+0x151] ;  /* 0x0001512026128981 */ /* 0x000ee2000c1e1100 */
[----:B------:R-:W-:-:S03]  /*92a60*/  ISETP.LT.OR P1, PT, R31, 0x159, !P3 ;  /* 0x000001591f00780c */ /* 0x000fc60005f21670 */
[----:B------:R-:W2:Y:S01]  /*92a70*/  LDL.LU R196, [R1+0x1b40] ;  /* 0x001b400001c47983 */ /* 0x000ea20000300800 */
[----:B---3--:R-:W-:-:S04]  /*92a80*/  LOP3.LUT R18, R18, 0xff, RZ, 0xc0, !PT ;  /* 0x000000ff12127812 */ /* 0x008fc800078ec0ff */
[----:B------:R-:W-:-:S05]  /*92a90*/  F2FP.F16.E4M3.UNPACK_B R18, R18 ;  /* 0x00000012ff12723e */ /* 0x000fca00020006ff */
[----:B------:R-:W-:Y:S02]  /*92aa0*/  HADD2.F32 R22, -RZ, R18.H0_H0 ;  /* 0x20000012ff167230 */ /* 0x000fe40000004100 */
[----:B------:R-:W-:-:S04]  /*92ab0*/  @!P0 IMAD.MOV.U32 R18, RZ, RZ, R24 ;  /* 0x000000ffff128224 */ /* 0x000fc800078e0018 */
[----:B------:R-:W-:-:S04]  /*92ac0*/  @!P0 IMAD.WIDE.U32 R18, R14, 0x180, R18 ;  /* 0x000001800e128825 */ /* 0x000fc800078e0012 */
[----:B------:R-:W-:Y:S01]  /*92ad0*/  FMUL R22, R22, UR26 ;  /* 0x0000001a16167c20 */ /* 0x000fe20008400000 */
[----:B-1----:R-:W-:Y:S01]  /*92ae0*/  @!P0 IMAD.IADD R20, R19, 0x1, R27 ;  /* 0x0000000113148824 */ /* 0x002fe200078e021b */
[----:B0-----:R-:W-:Y:S02]  /*92af0*/  @!P0 IADD3 R18, P2, P4, R18, UR11, R16 ;  /* 0x0000000b12128c10 */ /* 0x001fe4000fc5e010 */
[----:B----4-:R-:W-:Y:S02]  /*92b00*/  FFMA R22, R199, UR27, R22 ;  /* 0x0000001bc7167c23 */ /* 0x010fe40008000016 */
[----:B------:R-:W-:Y:S02]  /*92b10*/  @!P0 IADD3.X R19, R20, UR10, R17, P2, P4 ;  /* 0x0000000a14138c10 */ /* 0x000fe400097e8411 */
[----:B------:R-:W-:Y:S02]  /*92b20*/  PRMT R20, RZ, 0x7610, R20 ;  /* 0x00007610ff147816 */ /* 0x000fe40000000014 */
[----:B------:R-:W-:Y:S01]  /*92b30*/  F2FP.SATFINITE.E4M3.F32.PACK_AB_MERGE_C R23, RZ, R22, RZ ;  /* 0x00000016ff17723e */ /* 0x000fe200048070ff */
[----:B------:R-:W0:Y:S04]  /*92b40*/  @!P1 LDC.64 R16, c[0x0][0x5c0] ;  /* 0x00017000ff109b82 */ /* 0x000e280000000a00 */
        /* <DEDUP_REMOVED lines=11> */
[----:B--2---:R-:W-:Y:S01]  /*92c00*/  FFMA R22, R197, UR27, R22 ;  /* 0x0000001bc5167c23 */ /* 0x004fe20008000016 */
[----:B0-----:R-:W-:Y:S01]  /*92c10*/  @!P1 IADD3 R16, P2, R20, R16, RZ ;  /* 0x0000001014109210 */ /* 0x001fe20007f5e0ff */
[----:B------:R-:W2:Y:S04]  /*92c20*/  LDL.LU R197, [R1+0x1b44] ;  /* 0x001b440001c57983 */ /* 0x000ea80000300800 */
[----:B------:R-:W3:Y:S01]  /*92c30*/  LDL.LU R199, [R1+0x1b48] ;  /* 0x001b480001c77983 */ /* 0x000ee20000300800 */
[----:B------:R-:W-:Y:S02]  /*92c40*/  @!P1 IADD3.X R17, R17, R21, R18, P2, !PT ;  /* 0x0000001511119210 */ /* 0x000fe400017fe412 */
[----:B------:R-:W-:-:S02]  /*92c50*/  F2FP.SATFINITE.E4M3.F32.PACK_AB_MERGE_C R21, RZ, R22, RZ ;  /* 0x00000016ff15723e */ /* 0x000fc400048070ff */
[----:B------:R-:W-:Y:S01]  /*92c60*/  PRMT R18, RZ, 0x7610, R18 ;  /* 0x00007610ff127816 */ /* 0x000fe20000000012 */
[----:B------:R-:W0:Y:S02]  /*92c70*/  @!P0 LDC.64 R22, c[0x0][0x5c0] ;  /* 0x00017000ff168b82 */ /* 0x000e240000000a00 */
[----:B------:R1:W-:Y:S04]  /*92c80*/  @!P1 STG.E.U8 desc[UR32][R16.64+0x158], R21 ;  /* 0x0001581510009986 */ /* 0x0003e8000c101120 */
[----:B------:R-:W4:Y:S01]  /*92c90*/  @!P0 LDG.E.U8 R18, desc[UR32][R36.64+0x159] ;  /* 0x0001592024128981 */ /* 0x000f22000c1e1100 */
[----:B------:R-:W-:Y:S01]  /*92ca0*/  ISETP.LT.OR P1, PT, R31, 0x159, !P6 ;  /* 0x000001591f00780c */ /* 0x000fe20007721670 */
[----:B-1----:R-:W-:Y:S02]  /*92cb0*/  @!P0 IMAD.MOV.U32 R16, RZ, RZ, R24 ;  /* 0x000000ffff108224 */ /* 0x002fe400078e0018 */
[----:B------:R-:W-:-:S10]  /*92cc0*/  @!P0 IMAD.MOV.U32 R17, RZ, RZ, R32 ;  /* 0x000000ffff118224 */ /* 0x000fd400078e0020 */
[----:B------:R-:W1:Y:S01]  /*92cd0*/  @!P1 LDC.64 R26, c[0x0][0x5c0] ;  /* 0x00017000ff1a9b82 */ /* 0x000e620000000a00 */
[----:B----4-:R-:W-:-:S04]  /*92ce0*/  LOP3.LUT R18, R18, 0xff, RZ, 0xc0, !PT ;  /* 0x000000ff12127812 */ /* 0x010fc800078ec0ff */
        /* <DEDUP_REMOVED lines=9> */
[----:B------:R-:W-:-:S05]  /*92d80*/  @!P0 IADD3.X R17, R23, R19, R17, P2, !PT ;  /* 0x0000001317118210 */ /* 0x000fca00017fe411 */
[----:B------:R0:W-:Y:S04]  /*92d90*/  @!P0 STG.E.U8 desc[UR32][R16.64+0x159], R21 ;  /* 0x0001591510008986 */ /* 0x0001e8000c101120 */
[----:B------:R-:W4:Y:S01]  /*92da0*/  @!P1 LDG.E.U8 R18, desc[UR32][R38.64+0x158] ;  /* 0x0001582026129981 */ /* 0x000f22000c1e1100 */
[----:B------:R-:W-:Y:S01]  /*92db0*/  @!P1 IMAD R23, R15, 0x180, RZ ;  /* 0x000001800f179824 */ /* 0x000fe200078e02ff */
[----:B------:R-:W-:Y:S01]  /*92dc0*/  ISETP.LT.OR P0, PT, R31, 0x15a, !P6 ;  /* 0x0000015a1f00780c */ /* 0x000fe20007701670 */
[----:B0-----:R-:W-:Y:S02]  /*92dd0*/  @!P1 IMAD.MOV.U32 R16, RZ, RZ, R24 ;  /* 0x000000ffff109224 */ /* 0x001fe400078e0018 */
[----:B------:R-:W-:Y:S01]  /*92de0*/  @!P1 IMAD.MOV.U32 R17, RZ, RZ, R32 ;  /* 0x000000ffff119224 */ /* 0x000fe200078e0020 */
[----:B----4-:R-:W-:-:S04]  /*92df0*/  LOP3.LUT R18, R18, 0xff, RZ, 0xc0, !PT ;  /* 0x000000ff12127812 */ /* 0x010fc800078ec0ff */
[----:B------:R-:W-:-:S05]  /*92e00*/  F2FP.F16.E4M3.UNPACK_B R18, R18 ;  /* 0x00000012ff12723e */ /* 0x000fca00020006ff */
[----:B------:R-:W-:Y:S02]  /*92e10*/  HADD2.F32 R20, -RZ, R18.H0_H0 ;  /* 0x20000012ff147230 */ /* 0x000fe40000004100 */
[----:B------:R-:W-:-:S04]  /*92e20*/  @!P1 IMAD.WIDE.U32 R18, R14, 0x180, R16 ;  /* 0x000001800e129825 */ /* 0x000fc800078e0010 */
[----:B------:R-:W-:Y:S01]  /*92e30*/  FMUL R20, R20, UR26 ;  /* 0x0000001a14147c20 */ /* 0x000fe20008400000 */
[----:B------:R-:W-:Y:S01]  /*92e40*/  @!P1 IMAD.IADD R16, R19, 0x1, R23 ;  /* 0x0000000113109824 */ /* 0x000fe200078e0217 */
[----:B-1----:R-:W-:Y:S02]  /*92e50*/  @!P1 IADD3 R18, P2, P4, R18, UR11, R26 ;  /* 0x0000000b12129c10 */ /* 0x002fe4000fc5e01a */
        /* <DEDUP_REMOVED lines=9> */
[----:B------:R-:W4:Y:S01]  /*92ef0*/  @!P0 LDG.E.U8 R16, desc[UR32][R38.64+0x159] ;  /* 0x0001592026108981 */ /* 0x000f22000c1e1100 */
[----:B------:R-:W-:-:S03]  /*92f00*/  ISETP.LT.OR P1, PT, R31, 0x161, !P3 ;  /* 0x000001611f00780c */ /* 0x000fc60005f21670 */
[----:B------:R-:W2:Y:S01]  /*92f10*/  LDL.LU R196, [R1+0x1b50] ;  /* 0x001b500001c47983 */ /* 0x000ea20000300800 */
[----:B----4-:R-:W-:-:S04]  /*92f20*/  LOP3.LUT R16, R16, 0xff, RZ, 0xc0, !PT ;  /* 0x000000ff10107812 */ /* 0x010fc800078ec0ff */
[----:B------:R-:W-:-:S05]  /*92f30*/  F2FP.F16.E4M3.UNPACK_B R16, R16 ;  /* 0x00000010ff10723e */ /* 0x000fca00020006ff */
[----:B------:R-:W-:Y:S02]  /*92f40*/  HADD2.F32 R20, -RZ, R16.H0_H0 ;  /* 0x20000010ff147230 */ /* 0x000fe40000004100 */
[----:B------:R-:W-:-:S04]  /*92f50*/  @!P0 IMAD.MOV.U32 R16, RZ, RZ, R24 ;  /* 0x000000ffff108224 */ /* 0x000fc800078e0018 */
[----:B------:R-:W-:-:S04]  /*92f60*/  @!P0 IMAD.WIDE.U32 R16, R14, 0x180, R16 ;  /* 0x000001800e108825 */ /* 0x000fc800078e0010 */
[----:B------:R-:W-:Y:S01]  /*92f70*/  FMUL R20, R20, UR26 ;  /* 0x0000001a14147c20 */ /* 0x000fe20008400000 */
[----:B-1----:R-:W-:Y:S01]  /*92f80*/  @!P0 IMAD.IADD R18, R17, 0x1, R23 ;  /* 0x0000000111128824 */ /* 0x002fe200078e0217 */
[----:B0-----:R-:W-:Y:S02]  /*92f90*/  @!P0 IADD3 R16, P2, P4, R16, UR11, R26 ;  /* 0x0000000b10108c10 */ /* 0x001fe4000fc5e01a */
[----:B---3--:R-:W-:Y:S01]  /*92fa0*/  FFMA R20, R199, UR27, R20 ;  /* 0x0000001bc7147c23 */ /* 0x008fe20008000014 */
[----:B------:R-:W0:Y:S01]  /*92fb0*/  @!P1 LDC.64 R22, c[0x0][0x5c0] ;  /* 0x00017000ff169b82 */ /* 0x000e220000000a00 */
[----:B------:R-:W-:Y:S02]  /*92fc0*/  @!P0 IADD3.X R17, R18, UR10, R27, P2, P4 ;  /* 0x0000000a12118c10 */ /* 0x000fe400097e841b */
[----:B------:R-:W-:Y:S02]  /*92fd0*/  PRMT R18, RZ, 0x7610, R18 ;  /* 0x00007610ff127816 */ /* 0x000fe40000000012 */
[----:B------:R-:W-:-:S05]  /*92fe0*/  F2FP.SATFINITE.E4M3.F32.PACK_AB_MERGE_C R21, RZ, R20, RZ ;  /* 0x00000014ff15723e */ /* 0x000fca00048070ff */
[----:B------:R1:W-:Y:S04]  /*92ff0*/  @!P0 STG.E.U8 desc[UR32][R16.64+0x159], R21 ;  /* 0x0001591510008986 */ /* 0x0003e8000c101120 */
[----:B------:R-:W3:Y:S01]  /*93000*/  @!P1 LDG.E.U8 R18, desc[UR32][R36.64+0x160] ;  /* 0x0001602024129981 */ /* 0x000ee2000c1e1100 */
[----:B------:R-:W-:Y:S01]  /*93010*/  ISETP.LT.OR P0, PT, R31, 0x162, !P3 ;  /* 0x000001621f00780c */ /* 0x000fe20005f01670 */
[----:B-1----:R-:W-:Y:S02]  /*93020*/  @!P1 IMAD.MOV.U32 R16, RZ, RZ, R24 ;  /* 0x000000ffff109224 */ /* 0x002fe400078e0018 */
        /* <DEDUP_REMOVED lines=13> */
[----:B------:R-:W3:Y:S01]  /*93100*/  LDL.LU R199, [R1+0x1b58] ;  /* 0x001b580001c77983 */ /* 0x000ee20000300800 */
[----:B------:R-:W0:Y:S03]  /*93110*/  @!P0 LDC.64 R22, c[0x0][0x5c0] ;  /* 0x00017000ff168b82 */ /* 0x000e260000000a00 */
[----:B------:R1:W-:Y:S04]  /*93120*/  @!P1 STG.E.U8 desc[UR32][R16.64+0x160], R21 ;  /* 0x0001601510009986 */ /* 0x0003e8000c101120 */
[----:B------:R-:W4:Y:S01]  /*93130*/  @!P0 LDG.E.U8 R18, desc[UR32][R36.64+0x161] ;  /* 0x0001612024128981 */ /* 0x000f22000c1e1100 */
[----:B------:R-:W-:Y:S01]  /*93140*/  ISETP.LT.OR P1, PT, R31, 0x161, !P6 ;  /* 0x000001611f00780c */ /* 0x000fe20007721670 */
[----:B-1----:R-:W-:-:S02]  /*93150*/  @!P0 IMAD.MOV.U32 R16, RZ, RZ, R24 ;  /* 0x000000ffff108224 */ /* 0x002fc400078e0018 */
        /* <DEDUP_REMOVED lines=1399> */
[----:B------:R-:W-:Y:S02]  /*988d0*/  @!P1 IADD3.X R17, R23, R19, R17, P0, !PT ;  /* 0x0000001317119210 */ /* 0x000fe400007fe411 */
[----:B------:R-:W0:Y:S03]  /*988e0*/  @!P3 LDC.64 R22, c[0x0][0x5c0] ;  /* 0x00017000ff16bb82 */ /* 0x000e260000000a00 */
[----:B------:R1:W-:Y:S04]  /*988f0*/  @!P1 STG.E.U8 desc[UR32][R16.64+0x1f8], R21 ;  /* 0x0001f81510009986 */ /* 0x0003e8000c101120 */
[----:B------:R-:W3:Y:S01]  /*98900*/  @!P3 LDG.E.U8 R18, desc[UR32][R36.64+0x1f9] ;  /* 0x0001f9202412b981 */ /* 0x000ee2000c1e1100 */
[----:B------:R-:W-:Y:S01]  /*98910*/  ISETP.LT.OR P0, PT, R31, 0x1f9, !P6 ;  /* 0x000001f91f00780c */ /* 0x000fe20007701670 */
[----:B-1----:R-:W-:-:S02]  /*98920*/  @!P3 IMAD.MOV.U32 R16, RZ, RZ, R24 ;  /* 0x000000ffff10b224 */ /* 0x002fc400078e0018 */
[----:B------:R-:W-:-:S10]  /*98930*/  @!P3 IMAD.MOV.U32 R17, RZ, RZ, R32 ;  /* 0x000000ffff11b224 */ /* 0x000fd400078e0020 */
[----:B------:R-:W1:Y:S01]  /*98940*/  @!P0 LDC.64 R26, c[0x0][0x5c0] ;  /* 0x00017000ff1a8b82 */ /* 0x000e620000000a00 */
        /* <DEDUP_REMOVED lines=12> */
[----:B------:R-:W3:Y:S01]  /*98a10*/  @!P0 LDG.E.U8 R18, desc[UR32][R38.64+0x1f8] ;  /* 0x0001f82026128981 */ /* 0x000ee2000c1e1100 */
[----:B------:R-:W-:Y:S02]  /*98a20*/  @!P0 IMAD R23, R15, 0x180, RZ ;  /* 0x000001800f178824 */ /* 0x000fe400078e02ff */
[----:B0-----:R-:W-:Y:S02]  /*98a30*/  @!P0 IMAD.MOV.U32 R16, RZ, RZ, R24 ;  /* 0x000000ffff108224 */ /* 0x001fe400078e0018 */
[----:B------:R-:W-:Y:S01]  /*98a40*/  @!P0 IMAD.MOV.U32 R17, RZ, RZ, R32 ;  /* 0x000000ffff118224 */ /* 0x000fe200078e0020 */
[----:B------:R-:W-:Y:S01]  /*98a50*/  BSSY B1, `(.L_x_33) ;  /* 0x0000010000017945 */ /* 0x000fe20003800000 */
[----:B---3--:R-:W-:-:S04]  /*98a60*/  LOP3.LUT R18, R18, 0xff, RZ, 0xc0, !PT ;  /* 0x000000ff12127812 */ /* 0x008fc800078ec0ff */
[----:B------:R-:W-:-:S05]  /*98a70*/  F2FP.F16.E4M3.UNPACK_B R18, R18 ;  /* 0x00000012ff12723e */ /* 0x000fca00020006ff */
[----:B------:R-:W-:Y:S02]  /*98a80*/  HADD2.F32 R20, -RZ, R18.H0_H0 ;  /* 0x20000012ff147230 */ /* 0x000fe40000004100 */
[----:B------:R-:W-:-:S04]  /*98a90*/  @!P0 IMAD.WIDE.U32 R18, R14, 0x180, R16 ;  /* 0x000001800e128825 */ /* 0x000fc800078e0010 */
[----:B------:R-:W-:Y:S01]  /*98aa0*/  FMUL R20, R20, UR26 ;  /* 0x0000001a14147c20 */ /* 0x000fe20008400000 */
[----:B------:R-:W-:Y:S01]  /*98ab0*/  @!P0 IMAD.IADD R22, R19, 0x1, R23 ;  /* 0x0000000113168824 */ /* 0x000fe200078e0217 */
[----:B-1----:R-:W-:Y:S02]  /*98ac0*/  @!P0 IADD3 R18, P1, P2, R18, UR11, R26 ;  /* 0x0000000b12128c10 */ /* 0x002fe4000fa3e01a */
[----:B--2---:R-:W-:Y:S02]  /*98ad0*/  FFMA R20, R197, UR27, R20 ;  /* 0x0000001bc5147c23 */ /* 0x004fe40008000014 */
[----:B------:R-:W-:-:S03]  /*98ae0*/  @!P0 IADD3.X R19, R22, UR10, R27, P1, P2 ;  /* 0x0000000a16138c10 */ /* 0x000fc60008fe441b */
[----:B------:R-:W-:-:S05]  /*98af0*/  F2FP.SATFINITE.E4M3.F32.PACK_AB_MERGE_C R17, RZ, R20, RZ ;  /* 0x00000014ff11723e */ /* 0x000fca00048070ff */
[----:B------:R0:W-:Y:S01]  /*98b00*/  @!P0 STG.E.U8 desc[UR32][R18.64+0x1f8], R17 ;  /* 0x0001f81112008986 */ /* 0x0001e2000c101120 */
[----:B------:R-:W-:Y:S02]  /*98b10*/  ISETP.LT.OR P0, PT, R31, 0x1fa, !P6 ;  /* 0x000001fa1f00780c */ /* 0x000fe40007701670 */
[----:B------:R-:W-:-:S11]  /*98b20*/  PRMT R16, RZ, 0x7610, R16 ;  /* 0x00007610ff107816 */ /* 0x000fd60000000010 */
[----:B0-----:R-:W-:Y:S05]  /*98b30*/  @P0 BRA `(.L_x_34) ;  /* 0x0000000000040947 */ /* 0x001fea0003800000 */
[----:B------:R0:W5:Y:S02]  /*98b40*/  LDG.E.U8 R16, desc[UR32][R38.64+0x1f9] ;  /* 0x0001f92026107981 */ /* 0x000164000c1e1100 */
.L_x_34:
[----:B------:R-:W-:Y:S05]  /*98b50*/  BSYNC B1 ;  /* 0x0000000000017941 */ /* 0x000fea0003800000 */
.L_x_33:
[----:B------:R-:W-:Y:S05]  /*98b60*/  @P0 BRA `(.L_x_35) ;  /* 0x0000035800440947 */ /* 0x000fea0003800000 */
[----:B------:R-:W2:Y:S01]  /*98b70*/  LDL.LU R18, [R1+0x1c88] ;  /* 0x001c880001127983 */ /* 0x000ea20000300800 */
[----:B-----5:R-:W-:Y:S01]  /*98b80*/  LOP3.LUT R16, R16, 0xff, RZ, 0xc0, !PT ;  /* 0x000000ff10107812 */ /* 0x020fe200078ec0ff */
[----:B------:R-:W-:Y:S01]  /*98b90*/  IMAD.MOV.U32 R25, RZ, RZ, R32 ;  /* 0x000000ffff197224 */ /* 0x000fe200078e0020 */
[----:B------:R-:W-:Y:S01]  /*98ba0*/  ULDC.64 UR14, c[0x0][0x5c0] ;  /* 0x00017000000e7ab9 */ /* 0x000fe20000000a00 */
[----:B------:R-:W-:Y:S01]  /*98bb0*/  IMAD R15, R15, 0x180, RZ ;  /* 0x000001800f0f7824 */ /* 0x000fe200078e02ff */
[----:B------:R-:W-:Y:S01]  /*98bc0*/  F2FP.F16.E4M3.UNPACK_B R16, R16 ;  /* 0x00000010ff10723e */ /* 0x000fe200020006ff */
[----:B------:R-:W-:-:S04]  /*98bd0*/  IMAD.WIDE.U32 R24, R14, 0x180, R24 ;  /* 0x000001800e187825 */ /* 0x000fc800078e0018 */
[----:B------:R-:W-:Y:S02]  /*98be0*/  HADD2.F32 R16, -RZ, R16.H0_H0 ;  /* 0x20000010ff107230 */ /* 0x000fe40000004100 */
[----:B------:R-:W-:Y:S02]  /*98bf0*/  IMAD.U32 R17, RZ, RZ, UR14 ;  /* 0x0000000eff117e24 */ /* 0x000fe4000f8e00ff */
[----:B------:R-:W-:Y:S02]  /*98c00*/  IMAD.IADD R15, R25, 0x1, R15 ;  /* 0x00000001190f7824 */ /* 0x000fe400078e020f */
[----:B------:R-:W-:Y:S01]  /*98c10*/  FMUL R16, R16, UR26 ;  /* 0x0000001a10107c20 */ /* 0x000fe20008400000 */
[----:B------:R-:W-:Y:S01]  /*98c20*/  IMAD.U32 R14, RZ, RZ, UR15 ;  /* 0x0000000fff0e7e24 */ /* 0x000fe2000f8e00ff */
[----:B------:R-:W-:-:S04]  /*98c30*/  IADD3 R24, P0, P1, R24, UR11, R17 ;  /* 0x0000000b18187c10 */ /* 0x000fc8000f91e011 */
[----:B------:R-:W-:Y:S01]  /*98c40*/  IADD3.X R25, R15, UR10, R14, P0, P1 ;  /* 0x0000000a0f197c10 */ /* 0x000fe200087e240e */
[----:B--2---:R-:W-:-:S05]  /*98c50*/  FFMA R16, R18, UR27, R16 ;  /* 0x0000001b12107c23 */ /* 0x004fca0008000010 */
[----:B------:R-:W-:-:S05]  /*98c60*/  F2FP.SATFINITE.E4M3.F32.PACK_AB_MERGE_C R15, RZ, R16, RZ ;  /* 0x00000010ff0f723e */ /* 0x000fca00048070ff */
[----:B------:R1:W-:Y:S01]  /*98c70*/  STG.E.U8 desc[UR32][R24.64+0x1f9], R15 ;  /* 0x0001f90f18007986 */ /* 0x0003e2000c101120 */
[----:B------:R-:W-:Y:S05]  /*98c80*/  BRA `(.L_x_35) ;  /* 0x0000035400fc7947 */ /* 0x000fea0003800000 */
.L_x_32:
[----:B------:R-:W-:Y:S01]  /*98c90*/  ISETP.GE.AND P0, PT, R30, 0x9, PT ;  /* 0x000000091e00780c */ /* 0x000fe20003f06270 */
[----:B------:R-:W2:Y:S03]  /*98ca0*/  LDL.LU R103, [R1+0xe00] ;  /* 0x000e000001677983 */ /* 0x000ea60000300800 */
[----:B------:R-:W-:Y:S01]  /*98cb0*/  ISETP.LT.OR P6, PT, R31, 0x1, !P0 ;  /* 0x000000011f00780c */ /* 0x000fe200047c1670 */
[----:B------:R-:W-:Y:S01]  /*98cc0*/  FMUL R17, R17, UR27 ;  /* 0x0000001b11117c20 */ /* 0x000fe20008400000 */
[----:B------:R-:W-:Y:S02]  /*98cd0*/  ISETP.LT.OR P5, PT, R31, 0x2, !P0 ;  /* 0x000000021f00780c */ /* 0x000fe400047a1670 */
[----:B-----5:R-:W-:Y:S01]  /*98ce0*/  LOP3.LUT R13, R13, 0xfffffffd, RZ, 0xc0, !PT ;  /* 0xfffffffd0d0d7812 */ /* 0x020fe200078ec0ff */
[----:B------:R-:W-:Y:S01]  /*98cf0*/  FMUL R18, R18, UR27 ;  /* 0x0000001b12127c20 */ /* 0x000fe20008400000 */
[----:B------:R-:W-:Y:S01]  /*98d00*/  ISETP.LT.OR P2, PT, R31, 0x9, !P0 ;  /* 0x000000091f00780c */ /* 0x000fe20004741670 */
[----:B------:R-:W-:Y:S01]  /*98d10*/  FMUL R19, R19, UR27 ;  /* 0x0000001b13137c20 */ /* 0x000fe20008400000 */
[----:B------:R-:W-:Y:S01]  /*98d20*/  FMUL R20, R20, UR27 ;  /* 0x0000001b14147c20 */ /* 0x000fe20008400000 */
[----:B------:R-:W-:Y:S01]  /*98d30*/  FMUL R21, R21, UR27 ;  /* 0x0000001b15157c20 */ /* 0x000fe20008400000 */
[----:B------:R-:W-:Y:S01]  /*98d40*/  FMUL R22, R22, UR27 ;  /* 0x0000001b16167c20 */ /* 0x000fe20008400000 */
[----:B------:R-:W-:Y:S01]  /*98d50*/  FMUL R23, R23, UR27 ;  /* 0x0000001b17177c20 */ /* 0x000fe20008400000 */
[----:B------:R-:W-:Y:S01]  /*98d60*/  FMUL R152, R152, UR27 ;  /* 0x0000001b98987c20 */ /* 0x000fe20008400000 */
[----:B------:R-:W0:Y:S01]  /*98d70*/  @!P6 LDC.64 R34, c[0x0][0x5c0] ;  /* 0x00017000ff22eb82 */ /* 0x000e220000000a00 */
[----:B------:R-:W-:Y:S01]  /*98d80*/  FMUL R153, R153, UR27 ;  /* 0x0000001b99997c20 */ /* 0x000fe20008400000 */
[----:B------:R-:W-:Y:S01]  /*98d90*/  FMUL R154, R154, UR27 ;  /* 0x0000001b9a9a7c20 */ /* 0x000fe20008400000 */
[----:B------:R-:W-:Y:S01]  /*98da0*/  FMUL R155, R155, UR27 ;  /* 0x0000001b9b9b7c20 */ /* 0x000fe20008400000 */
[----:B------:R-:W-:Y:S01]  /*98db0*/  LOP3.LUT R16, R16, 0xbfffffff, RZ, 0xc0, !PT ;  /* 0xbfffffff10107812 */ /* 0x000fe200078ec0ff */
[----:B------:R-:W-:Y:S01]  /*98dc0*/  FMUL R156, R156, UR27 ;  /* 0x0000001b9c9c7c20 */ /* 0x000fe20008400000 */
[----:B------:R-:W-:Y:S01]  /*98dd0*/  FMUL R157, R157, UR27 ;  /* 0x0000001b9d9d7c20 */ /* 0x000fe20008400000 */
[----:B------:R-:W-:Y:S01]  /*98de0*/  FMUL R158, R158, UR27 ;  /* 0x0000001b9e9e7c20 */ /* 0x000fe20008400000 */
[----:B------:R-:W1:Y:S01]  /*98df0*/  @!P5 LDC.64 R28, c[0x0][0x5c0] ;  /* 0x00017000ff1cdb82 */ /* 0x000e620000000a00 */
[----:B------:R-:W-:Y:S01]  /*98e00*/  FMUL R159, R159, UR27 ;  /* 0x0000001b9f9f7c20 */ /* 0x000fe20008400000 */
[----:B------:R-:W-:Y:S01]  /*98e10*/  FMUL R160, R160, UR27 ;  /* 0x0000001ba0a07c20 */ /* 0x000fe20008400000 */
[----:B------:R-:W-:Y:S01]  /*98e20*/  FMUL R161, R161, UR27 ;  /* 0x0000001ba1a17c20 */ /* 0x000fe20008400000 */
[----:B------:R-:W-:Y:S01]  /*98e30*/  FMUL R162, R162, UR27 ;  /* 0x0000001ba2a27c20 */ /* 0x000fe20008400000 */
[----:B------:R-:W-:Y:S01]  /*98e40*/  FMUL R163, R163, UR27 ;  /* 0x0000001ba3a37c20 */ /* 0x000fe20008400000 */
[----:B------:R-:W-:Y:S01]  /*98e50*/  FMUL R164, R164, UR27 ;  /* 0x0000001ba4a47c20 */ /* 0x000fe20008400000 */
[----:B------:R-:W-:Y:S01]  /*98e60*/  FMUL R165, R165, UR27 ;  /* 0x0000001ba5a57c20 */ /* 0x000fe20008400000 */
[----:B------:R-:W4:Y:S01]  /*98e70*/  @!P2 LDC.64 R26, c[0x0][0x5c0] ;  /* 0x00017000ff1aab82 */ /* 0x000f220000000a00 */
[----:B------:R-:W-:Y:S01]  /*98e80*/  FMUL R166, R166, UR27 ;  /* 0x0000001ba6a67c20 */ /* 0x000fe20008400000 */
[----:B------:R-:W-:Y:S01]  /*98e90*/  FMUL R167, R167, UR27 ;  /* 0x0000001ba7a77c20 */ /* 0x000fe20008400000 */
[----:B------:R-:W-:Y:S01]  /*98ea0*/  FMUL R168, R168, UR27 ;  /* 0x0000001ba8a87c20 */ /* 0x000fe20008400000 */
[----:B------:R-:W-:Y:S01]  /*98eb0*/  FMUL R169, R169, UR27 ;  /* 0x0000001ba9a97c20 */ /* 0x000fe20008400000 */
[----:B------:R-:W-:Y:S01]  /*98ec0*/  FMUL R170, R170, UR27 ;  /* 0x0000001baaaa7c20 */ /* 0x000fe20008400000 */
[----:B------:R-:W-:Y:S01]  /*98ed0*/  FMUL R171, R171, UR27 ;  /* 0x0000001babab7c20 */ /* 0x000fe20008400000 */
[----:B------:R-:W-:Y:S01]  /*98ee0*/  FMUL R172, R172, UR27 ;  /* 0x0000001bacac7c20 */ /* 0x000fe20008400000 */
[----:B0-----:R-:W-:Y:S01]  /*98ef0*/  @!P6 IADD3 R34, P1, P3, R24, UR11, R34 ;  /* 0x0000000b1822ec10 */ /* 0x001fe2000fb3e022 */
[----:B------:R-:W-:Y:S01]  /*98f00*/  FMUL R173, R173, UR27 ;  /* 0x0000001badad7c20 */ /* 0x000fe20008400000 */
[----:B------:R-:W-:Y:S01]  /*98f10*/  FMUL R174, R174, UR27 ;  /* 0x0000001baeae7c20 */ /* 0x000fe20008400000 */
[----:B------:R-:W-:Y:S01]  /*98f20*/  FMUL R175, R175, UR27 ;  /* 0x0000001bafaf7c20 */ /* 0x000fe20008400000 */
[----:B------:R-:W-:-:S02]  /*98f30*/  @!P6 IADD3.X R35, R32, UR10, R35, P1, P3 ;  /* 0x0000000a2023ec10 */ /* 0x000fc40008fe6423 */
[----:B------:R-:W-:Y:S01]  /*98f40*/  LOP3.LUT R0, R0, 0xffff7fff, RZ, 0xc0, !PT ;  /* 0xffff7fff00007812 */ /* 0x000fe200078ec0ff */
[----:B------:R-:W-:Y:S01]  /*98f50*/  FMUL R176, R176, UR27 ;  /* 0x0000001bb0b07c20 */ /* 0x000fe20008400000 */
[----:B-1----:R-:W-:Y:S01]  /*98f60*/  @!P5 IADD3 R28, P1, P3, R24, UR11, R28 ;  /* 0x0000000b181cdc10 */ /* 0x002fe2000fb3e01c */
[----:B------:R-:W-:Y:S01]  /*98f70*/  FMUL R177, R177, UR27 ;  /* 0x0000001bb1b17c20 */ /* 0x000fe20008400000 */
[----:B------:R-:W-:Y:S01]  /*98f80*/  FMUL R178, R178, UR27 ;  /* 0x0000001bb2b27c20 */ /* 0x000fe20008400000 */
[----:B------:R-:W-:Y:S01]  /*98f90*/  FMUL R179, R179, UR27 ;  /* 0x0000001bb3b37c20 */ /* 0x000fe20008400000 */
[----:B------:R-:W-:Y:S01]  /*98fa0*/  @!P5 IADD3.X R29, R32, UR10, R29, P1, P3 ;  /* 0x0000000a201ddc10 */ /* 0x000fe20008fe641d */
[----:B------:R-:W-:Y:S01]  /*98fb0*/  FMUL R180, R180, UR27 ;  /* 0x0000001bb4b47c20 */ /* 0x000fe20008400000 */
[----:B------:R-:W-:Y:S01]  /*98fc0*/  FMUL R181, R181, UR27 ;  /* 0x0000001bb5b57c20 */ /* 0x000fe20008400000 */
[----:B------:R-:W-:Y:S01]  /*98fd0*/  FMUL R182, R182, UR27 ;  /* 0x0000001bb6b67c20 */ /* 0x000fe20008400000 */
[----:B----4-:R-:W-:Y:S01]  /*98fe0*/  @!P2 IADD3 R40, P1, P3, R24, UR11, R26 ;  /* 0x0000000b1828ac10 */ /* 0x010fe2000fb3e01a */
[----:B------:R-:W-:Y:S01]  /*98ff0*/  FMUL R183, R183, UR27 ;  /* 0x0000001bb7b77c20 */ /* 0x000fe20008400000 */
[----:B------:R-:W-:Y:S01]  /*99000*/  FMUL R184, R184, UR27 ;  /* 0x0000001bb8b87c20 */ /* 0x000fe20008400000 */
[----:B------:R-:W-:Y:S01]  /*99010*/  FMUL R185, R185, UR27 ;  /* 0x0000001bb9b97c20 */ /* 0x000fe20008400000 */
[----:B------:R-:W-:Y:S01]  /*99020*/  @!P2 IADD3.X R41, R32, UR10, R27, P1, P3 ;  /* 0x0000000a2029ac10 */ /* 0x000fe20008fe641b */
[----:B------:R-:W-:Y:S01]  /*99030*/  FMUL R186, R186, UR27 ;  /* 0x0000001bbaba7c20 */ /* 0x000fe20008400000 */
[----:B------:R-:W-:Y:S01]  /*99040*/  ISETP.GE.AND P1, PT, R30, 0x1, PT ;  /* 0x000000011e00780c */ /* 0x000fe20003f26270 */
[----:B------:R-:W-:Y:S01]  /*99050*/  FMUL R187, R187, UR27 ;  /* 0x0000001bbbbb7c20 */ /* 0x000fe20008400000 */
[----:B------:R-:W-:Y:S01]  /*99060*/  FMUL R188, R188, UR27 ;  /* 0x0000001bbcbc7c20 */ /* 0x000fe20008400000 */
        /* <DEDUP_REMOVED lines=14> */
[----:B------:R-:W0:Y:S01]  /*99150*/  @!P3 LDC.64 R26, c[0x0][0x5c0] ;  /* 0x00017000ff1abb82 */ /* 0x000e220000000a00 */
[----:B------:R-:W-:Y:S01]  /*99160*/  F2FP.SATFINITE.E4M3.F32.PACK_AB_MERGE_C R17, RZ, R17, RZ ;  /* 0x00000011ff11723e */ /* 0x000fe200048070ff */
[----:B------:R-:W-:Y:S01]  /*99170*/  FMUL R202, R202, UR27 ;  /* 0x0000001bcaca7c20 */ /* 0x000fe20008400000 */
[----:B------:R-:W-:Y:S01]  /*99180*/  FMUL R203, R203, UR27 ;  /* 0x0000001bcbcb7c20 */ /* 0x000fe20008400000 */
[----:B------:R-:W-:Y:S01]  /*99190*/  LOP3.LUT R5, R5, 0xfffffffe, RZ, 0xc0, !PT ;  /* 0xfffffffe05057812 */ /* 0x000fe200078ec0ff */
[----:B------:R-:W-:Y:S01]  /*991a0*/  FMUL R204, R204, UR27 ;  /* 0x0000001bcccc7c20 */ /* 0x000fe20008400000 */
[----:B------:R-:W-:Y:S01]  /*991b0*/  FMUL R205, R205, UR27 ;  /* 0x0000001bcdcd7c20 */ /* 0x000fe20008400000 */
[----:B------:R-:W-:Y:S01]  /*991c0*/  FMUL R206, R206, UR27 ;  /* 0x0000001bcece7c20 */ /* 0x000fe20008400000 */
[----:B------:R-:W-:Y:S01]  /*991d0*/  LOP3.LUT R2, R2, 0xffffdfff, RZ, 0xc0, !PT ;  /* 0xffffdfff02027812 */ /* 0x000fe200078ec0ff */
        /* <DEDUP_REMOVED lines=15> */
[----:B0-----:R-:W-:Y:S01]  /*992d0*/  @!P3 IADD3 R26, P4, R24, R26, RZ ;  /* 0x0000001a181ab210 */ /* 0x001fe20007f9e0ff */
[----:B------:R-:W-:Y:S01]  /*992e0*/  FMUL R222, R222, UR27 ;  /* 0x0000001bdede7c20 */ /* 0x000fe20008400000 */
[----:B------:R-:W-:Y:S01]  /*992f0*/  FMUL R223, R223, UR27 ;  /* 0x0000001bdfdf7c20 */ /* 0x000fe20008400000 */
[----:B------:R-:W-:Y:S01]  /*99300*/  FMUL R224, R224, UR27 ;  /* 0x0000001be0e07c20 */ /* 0x000fe20008400000 */
[----:B------:R-:W-:Y:S01]  /*99310*/  FMUL R225, R225, UR27 ;  /* 0x0000001be1e17c20 */ /* 0x000fe20008400000 */
[----:B------:R-:W-:Y:S01]  /*99320*/  @!P3 IMAD.X R27, R32, 0x1, R27, P4 ;  /* 0x00000001201bb824 */ /* 0x000fe200020e061b */
[----:B------:R-:W-:Y:S01]  /*99330*/  ISETP.LT.OR P4, PT, R31, 0xa, !P0 ;  /* 0x0000000a1f00780c */ /* 0x000fe20004781670 */
[----:B------:R-:W-:Y:S01]  /*99340*/  FMUL R226, R226, UR27 ;  /* 0x0000001be2e27c20 */ /* 0x000fe20008400000 */
[----:B------:R-:W-:Y:S01]  /*99350*/  FMUL R227, R227, UR27 ;  /* 0x0000001be3e37c20 */ /* 0x000fe20008400000 */
[----:B------:R-:W-:Y:S01]  /*99360*/  FMUL R228, R228, UR27 ;  /* 0x0000001be4e47c20 */ /* 0x000fe20008400000 */
[----:B------:R0:W-:Y:S01]  /*99370*/  @!P3 STG.E.U8 desc[UR32][R26.64], R17 ;  /* 0x000000111a00b986 */ /* 0x0001e2000c101120 */
[----:B------:R-:W-:Y:S01]  /*99380*/  FMUL R229, R229, UR27 ;  /* 0x0000001be5e57c20 */ /* 0x000fe20008400000 */
[----:B------:R-:W-:Y:S01]  /*99390*/  FMUL R230, R230, UR27 ;  /* 0x0000001be6e67c20 */ /* 0x000fe20008400000 */
[----:B------:R-:W-:Y:S01]  /*993a0*/  FMUL R231, R231, UR27 ;  /* 0x0000001be7e77c20 */ /* 0x000fe20008400000 */
[----:B------:R-:W-:Y:S01]  /*993b0*/  FMUL R232, R232, UR27 ;  /* 0x0000001be8e87c20 */ /* 0x000fe20008400000 */
[----:B------:R-:W4:Y:S04]  /*993c0*/  LDL.LU R33, [R1+0xe04] ;  /* 0x000e040001217983 */ /* 0x000f280000300800 */
[----:B0-----:R-:W0:Y:S01]  /*993d0*/  @!P4 LDC.64 R26, c[0x0][0x5c0] ;  /* 0x00017000ff1acb82 */ /* 0x001e220000000a00 */
[----:B------:R-:W-:Y:S01]  /*993e0*/  @P5 LOP3.LUT R13, R13, 0x2, RZ, 0xfc, !PT ;  /* 0x000000020d0d5812 */ /* 0x000fe200078efcff */
[----:B------:R-:W-:Y:S01]  /*993f0*/  FMUL R233, R233, UR27 ;  /* 0x0000001be9e97c20 */ /* 0x000fe20008400000 */
[----:B------:R-:W-:Y:S01]  /*99400*/  F2FP.SATFINITE.E4M3.F32.PACK_AB_MERGE_C R18, RZ, R18, RZ ;  /* 0x00000012ff12723e */ /* 0x000fe200048070ff */
[----:B------:R-:W-:Y:S01]  /*99410*/  FMUL R234, R234, UR27 ;  /* 0x0000001beaea7c20 */ /* 0x000fe20008400000 */
[----:B------:R-:W-:Y:S01]  /*99420*/  F2FP.SATFINITE.E4M3.F32.PACK_AB_MERGE_C R19, RZ, R19, RZ ;  /* 0x00000013ff13723e */ /* 0x000fe200048070ff */
[----:B------:R-:W-:Y:S01]  /*99430*/  FMUL R235, R235, UR27 ;  /* 0x0000001bebeb7c20 */ /* 0x000fe20008400000 */
[----:B------:R-:W-:Y:S01]  /*99440*/  F2FP.SATFINITE.E4M3.F32.PACK_AB_MERGE_C R20, RZ, R20, RZ ;  /* 0x00000014ff14723e */ /* 0x000fe200048070ff */
[----:B------:R-:W3:Y:S01]  /*99450*/  LDL.LU R102, [R1+0xe08] ;  /* 0x000e080001667983 */ /* 0x000ee20000300800 */
[----:B------:R-:W-:Y:S01]  /*99460*/  LOP3.LUT R13, R13, 0xfffffffe, RZ, 0xc0, !PT ;  /* 0xfffffffe0d0d7812 */ /* 0x000fe200078ec0ff */
[----:B------:R-:W-:Y:S01]  /*99470*/  FMUL R236, R236, UR27 ;  /* 0x0000001becec7c20 */ /* 0x000fe20008400000 */
[----:B------:R-:W-:Y:S01]  /*99480*/  F2FP.SATFINITE.E4M3.F32.PACK_AB_MERGE_C R21, RZ, R21, RZ ;  /* 0x00000015ff15723e */ /* 0x000fe200048070ff */
[----:B------:R-:W-:Y:S01]  /*99490*/  STL [R1+0x1cbc], R14 ;  /* 0x001cbc0e01007387 */ /* 0x000fe20000100800 */
[----:B------:R-:W-:Y:S01]  /*994a0*/  @P2 LOP3.LUT R13, R13, 0x1, RZ, 0xfc, !PT ;  /* 0x000000010d0d2812 */ /* 0x000fe200078efcff */
[----:B------:R-:W-:Y:S01]  /*994b0*/  FMUL R237, R237, UR27 ;  /* 0x0000001beded7c20 */ /* 0x000fe20008400000 */
[----:B------:R-:W-:Y:S01]  /*994c0*/  F2FP.SATFINITE.E4M3.F32.PACK_AB_MERGE_C R22, RZ, R22, RZ ;  /* 0x00000016ff16723e */ /* 0x000fe200048070ff */
[----:B------:R-:W-:Y:S01]  /*994d0*/  STL [R1+0x1cb8], R15 ;  /* 0x001cb80f01007387 */ /* 0x000fe20000100800 */
[----:B------:R-:W-:-:S02]  /*994e0*/  F2FP.SATFINITE.E4M3.F32.PACK_AB_MERGE_C R23, RZ, R23, RZ ;  /* 0x00000017ff17723e */ /* 0x000fc400048070ff */
[----:B------:R-:W-:Y:S01]  /*994f0*/  F2FP.SATFINITE.E4M3.F32.PACK_AB_MERGE_C R152, RZ, R152, RZ ;  /* 0x00000098ff98723e */ /* 0x000fe200048070ff */
[----:B------:R-:W-:Y:S01]  /*99500*/  STL [R1+0x1cb4], R12 ;  /* 0x001cb40c01007387 */ /* 0x000fe20000100800 */
[----:B------:R-:W-:Y:S02]  /*99510*/  F2FP.SATFINITE.E4M3.F32.PACK_AB_MERGE_C R153, RZ, R153, RZ ;  /* 0x00000099ff99723e */ /* 0x000fe400048070ff */
[----:B------:R-:W-:Y:S01]  /*99520*/  F2FP.SATFINITE.E4M3.F32.PACK_AB_MERGE_C R154, RZ, R154, RZ ;  /* 0x0000009aff9a723e */ /* 0x000fe200048070ff */
[----:B------:R-:W-:Y:S01]  /*99530*/  STL [R1+0x1cb0], R11 ;  /* 0x001cb00b01007387 */ /* 0x000fe20000100800 */
[----:B0-----:R-:W-:Y:S02]  /*99540*/  @!P4 IADD3 R36, P5, P3, R24, UR11, R26 ;  /* 0x0000000b1824cc10 */ /* 0x001fe4000fbbe01a */
[----:B------:R-:W-:Y:S01]  /*99550*/  F2FP.SATFINITE.E4M3.F32.PACK_AB_MERGE_C R155, RZ, R155, RZ ;  /* 0x0000009bff9b723e */ /* 0x000fe200048070ff */
[----:B------:R-:W-:Y:S01]  /*99560*/  STL [R1+0x1cac], R10 ;  /* 0x001cac0a01007387 */ /* 0x000fe20000100800 */
[----:B------:R-:W-:-:S02]  /*99570*/  @!P4 IADD3.X R37, R32, UR10, R27, P5, P3 ;  /* 0x0000000a2025cc10 */ /* 0x000fc4000afe641b */
[----:B------:R-:W-:Y:S01]  /*99580*/  ISETP.LT.OR P3, PT, R31, 0x2, !P1 ;  /* 0x000000021f00780c */ /* 0x000fe20004f61670 */
[----:B------:R-:W-:Y:S01]  /*99590*/  STL [R1+0x1ca8], R8 ;  /* 0x001ca80801007387 */ /* 0x000fe20000100800 */
[----:B------:R-:W-:Y:S02]  /*995a0*/  F2FP.SATFINITE.E4M3.F32.PACK_AB_MERGE_C R156, RZ, R156, RZ ;  /* 0x0000009cff9c723e */ /* 0x000fe400048070ff */
[----:B------:R-:W-:Y:S01]  /*995b0*/  F2FP.SATFINITE.E4M3.F32.PACK_AB_MERGE_C R157, RZ, R157, RZ ;  /* 0x0000009dff9d723e */ /* 0x000fe200048070ff */
[----:B------:R-:W-:Y:S01]  /*995c0*/  STL [R1+0x1ca4], R7 ;  /* 0x001ca40701007387 */ /* 0x000fe20000100800 */
[----:B------:R-:W-:Y:S02]  /*995d0*/  F2FP.SATFINITE.E4M3.F32.PACK_AB_MERGE_C R158, RZ, R158, RZ ;  /* 0x0000009eff9e723e */ /* 0x000fe400048070ff */
[----:B------:R-:W-:Y:S01]  /*995e0*/  F2FP.SATFINITE.E4M3.F32.PACK_AB_MERGE_C R159, RZ, R159, RZ ;  /* 0x0000009fff9f723e */ /* 0x000fe200048070ff */
[----:B------:R-:W-:Y:S01]  /*995f0*/  STL [R1+0x1ca0], R6 ;  /* 0x001ca00601007387 */ /* 0x000fe20000100800 */
[----:B------:R-:W-:-:S02]  /*99600*/  F2FP.SATFINITE.E4M3.F32.PACK_AB_MERGE_C R160, RZ, R160, RZ ;  /* 0x000000a0ffa0723e */ /* 0x000fc400048070ff */
[----:B------:R-:W-:Y:S01]  /*99610*/  F2FP.SATFINITE.E4M3.F32.PACK_AB_MERGE_C R161, RZ, R161, RZ ;  /* 0x000000a1ffa1723e */ /* 0x000fe200048070ff */
[----:B------:R-:W0:Y:S01]  /*99620*/  @!P3 LDC.64 R26, c[0x0][0x5c0] ;  /* 0x00017000ff1abb82 */ /* 0x000e220000000a00 */
[----:B------:R-:W-:Y:S01]  /*99630*/  F2FP.SATFINITE.E4M3.F32.PACK_AB_MERGE_C R162, RZ, R162, RZ ;  /* 0x000000a2ffa2723e */ /* 0x000fe200048070ff */
[----:B------:R-:W-:Y:S01]  /*99640*/  STL [R1+0x1cc0], R13 ;  /* 0x001cc00d01007387 */ /* 0x000fe20000100800 */
[----:B------:R-:W-:Y:S02]  /*99650*/  F2FP.SATFINITE.E4M3.F32.PACK_AB_MERGE_C R163, RZ, R163, RZ ;  /* 0x000000a3ffa3723e */ /* 0x000fe400048070ff */
[----:B------:R-:W-:Y:S02]  /*99660*/  F2FP.SATFINITE.E4M3.F32.PACK_AB_MERGE_C R164, RZ, R164, RZ ;  /* 0x000000a4ffa4723e */ /* 0x000fe400048070ff */
[----:B------:R-:W-:Y:S02]  /*99670*/  F2FP.SATFINITE.E4M3.F32.PACK_AB_MERGE_C R165, RZ, R165, RZ ;  /* 0x000000a5ffa5723e */ /* 0x000fe400048070ff */
[----:B------:R-:W-:-:S02]  /*99680*/  F2FP.SATFINITE.E4M3.F32.PACK_AB_MERGE_C R166, RZ, R166, RZ ;  /* 0x000000a6ffa6723e */ /* 0x000fc400048070ff */
[----:B------:R-:W-:Y:S02]  /*99690*/  F2FP.SATFINITE.E4M3.F32.PACK_AB_MERGE_C R167, RZ, R167, RZ ;  /* 0x000000a7ffa7723e */ /* 0x000fe400048070ff */
[----:B------:R-:W-:Y:S02]  /*996a0*/  F2FP.SATFINITE.E4M3.F32.PACK_AB_MERGE_C R168, RZ, R168, RZ ;  /* 0x000000a8ffa8723e */ /* 0x000fe400048070ff */
[----:B------:R-:W-:Y:S02]  /*996b0*/  F2FP.SATFINITE.E4M3.F32.PACK_AB_MERGE_C R169, RZ, R169, RZ ;  /* 0x000000a9ffa9723e */ /* 0x000fe400048070ff */
[----:B------:R-:W-:Y:S02]  /*996c0*/  F2FP.SATFINITE.E4M3.F32.PACK_AB_MERGE_C R170, RZ, R170, RZ ;  /* 0x000000aaffaa723e */ /* 0x000fe400048070ff */
[----:B------:R-:W-:Y:S02]  /*996d0*/  F2FP.SATFINITE.E4M3.F32.PACK_AB_MERGE_C R171, RZ, R171, RZ ;  /* 0x000000abffab723e */ /* 0x000fe400048070ff */
[----:B------:R-:W-:-:S02]  /*996e0*/  F2FP.SATFINITE.E4M3.F32.PACK_AB_MERGE_C R172, RZ, R172, RZ ;  /* 0x000000acffac723e */ /* 0x000fc400048070ff */
[----:B------:R-:W-:Y:S02]  /*996f0*/  F2FP.SATFINITE.E4M3.F32.PACK_AB_MERGE_C R173, RZ, R173, RZ ;  /* 0x000000adffad723e */ /* 0x000fe400048070ff */
[----:B0-----:R-:W-:Y:S02]  /*99700*/  @!P3 IADD3 R26, P2, R24, R26, RZ ;  /* 0x0000001a181ab210 */ /* 0x001fe40007f5e0ff */
[----:B------:R-:W-:Y:S02]  /*99710*/  F2FP.SATFINITE.E4M3.F32.PACK_AB_MERGE_C R174, RZ, R174, RZ ;  /* 0x000000aeffae723e */ /* 0x000fe400048070ff */
[----:B------:R-:W-:Y:S01]  /*99720*/  F2FP.SATFINITE.E4M3.F32.PACK_AB_MERGE_C R175, RZ, R175, RZ ;  /* 0x000000afffaf723e */ /* 0x000fe200048070ff */
[----:B------:R-:W-:Y:S01]  /*99730*/  @!P3 IMAD.X R27, R32, 0x1, R27, P2 ;  /* 0x00000001201bb824 */ /* 0x000fe200010e061b */
[----:B------:R-:W-:Y:S02]  /*99740*/  F2FP.SATFINITE.E4M3.F32.PACK_AB_MERGE_C R176, RZ, R176, RZ ;  /* 0x000000b0ffb0723e */ /* 0x000fe400048070ff */
[----:B------:R-:W-:-:S02]  /*99750*/  F2FP.SATFINITE.E4M3.F32.PACK_AB_MERGE_C R177, RZ, R177, RZ ;  /* 0x000000b1ffb1723e */ /* 0x000fc400048070ff */
[----:B------:R0:W-:Y:S01]  /*99760*/  @!P3 STG.E.U8 desc[UR32][R26.64+0x1], R18 ;  /* 0x000001121a00b986 */ /* 0x0001e2000c101120 */
[----:B------:R-:W-:Y:S02]  /*99770*/  ISETP.LT.OR P3, PT, R31, 0x11, !P0 ;  /* 0x000000111f00780c */ /* 0x000fe40004761670 */
[----:B------:R-:W-:Y:S01]  /*99780*/  F2FP.SATFINITE.E4M3.F32.PACK_AB_MERGE_C R178, RZ, R178, RZ ;  /* 0x000000b2ffb2723e */ /* 0x000fe200048070ff */
[----:B------:R1:W-:Y:S01]  /*99790*/  @!P6 STG.E.U8 desc[UR32][R34.64], R19 ;  /* 0x000000132200e986 */ /* 0x0003e2000c101120 */
[----:B------:R-:W-:Y:S02]  /*997a0*/  F2FP.SATFINITE.E4M3.F32.PACK_AB_MERGE_C R179, RZ, R179, RZ ;  /* 0x000000b3ffb3723e */ /* 0x000fe400048070ff */
[----:B------:R-:W-:Y:S02]  /*997b0*/  F2FP.SATFINITE.E4M3.F32.PACK_AB_MERGE_C R180, RZ, R180, RZ ;  /* 0x000000b4ffb4723e */ /* 0x000fe400048070ff */
[----:B------:R-:W-:Y:S02]  /*997c0*/  F2FP.SATFINITE.E4M3.F32.PACK_AB_MERGE_C R181, RZ, R181, RZ ;  /* 0x000000b5ffb5723e */ /* 0x000fe400048070ff */
[----:B------:R-:W-:-:S02]  /*997d0*/  F2FP.SATFINITE.E4M3.F32.PACK_AB_MERGE_C R182, RZ, R182, RZ ;  /* 0x000000b6ffb6723e */ /* 0x000fc400048070ff */
[----:B------:R-:W-:Y:S01]  /*997e0*/  F2FP.SATFINITE.E4M3.F32.PACK_AB_MERGE_C R183, RZ, R183, RZ ;  /* 0x000000b7ffb7723e */ /* 0x000fe200048070ff */
[----:B0-----:R-:W0:Y:S01]  /*997f0*/  @!P3 LDC.64 R26, c[0x0][0x5c0] ;  /* 0x00017000ff1abb82 */ /* 0x001e220000000a00 */
[----:B------:R-:W-:Y:S02]  /*99800*/  F2FP.SATFINITE.E4M3.F32.PACK_AB_MERGE_C R184, RZ, R184, RZ ;  /* 0x000000b8ffb8723e */ /* 0x000fe400048070ff */
        /* <DEDUP_REMOVED lines=11> */
[----:B0-----:R-:W-:Y:S02]  /*998c0*/  @!P3 IADD3 R38, P2, P5, R24, UR11, R26 ;  /* 0x0000000b1826bc10 */ /* 0x001fe4000fd5e01a */
[----:B------:R-:W-:Y:S02]  /*998d0*/  F2FP.SATFINITE.E4M3.F32.PACK_AB_MERGE_C R196, RZ, R196, RZ ;  /* 0x000000c4ffc4723e */ /* 0x000fe400048070ff */
[----:B------:R-:W-:Y:S02]  /*998e0*/  @!P3 IADD3.X R39, R32, UR10, R27, P2, P5 ;  /* 0x0000000a2027bc10 */ /* 0x000fe400097ea41b */
[----:B------:R-:W-:Y:S02]  /*998f0*/  ISETP.LT.OR P5, PT, R31, 0x12, !P0 ;  /* 0x000000121f00780c */ /* 0x000fe400047a1670 */
[----:B------:R-:W-:-:S02]  /*99900*/  F2FP.SATFINITE.E4M3.F32.PACK_AB_MERGE_C R197, RZ, R197, RZ ;  /* 0x000000c5ffc5723e */ /* 0x000fc400048070ff */
[----:B------:R-:W-:Y:S02]  /*99910*/  F2FP.SATFINITE.E4M3.F32.PACK_AB_MERGE_C R198, RZ, R198, RZ ;  /* 0x000000c6ffc6723e */ /* 0x000fe400048070ff */
[----:B------:R-:W-:Y:S02]  /*99920*/  F2FP.SATFINITE.E4M3.F32.PACK_AB_MERGE_C R199, RZ, R199, RZ ;  /* 0x000000c7ffc7723e */ /* 0x000fe400048070ff */
[----:B------:R-:W-:Y:S02]  /*99930*/  F2FP.SATFINITE.E4M3.F32.PACK_AB_MERGE_C R200, RZ, R200, RZ ;  /* 0x000000c8ffc8723e */ /* 0x000fe400048070ff */
[----:B------:R-:W-:Y:S02]  /*99940*/  F2FP.SATFINITE.E4M3.F32.PACK_AB_MERGE_C R201, RZ, R201, RZ ;  /* 0x000000c9ffc9723e */ /* 0x000fe400048070ff */
[----:B------:R-:W-:Y:S01]  /*99950*/  F2FP.SATFINITE.E4M3.F32.PACK_AB_MERGE_C R202, RZ, R202, RZ ;  /* 0x000000caffca723e */ /* 0x000fe200048070ff */
[----:B-1----:R-:W0:Y:S01]  /*99960*/  @!P5 LDC.64 R18, c[0x0][0x5c0] ;  /* 0x00017000ff12db82 */ /* 0x002e220000000a00 */
[----:B------:R-:W-:-:S02]  /*99970*/  F2FP.SATFINITE.E4M3.F32.PACK_AB_MERGE_C R203, RZ, R203, RZ ;  /* 0x000000cbffcb723e */ /* 0x000fc400048070ff */
[----:B------:R-:W-:Y:S02]  /*99980*/  F2FP.SATFINITE.E4M3.F32.PACK_AB_MERGE_C R204, RZ, R204, RZ ;  /* 0x000000ccffcc723e */ /* 0x000fe400048070ff */
[----:B------:R-:W-:Y:S02]  /*99990*/  F2FP.SATFINITE.E4M3.F32.PACK_AB_MERGE_C R205, RZ, R205, RZ ;  /* 0x000000cdffcd723e */ /* 0x000fe400048070ff */
[----:B------:R-:W-:Y:S02]  /*999a0*/  F2FP.SATFINITE.E4M3.F32.PACK_AB_MERGE_C R206, RZ, R206, RZ ;  /* 0x000000ceffce723e */ /* 0x000fe400048070ff */
[----:B------:R-:W-:Y:S02]  /*999b0*/  @P0 LOP3.LUT R2, R2, 0x2000, RZ, 0xfc, !PT ;  /* 0x0000200002020812 */ /* 0x000fe400078efcff */
[----:B------:R-:W-:Y:S02]  /*999c0*/  F2FP.SATFINITE.E4M3.F32.PACK_AB_MERGE_C R207, RZ, R207, RZ ;  /* 0x000000cfffcf723e */ /* 0x000fe400048070ff */
[----:B------:R-:W-:-:S02]  /*999d0*/  F2FP.SATFINITE.E4M3.F32.PACK_AB_MERGE_C R208, RZ, R208, RZ ;  /* 0x000000d0ffd0723e */ /* 0x000fc400048070ff */
[----:B------:R-:W-:Y:S02]  /*999e0*/  F2FP.SATFINITE.E4M3.F32.PACK_AB_MERGE_C R209, RZ, R209, RZ ;  /* 0x000000d1ffd1723e */ /* 0x000fe400048070ff */
[----:B------:R-:W-:Y:S02]  /*999f0*/  F2FP.SATFINITE.E4M3.F32.PACK_AB_MERGE_C R210, RZ, R210, RZ ;  /* 0x000000d2ffd2723e */ /* 0x000fe400048070ff */
[----:B------:R-:W-:Y:S02]  /*99a00*/  F2FP.SATFINITE.E4M3.F32.PACK_AB_MERGE_C R211, RZ, R211, RZ ;  /* 0x000000d3ffd3723e */ /* 0x000fe400048070ff */
[----:B------:R-:W-:Y:S02]  /*99a10*/  F2FP.SATFINITE.E4M3.F32.PACK_AB_MERGE_C R212, RZ, R212, RZ ;  /* 0x000000d4ffd4723e */ /* 0x000fe400048070ff */
[----:B------:R-:W-:Y:S02]  /*99a20*/  F2FP.SATFINITE.E4M3.F32.PACK_AB_MERGE_C R213, RZ, R213, RZ ;  /* 0x000000d5ffd5723e */ /* 0x000fe400048070ff */
[----:B0-----:R-:W-:-:S02]  /*99a30*/  @!P5 IADD3 R26, P2, P6, R24, UR11, R18 ;  /* 0x0000000b181adc10 */ /* 0x001fc4000fe5e012 */
[----:B------:R-:W-:Y:S02]  /*99a40*/  F2FP.SATFINITE.E4M3.F32.PACK_AB_MERGE_C R214, RZ, R214, RZ ;  /* 0x000000d6ffd6723e */ /* 0x000fe400048070ff */
[----:B------:R-:W-:Y:S02]  /*99a50*/  @!P5 IADD3.X R27, R32, UR10, R19, P2, P6 ;  /* 0x0000000a201bdc10 */ /* 0x000fe400097ec413 */
[----:B------:R-:W-:Y:S02]  /*99a60*/  ISETP.LT.OR P5, PT, R31, 0x19, !P0 ;  /* 0x000000191f00780c */ /* 0x000fe400047a1670 */
[----:B------:R-:W-:Y:S02]  /*99a70*/  F2FP.SATFINITE.E4M3.F32.PACK_AB_MERGE_C R215, RZ, R215, RZ ;  /* 0x000000d7ffd7723e */ /* 0x000fe400048070ff */
[----:B------:R-:W-:Y:S02]  /*99a80*/  F2FP.SATFINITE.E4M3.F32.PACK_AB_MERGE_C R216, RZ, R216, RZ ;  /* 0x000000d8ffd8723e */ /* 0x000fe400048070ff */
[----:B------:R-:W-:Y:S01]  /*99a90*/  F2FP.SATFINITE.E4M3.F32.PACK_AB_MERGE_C R217, RZ, R217, RZ ;  /* 0x000000d9ffd9723e */ /* 0x000fe200048070ff */
[----:B--2---:R-:W-:Y:S01]  /*99aa0*/  FMUL R17, R103, UR27 ;  /* 0x0000001b67117c20 */ /* 0x004fe20008400000 */
[----:B------:R-:W-:Y:S01]  /*99ab0*/  F2FP.SATFINITE.E4M3.F32.PACK_AB_MERGE_C R218, RZ, R218, RZ ;  /* 0x000000daffda723e */ /* 0x000fe200048070ff */
[----:B------:R-:W2:Y:S01]  /*99ac0*/  LDL.LU R103, [R1+0xe0c] ;  /* 0x000e0c0001677983 */ /* 0x000ea20000300800 */
[----:B------:R-:W-:-:S02]  /*99ad0*/  F2FP.SATFINITE.E4M3.F32.PACK_AB_MERGE_C R219, RZ, R219, RZ ;  /* 0x000000dbffdb723e */ /* 0x000fc400048070ff */
[----:B------:R-:W-:Y:S01]  /*99ae0*/  F2FP.SATFINITE.E4M3.F32.PACK_AB_MERGE_C R220, RZ, R220, RZ ;  /* 0x000000dcffdc723e */ /* 0x000fe200048070ff */
[----:B------:R-:W0:Y:S01]  /*99af0*/  @!P5 LDC.64 R18, c[0x0][0x5c0] ;  /* 0x00017000ff12db82 */ /* 0x000e220000000a00 */
        /* <DEDUP_REMOVED lines=15> */
[----:B------:R-:W-:Y:S02]  /*99bf0*/  LOP3.LUT P5, RZ, R13, 0x2, RZ, 0xc0, !PT ;  /* 0x000000020dff7812 */ /* 0x000fe400078ac0ff */
[----:B------:R-:W-:-:S02]  /*99c00*/  ISETP.LT.OR P2, PT, R31, 0x1a, !P0 ;  /* 0x0000001a1f00780c */ /* 0x000fc40004741670 */
[----:B------:R-:W-:Y:S02]  /*99c10*/  F2FP.SATFINITE.E4M3.F32.PACK_AB_MERGE_C R234, RZ, R234, RZ ;  /* 0x000000eaffea723e */ /* 0x000fe400048070ff */
[----:B------:R-:W-:Y:S02]  /*99c20*/  F2FP.SATFINITE.E4M3.F32.PACK_AB_MERGE_C R235, RZ, R235, RZ ;  /* 0x000000ebffeb723e */ /* 0x000fe400048070ff */
[----:B------:R-:W-:Y:S02]  /*99c30*/  F2FP.SATFINITE.E4M3.F32.PACK_AB_MERGE_C R236, RZ, R236, RZ ;  /* 0x000000ecffec723e */ /* 0x000fe400048070ff */
[----:B------:R-:W-:-:S03]  /*99c40*/  F2FP.SATFINITE.E4M3.F32.PACK_AB_MERGE_C R237, RZ, R237, RZ ;  /* 0x000000edffed723e */ /* 0x000fc600048070ff */
[----:B------:R-:W-:Y:S01]  /*99c50*/  @!P5 STG.E.U8 desc[UR32][R28.64+0x1], R20 ;  /* 0x000001141c00d986 */ /* 0x000fe2000c101120 */
[----:B------:R-:W-:-:S13]  /*99c60*/  ISETP.LT.OR P5, PT, R31, 0x9, !P1 ;  /* 0x000000091f00780c */ /* 0x000fda0004fa1670 */
[----:B------:R-:W0:Y:S02]  /*99c70*/  @!P5 LDC.64 R18, c[0x0][0x5c0] ;  /* 0x00017000ff12db82 */ /* 0x000e240000000a00 */
[----:B0-----:R-:W-:-:S05]  /*99c80*/  @!P5 IADD3 R18, P6, R24, R18, RZ ;  /* 0x000000121812d210 */ /* 0x001fca0007fde0ff */
[----:B------:R-:W-:-:S05]  /*99c90*/  @!P5 IMAD.X R19, R32, 0x1, R19, P6 ;  /* 0x000000012013d824 */ /* 0x000fca00030e0613 */
[----:B------:R0:W-:Y:S02]  /*99ca0*/  @!P5 STG.E.U8 desc[UR32][R18.64+0x8], R21 ;  /* 0x000008151200d986 */ /* 0x0001e4000c101120 */
[----:B0-----:R-:W0:Y:S02]  /*99cb0*/  @!P2 LDC.64 R18, c[0x0][0x5c0] ;  /* 0x00017000ff12ab82 */ /* 0x001e240000000a00 */
[----:B0-----:R-:W-:-:S04]  /*99cc0*/  @!P2 IADD3 R20, P5, P6, R24, UR11, R18 ;  /* 0x0000000b1814ac10 */ /* 0x001fc8000febe012 */
[----:B------:R-:W-:Y:S02]  /*99cd0*/  @!P2 IADD3.X R21, R32, UR10, R19, P5, P6 ;  /* 0x0000000a2015ac10 */ /* 0x000fe4000afec413 */
[C---:B------:R-:W-:Y:S02]  /*99ce0*/  ISETP.LT.OR P5, PT, R31.reuse, 0xa, !P1 ;  /* 0x0000000a1f00780c */ /* 0x040fe40004fa1670 */
[----:B------:R-:W-:-:S11]  /*99cf0*/  ISETP.LT.OR P2, PT, R31, 0x21, !P0 ;  /* 0x000000211f00780c */ /* 0x000fd60004741670 */
[----:B------:R-:W0:Y:S02]  /*99d00*/  @!P5 LDC.64 R18, c[0x0][0x5c0] ;  /* 0x00017000ff12db82 */ /* 0x000e240000000a00 */
[----:B0-----:R-:W-:-:S05]  /*99d10*/  @!P5 IADD3 R18, P6, R24, R18, RZ ;  /* 0x000000121812d210 */ /* 0x001fca0007fde0ff */
[----:B------:R-:W-:-:S05]  /*99d20*/  @!P5 IMAD.X R19, R32, 0x1, R19, P6 ;  /* 0x000000012013d824 */ /* 0x000fca00030e0613 */
[----:B------:R0:W-:Y:S02]  /*99d30*/  @!P5 STG.E.U8 desc[UR32][R18.64+0x9], R22 ;  /* 0x000009161200d986 */ /* 0x0001e4000c101120 */
[----:B0-----:R-:W0:Y:S02]  /*99d40*/  @!P2 LDC.64 R18, c[0x0][0x5c0] ;  /* 0x00017000ff12ab82 */ /* 0x001e240000000a00 */
[----:B0-----:R-:W-:-:S04]  /*99d50*/  @!P2 IADD3 R34, P5, P6, R24, UR11, R18 ;  /* 0x0000000b1822ac10 */ /* 0x001fc8000febe012 */
[----:B------:R-:W-:Y:S02]  /*99d60*/  @!P2 IADD3.X R35, R32, UR10, R19, P5, P6 ;  /* 0x0000000a2023ac10 */ /* 0x000fe4000afec413 */
[----:B------:R-:W-:Y:S02]  /*99d70*/  ISETP.LT.OR P6, PT, R31, 0x22, !P0 ;  /* 0x000000221f00780c */ /* 0x000fe400047c1670 */
[----:B------:R-:W-:-:S11]  /*99d80*/  LOP3.LUT P2, RZ, R13, 0x1, RZ, 0xc0, !PT ;  /* 0x000000010dff7812 */ /* 0x000fd6000784c0ff */
[----:B------:R-:W0:Y:S02]  /*99d90*/  @!P6 LDC.64 R18, c[0x0][0x5c0] ;  /* 0x00017000ff12eb82 */ /* 0x000e240000000a00 */
[----:B------:R1:W-:Y:S04]  /*99da0*/  @!P2 STG.E.U8 desc[UR32][R40.64+0x8], R23 ;  /* 0x000008172800a986 */ /* 0x0003e8000c101120 */
[----:B------:R-:W-:Y:S01]  /*99db0*/  @!P4 STG.E.U8 desc[UR32][R36.64+0x9], R152 ;  /* 0x000009982400c986 */ /* 0x000fe2000c101120 */
[----:B0-----:R-:W-:-:S04]  /*99dc0*/  @!P6 IADD3 R22, P2, P5, R24, UR11, R18 ;  /* 0x0000000b1816ec10 */ /* 0x001fc8000fd5e012 */
[----:B-1----:R-:W-:Y:S02]  /*99dd0*/  @!P6 IADD3.X R23, R32, UR10, R19, P2, P5 ;  /* 0x0000000a2017ec10 */ /* 0x002fe400097ea413 */
[----:B------:R-:W-:-:S13]  /*99de0*/  ISETP.LT.OR P6, PT, R31, 0x29, !P0 ;  /* 0x000000291f00780c */ /* 0x000fda00047c1670 */
[----:B------:R-:W0:Y:S02]  /*99df0*/  @!P6 LDC.64 R18, c[0x0][0x5c0] ;  /* 0x00017000ff12eb82 */ /* 0x000e240000000a00 */
[----:B0-----:R-:W-:-:S04]  /*99e00*/  @!P6 IADD3 R46, P2, P5, R24, UR11, R18 ;  /* 0x0000000b182eec10 */ /* 0x001fc8000fd5e012 */
[----:B------:R-:W-:Y:S02]  /*99e10*/  @!P6 IADD3.X R47, R32, UR10, R19, P2, P5 ;  /* 0x0000000a202fec10 */ /* 0x000fe400097ea413 */
[----:B------:R-:W-:-:S13]  /*99e20*/  ISETP.LT.OR P2, PT, R31, 0x11, !P1 ;  /* 0x000000111f00780c */ /* 0x000fda0004f41670 */
[----:B------:R-:W0:Y:S02]  /*99e30*/  @!P2 LDC.64 R18, c[0x0][0x5c0] ;  /* 0x00017000ff12ab82 */ /* 0x000e240000000a00 */
[----:B0-----:R-:W-:-:S05]  /*99e40*/  @!P2 IADD3 R18, P4, R24, R18, RZ ;  /* 0x000000121812a210 */ /* 0x001fca0007f9e0ff */
[----:B------:R-:W-:Y:S01]  /*99e50*/  @!P2 IMAD.X R19, R32, 0x1, R19, P4 ;  /* 0x000000012013a824 */ /* 0x000fe200020e0613 */
[----:B------:R-:W-:-:S04]  /*99e60*/  ISETP.LT.OR P4, PT, R31, 0x2a, !P0 ;  /* 0x0000002a1f00780c */ /* 0x000fc80004781670 */
[----:B------:R0:W-:Y:S09]  /*99e70*/  @!P2 STG.E.U8 desc[UR32][R18.64+0x10], R153 ;  /* 0x000010991200a986 */ /* 0x0001f2000c101120 */
[----:B------:R-:W-:Y:S01]  /*99e80*/  @P4 LOP3.LUT R16, R16, 0x40000000, RZ, 0xfc, !PT ;  /* 0x4000000010104812 */ /* 0x000fe200078efcff */
[----:B0-----:R-:W0:Y:S03]  /*99e90*/  @!P4 LDC.64 R18, c[0x0][0x5c0] ;  /* 0x00017000ff12cb82 */ /* 0x001e260000000a00 */
[----:B------:R-:W-:-:S02]  /*99ea0*/  LOP3.LUT R16, R16, 0x7fffffff, RZ, 0xc0, !PT ;  /* 0x7fffffff10107812 */ /* 0x000fc400078ec0ff */
[----:B0-----:R-:W-:-:S04]  /*99eb0*/  @!P4 IADD3 R28, P2, P5, R24, UR11, R18 ;  /* 0x0000000b181ccc10 */ /* 0x001fc8000fd5e012 */
[----:B------:R-:W-:Y:S02]  /*99ec0*/  @!P4 IADD3.X R29, R32, UR10, R19, P2, P5 ;  /* 0x0000000a201dcc10 */ /* 0x000fe400097ea413 */
[C---:B------:R-:W-:Y:S02]  /*99ed0*/  ISETP.LT.OR P2, PT, R31.reuse, 0x12, !P1 ;  /* 0x000000121f00780c */ /* 0x040fe40004f41670 */
[----:B------:R-:W-:-:S11]  /*99ee0*/  ISETP.LT.OR P4, PT, R31, 0x12, !P0 ;  /* 0x000000121f00780c */ /* 0x000fd60004781670 */
[----:B------:R-:W0:Y:S02]  /*99ef0*/  @!P2 LDC.64 R18, c[0x0][0x5c0] ;  /* 0x00017000ff12ab82 */ /* 0x000e240000000a00 */
[----:B0-----:R-:W-:-:S05]  /*99f00*/  @!P2 IADD3 R18, P5, R24, R18, RZ ;  /* 0x000000121812a210 */ /* 0x001fca0007fbe0ff */
[----:B------:R-:W-:-:S05]  /*99f10*/  @!P2 IMAD.X R19, R32, 0x1, R19, P5 ;  /* 0x000000012013a824 */ /* 0x000fca00028e0613 */
[----:B------:R0:W-:Y:S01]  /*99f20*/  @!P2 STG.E.U8 desc[UR32][R18.64+0x11], R154 ;  /* 0x0000119a1200a986 */ /* 0x0001e2000c101120 */
[----:B------:R-:W-:-:S03]  /*99f30*/  ISETP.LT.OR P2, PT, R31, 0x31, !P0 ;  /* 0x000000311f00780c */ /* 0x000fc60004741670 */
[----:B------:R-:W-:Y:S01]  /*99f40*/  @!P3 STG.E.U8 desc[UR32][R38.64+0x10], R155 ;  /* 0x0000109b2600b986 */ /* 0x000fe2000c101120 */
[----:B------:R-:W-:-:S03]  /*99f50*/  ISETP.LT.OR P3, PT, R31, 0x32, !P0 ;  /* 0x000000321f00780c */ /* 0x000fc60004761670 */
[----:B------:R-:W-:Y:S01]  /*99f60*/  @!P4 STG.E.U8 desc[UR32][R26.64+0x11], R156 ;  /* 0x0000119c1a00c986 */ /* 0x000fe2000c101120 */
[----:B------:R-:W-:-:S05]  /*99f70*/  ISETP.LT.OR P4, PT, R31, 0x19, !P0 ;  /* 0x000000191f00780c */ /* 0x000fca0004781670 */
[----:B0-----:R-:W0:Y:S01]  /*99f80*/  @!P2 LDC.64 R18, c[0x0][0x5c0] ;  /* 0x00017000ff12ab82 */ /* 0x001e220000000a00 */
[----:B------:R-:W-:Y:S02]  /*99f90*/  @P2 LOP3.LUT R16, R16, 0x80000000, RZ, 0xfc, !PT ;  /* 0x8000000010102812 */ /* 0x000fe400078efcff */
[----:B0-----:R-:W-:-:S04]  /*99fa0*/  @!P2 IADD3 R40, P5, P6, R24, UR11, R18 ;  /* 0x0000000b1828ac10 */ /* 0x001fc8000febe012 */
[----:B------:R-:W-:Y:S02]  /*99fb0*/  @!P2 IADD3.X R41, R32, UR10, R19, P5, P6 ;  /* 0x0000000a2029ac10 */ /* 0x000fe4000afec413 */
[----:B------:R-:W0:Y:S01]  /*99fc0*/  @!P3 LDC.64 R18, c[0x0][0x5c0] ;  /* 0x00017000ff12bb82 */ /* 0x000e220000000a00 */
[----:B------:R-:W-:Y:S02]  /*99fd0*/  ISETP.LT.OR P2, PT, R31, 0x39, !P0 ;  /* 0x000000391f00780c */ /* 0x000fe40004741670 */
[----:B0-----:R-:W-:-:S04]  /*99fe0*/  @!P3 IADD3 R36, P5, P6, R24, UR11, R18 ;  /* 0x0000000b1824bc10 */ /* 0x001fc8000febe012 */
[----:B------:R-:W-:-:S07]  /*99ff0*/  @!P3 IADD3.X R37, R32, UR10, R19, P5, P6 ;  /* 0x0000000a2025bc10 */ /* 0x000fce000afec413 */
[----:B------:R-:W0:Y:S02]  /*9a000*/  @!P2 LDC.64 R18, c[0x0][0x5c0] ;  /* 0x00017000ff12ab82 */ /* 0x000e240000000a00 */
        /* <DEDUP_REMOVED lines=16> */
[----:B------:R0:W-:Y:S04]  /*9a110*/  @!P5 STG.E.U8 desc[UR32][R18.64+0x19], R158 ;  /* 0x0000199e1200d986 */ /* 0x0001e8000c101120 */
[----:B------:R-:W-:Y:S01]  /*9a120*/  @!P4 STG.E.U8 desc[UR32][R42.64+0x18], R159 ;  /* 0x0000189f2a00c986 */ /* 0x000fe2000c101120 */
[----:B------:R-:W-:Y:S01]  /*9a130*/  ISETP.LT.OR P4, PT, R31, 0x1a, !P0 ;  /* 0x0000001a1f00780c */ /* 0x000fe20004781670 */
[----:B0-----:R-:W0:-:S12]  /*9a140*/  @!P2 LDC.64 R18, c[0x0][0x5c0] ;  /* 0x00017000ff12ab82 */ /* 0x001e180000000a00 */
[----:B------:R-:W-:Y:S01]  /*9a150*/  @!P4 STG.E.U8 desc[UR32][R20.64+0x19], R160 ;  /* 0x000019a01400c986 */ /* 0x000fe2000c101120 */
[----:B------:R-:W-:Y:S02]  /*9a160*/  ISETP.LT.OR P4, PT, R31, 0x21, !P0 ;  /* 0x000000211f00780c */ /* 0x000fe40004781670 */
[----:B0-----:R-:W-:-:S04]  /*9a170*/  @!P2 IADD3 R44, P5, P6, R24, UR11, R18 ;  /* 0x0000000b182cac10 */ /* 0x001fc8000febe012 */
[----:B------:R-:W-:Y:S02]  /*9a180*/  @!P2 IADD3.X R45, R32, UR10, R19, P5, P6 ;  /* 0x0000000a202dac10 */ /* 0x000fe4000afec413 */
[----:B------:R-:W-:-:S13]  /*9a190*/  ISETP.LT.OR P2, PT, R31, 0x42, !P0 ;  /* 0x000000421f00780c */ /* 0x000fda0004741670 */
[----:B------:R-:W0:Y:S02]  /*9a1a0*/  @!P2 LDC.64 R18, c[0x0][0x5c0] ;  /* 0x00017000ff12ab82 */ /* 0x000e240000000a00 */
[----:B0-----:R-:W-:-:S04]  /*9a1b0*/  @!P2 IADD3 R38, P5, P6, R24, UR11, R18 ;  /* 0x0000000b1826ac10 */ /* 0x001fc8000febe012 */
[----:B------:R-:W-:Y:S02]  /*9a1c0*/  @!P2 IADD3.X R39, R32, UR10, R19, P5, P6 ;  /* 0x0000000a2027ac10 */ /* 0x000fe4000afec413 */
[----:B------:R-:W-:-:S13]  /*9a1d0*/  ISETP.LT.OR P2, PT, R31, 0x49, !P0 ;  /* 0x000000491f00780c */ /* 0x000fda0004741670 */
        /* <DEDUP_REMOVED lines=18> */
[----:B------:R1:W-:Y:S01]  /*9a300*/  @!P4 STG.E.U8 desc[UR32][R34.64+0x20], R163 ;  /* 0x000020a32200c986 */ /* 0x0003e2000c101120 */
[----:B------:R-:W-:Y:S01]  /*9a310*/  ISETP.LT.OR P4, PT, R31, 0x22, !P0 ;  /* 0x000000221f00780c */ /* 0x000fe20004781670 */
[----:B0-----:R-:W0:-:S12]  /*9a320*/  @!P2 LDC.64 R18, c[0x0][0x5c0] ;  /* 0x00017000ff12ab82 */ /* 0x001e180000000a00 */
[----:B------:R-:W-:Y:S01]  /*9a330*/  @!P4 STG.E.U8 desc[UR32][R22.64+0x21], R164 ;  /* 0x000021a41600c986 */ /* 0x000fe2000c101120 */
[----:B------:R-:W-:Y:S02]  /*9a340*/  ISETP.LT.OR P4, PT, R31, 0x29, !P0 ;  /* 0x000000291f00780c */ /* 0x000fe40004781670 */
[----:B0-----:R-:W-:-:S04]  /*9a350*/  @!P2 IADD3 R42, P5, P6, R24, UR11, R18 ;  /* 0x0000000b182aac10 */ /* 0x001fc8000febe012 */
[----:B------:R-:W-:Y:S02]  /*9a360*/  @!P2 IADD3.X R43, R32, UR10, R19, P5, P6 ;  /* 0x0000000a202bac10 */ /* 0x000fe4000afec413 */
[----:B------:R-:W-:-:S13]  /*9a370*/  ISETP.LT.OR P2, PT, R31, 0x52, !P0 ;  /* 0x000000521f00780c */ /* 0x000fda0004741670 */
[----:B------:R-:W1:Y:S02]  /*9a380*/  @!P2 LDC.64 R18, c[0x0][0x5c0] ;  /* 0x00017000ff12ab82 */ /* 0x000e640000000a00 */
[----:B-1----:R-:W-:-:S04]  /*9a390*/  @!P2 IADD3 R34, P5, P6, R24, UR11, R18 ;  /* 0x0000000b1822ac10 */ /* 0x002fc8000febe012 */
        /* <DEDUP_REMOVED lines=22> */
[----:B0-----:R-:W0:Y:S02]  /*9a500*/  @!P2 LDC.64 R18, c[0x0][0x5c0] ;  /* 0x00017000ff12ab82 */ /* 0x001e240000000a00 */
[----:B0-----:R-:W-:-:S04]  /*9a510*/  @!P2 IADD3 R50, P5, P6, R24, UR11, R18 ;  /* 0x0000000b1832ac10 */ /* 0x001fc8000febe012 */
[----:B------:R-:W-:-:S06]  /*9a520*/  @!P2 IADD3.X R51, R32, UR10, R19, P5, P6 ;  /* 0x0000000a2033ac10 */ /* 0x000fcc000afec413 */
[----:B------:R-:W1:Y:S01]  /*9a530*/  @!P4 LDC.64 R18, c[0x0][0x5c0] ;  /* 0x00017000ff12cb82 */ /* 0x000e620000000a00 */
[----:B------:R-:W-:Y:S02]  /*9a540*/  LOP3.LUT P2, RZ, R16, 0x80000000, RZ, 0xc0, !PT ;  /* 0x8000000010ff7812 */ /* 0x000fe4000784c0ff */
[----:B-1----:R-:W-:-:S04]  /*9a550*/  @!P4 IADD3 R46, P5, P6, R24, UR11, R18 ;  /* 0x0000000b182ecc10 */ /* 0x002fc8000febe012 */
[----:B------:R-:W-:Y:S02]  /*9a560*/  @!P4 IADD3.X R47, R32, UR10, R19, P5, P6 ;  /* 0x0000000a202fcc10 */ /* 0x000fe4000afec413 */
[----:B------:R-:W-:-:S13]  /*9a570*/  ISETP.LT.OR P4, PT, R31, 0x69, !P0 ;  /* 0x000000691f00780c */ /* 0x000fda0004781670 */
[----:B------:R-:W0:Y:S02]  /*9a580*/  @!P4 LDC.64 R18, c[0x0][0x5c0] ;  /* 0x00017000ff12cb82 */ /* 0x000e240000000a00 */
[----:B0-----:R-:W-:-:S04]  /*9a590*/  @!P4 IADD3 R60, P5, P6, R24, UR11, R18 ;  /* 0x0000000b183ccc10 */ /* 0x001fc8000febe012 */
[----:B------:R-:W-:Y:S02]  /*9a5a0*/  @!P4 IADD3.X R61, R32, UR10, R19, P5, P6 ;  /* 0x0000000a203dcc10 */ /* 0x000fe4000afec413 */
[C---:B------:R-:W-:Y:S02]  /*9a5b0*/  LOP3.LUT P4, RZ, R16.reuse, 0x40000000, RZ, 0xc0, !PT ;  /* 0x4000000010ff7812 */ /* 0x040fe4000788c0ff */
[----:B------:R-:W-:Y:S02]  /*9a5c0*/  ISETP.LT.OR P6, PT, R31, 0x6a, !P0 ;  /* 0x0000006a1f00780c */ /* 0x000fe400047c1670 */
[----:B------:R-:W-:-:S09]  /*9a5d0*/  LOP3.LUT R16, R16, 0xefffffff, RZ, 0xc0, !PT ;  /* 0xefffffff10107812 */ /* 0x000fd200078ec0ff */
        /* <DEDUP_REMOVED lines=16> */
[----:B------:R-:W-:-:S03]  /*9a6e0*/  ISETP.LT.OR P2, PT, R31, 0x72, !P0 ;  /* 0x000000721f00780c */ /* 0x000fc60004741670 */
[----:B------:R-:W-:Y:S01]  /*9a6f0*/  @!P3 STG.E.U8 desc[UR32][R36.64+0x31], R172 ;  /* 0x000031ac2400b986 */ /* 0x000fe2000c101120 */
[----:B------:R-:W-:Y:S01]  /*9a700*/  ISETP.LT.OR P3, PT, R31, 0x39, !P1 ;  /* 0x000000391f00780c */ /* 0x000fe20004f61670 */
[----:B0-----:R-:W0:Y:S08]  /*9a710*/  @!P6 LDC.64 R18, c[0x0][0x5c0] ;  /* 0x00017000ff12eb82 */ /* 0x001e300000000a00 */
[----:B------:R-:W-:-:S04]  /*9a720*/  @P2 LOP3.LUT R16, R16, 0x10000000, RZ, 0xfc, !PT ;  /* 0x1000000010102812 */ /* 0x000fc800078efcff */
[----:B------:R-:W-:Y:S02]  /*9a730*/  LOP3.LUT R16, R16, 0xdfffffff, RZ, 0xc0, !PT ;  /* 0xdfffffff10107812 */ /* 0x000fe400078ec0ff */
[----:B0-----:R-:W-:-:S04]  /*9a740*/  @!P6 IADD3 R54, P4, P5, R24, UR11, R18 ;  /* 0x0000000b1836ec10 */ /* 0x001fc8000fd9e012 */
[----:B------:R-:W-:Y:S02]  /*9a750*/  @!P6 IADD3.X R55, R32, UR10, R19, P4, P5 ;  /* 0x0000000a2037ec10 */ /* 0x000fe4000a7ea413 */
[----:B------:R-:W1:Y:S02]  /*9a760*/  @!P2 LDC.64 R18, c[0x0][0x5c0] ;  /* 0x00017000ff12ab82 */ /* 0x000e640000000a00 */
[----:B-1----:R-:W-:-:S04]  /*9a770*/  @!P2 IADD3 R40, P4, P5, R24, UR11, R18 ;  /* 0x0000000b1828ac10 */ /* 0x002fc8000fd9e012 */
[----:B------:R-:W-:Y:S02]  /*9a780*/  @!P2 IADD3.X R41, R32, UR10, R19, P4, P5 ;  /* 0x0000000a2029ac10 */ /* 0x000fe4000a7ea413 */
[C---:B------:R-:W-:Y:S02]  /*9a790*/  ISETP.LT.OR P4, PT, R31.reuse, 0x79, !P0 ;  /* 0x000000791f00780c */ /* 0x040fe40004781670 */
[----:B------:R-:W-:-:S11]  /*9a7a0*/  ISETP.LT.OR P2, PT, R31, 0x39, !P0 ;  /* 0x000000391f00780c */ /* 0x000fd60004741670 */
[----:B------:R-:W0:Y:S01]  /*9a7b0*/  @!P4 LDC.64 R18, c[0x0][0x5c0] ;  /* 0x00017000ff12cb82 */ /* 0x000e220000000a00 */
[----:B------:R-:W-:Y:S02]  /*9a7c0*/  @P4 LOP3.LUT R16, R16, 0x20000000, RZ, 0xfc, !PT ;  /* 0x2000000010104812 */ /* 0x000fe400078efcff */
[----:B0-----:R-:W-:-:S04]  /*9a7d0*/  @!P4 IADD3 R64, P5, P6, R24, UR11, R18 ;  /* 0x0000000b1840cc10 */ /* 0x001fc8000febe012 */
[----:B------:R-:W-:Y:S02]  /*9a7e0*/  @!P4 IADD3.X R65, R32, UR10, R19, P5, P6 ;  /* 0x0000000a2041cc10 */ /* 0x000fe4000afec413 */
[----:B------:R-:W0:Y:S01]  /*9a7f0*/  @!P3 LDC.64 R18, c[0x0][0x5c0] ;  /* 0x00017000ff12bb82 */ /* 0x000e220000000a00 */
[----:B------:R-:W-:-:S13]  /*9a800*/  ISETP.LT.OR P4, PT, R31, 0x81, !P0 ;  /* 0x000000811f00780c */ /* 0x000fda0004781670 */
[----:B------:R-:W-:-:S04]  /*9a810*/  @P4 LOP3.LUT R0, R0, 0x8000, RZ, 0xfc, !PT ;  /* 0x0000800000004812 */ /* 0x000fc800078efcff */
[----:B------:R-:W-:Y:S02]  /*9a820*/  LOP3.LUT R0, R0, 0xffffffbf, RZ, 0xc0, !PT ;  /* 0xffffffbf00007812 */ /* 0x000fe400078ec0ff */
[----:B0-----:R-:W-:-:S05]  /*9a830*/  @!P3 IADD3 R18, P5, R24, R18, RZ ;  /* 0x000000121812b210 */ /* 0x001fca0007fbe0ff */
[----:B------:R-:W-:-:S05]  /*9a840*/  @!P3 IMAD.X R19, R32, 0x1, R19, P5 ;  /* 0x000000012013b824 */ /* 0x000fca00028e0613 */
[----:B------:R0:W-:Y:S01]  /*9a850*/  @!P3 STG.E.U8 desc[UR32][R18.64+0x38], R173 ;  /* 0x000038ad1200b986 */ /* 0x0001e2000c101120 */
[----:B------:R-:W-:-:S13]  /*9a860*/  ISETP.LT.OR P3, PT, R31, 0x7a, !P0 ;  /* 0x0000007a1f00780c */ /* 0x000fda0004761670 */
[----:B0-----:R-:W0:Y:S02]  /*9a870*/  @!P3 LDC.64 R18, c[0x0][0x5c0] ;  /* 0x00017000ff12bb82 */ /* 0x001e240000000a00 */
[----:B0-----:R-:W-:-:S04]  /*9a880*/  @!P3 IADD3 R36, P5, P6, R24, UR11, R18 ;  /* 0x0000000b1824bc10 */ /* 0x001fc8000febe012 */
[----:B------:R-:W-:Y:S02]  /*9a890*/  @!P3 IADD3.X R37, R32, UR10, R19, P5, P6 ;  /* 0x0000000a2025bc10 */ /* 0x000fe4000afec413 */
[----:B------:R-:W-:-:S13]  /*9a8a0*/  ISETP.LT.OR P5, PT, R31, 0x3a, !P1 ;  /* 0x0000003a1f00780c */ /* 0x000fda0004fa1670 */
[----:B------:R-:W0:Y:S02]  /*9a8b0*/  @!P5 LDC.64 R18, c[0x0][0x5c0] ;  /* 0x00017000ff12db82 */ /* 0x000e240000000a00 */
[----:B0-----:R-:W-:-:S05]  /*9a8c0*/  @!P5 IADD3 R18, P6, R24, R18, RZ ;  /* 0x000000121812d210 */ /* 0x001fca0007fde0ff */
[----:B------:R-:W-:-:S05]  /*9a8d0*/  @!P5 IMAD.X R19, R32, 0x1, R19, P6 ;  /* 0x000000012013d824 */ /* 0x000fca00030e0613 */
[----:B------:R0:W-:Y:S04]  /*9a8e0*/  @!P5 STG.E.U8 desc[UR32][R18.64+0x39], R174 ;  /* 0x000039ae1200d986 */ /* 0x0001e8000c101120 */
[----:B------:R1:W-:Y:S01]  /*9a8f0*/  @!P2 STG.E.U8 desc[UR32][R48.64+0x38], R175 ;  /* 0x000038af3000a986 */ /* 0x0003e2000c101120 */
[----:B------:R-:W-:Y:S01]  /*9a900*/  ISETP.LT.OR P2, PT, R31, 0x82, !P0 ;  /* 0x000000821f00780c */ /* 0x000fe20004741670 */
[----:B0-----:R-:W0:-:S12]  /*9a910*/  @!P4 LDC.64 R18, c[0x0][0x5c0] ;  /* 0x00017000ff12cb82 */ /* 0x001e180000000a00 */
[----:B------:R-:W-:-:S04]  /*9a920*/  @P2 LOP3.LUT R0, R0, 0x40, RZ, 0xfc, !PT ;  /* 0x0000004000002812 */ /* 0x000fc800078efcff */
[----:B------:R-:W-:Y:S02]  /*9a930*/  LOP3.LUT R0, R0, 0xfffeffff, RZ, 0xc0, !PT ;  /* 0xfffeffff00007812 */ /* 0x000fe400078ec0ff */
[----:B0-----:R-:W-:-:S04]  /*9a940*/  @!P4 IADD3 R58, P5, P6, R24, UR11, R18 ;  /* 0x0000000b183acc10 */ /* 0x001fc8000febe012 */
[----:B------:R-:W-:Y:S02]  /*9a950*/  @!P4 IADD3.X R59, R32, UR10, R19, P5, P6 ;  /* 0x0000000a203bcc10 */ /* 0x000fe4000afec413 */
[----:B------:R-:W1:Y:S01]  /*9a960*/  @!P2 LDC.64 R18, c[0x0][0x5c0] ;  /* 0x00017000ff12ab82 */ /* 0x000e620000000a00 */
[----:B------:R-:W-:-:S13]  /*9a970*/  ISETP.LT.OR P4, PT, R31, 0x89, !P0 ;  /* 0x000000891f00780c */ /* 0x000fda0004781670 */
[----:B------:R-:W-:-:S04]  /*9a980*/  @P4 LOP3.LUT R0, R0, 0x10000, RZ, 0xfc, !PT ;  /* 0x0001000000004812 */ /* 0x000fc800078efcff */
[----:B------:R-:W-:Y:S02]  /*9a990*/  LOP3.LUT R0, R0, 0xfffffffd, RZ, 0xc0, !PT ;  /* 0xfffffffd00007812 */ /* 0x000fe400078ec0ff */
[----:B-1----:R-:W-:-:S04]  /*9a9a0*/  @!P2 IADD3 R48, P5, P6, R24, UR11, R18 ;  /* 0x0000000b1830ac10 */ /* 0x002fc8000febe012 */
[----:B------:R-:W-:Y:S02]  /*9a9b0*/  @!P2 IADD3.X R49, R32, UR10, R19, P5, P6 ;  /* 0x0000000a2031ac10 */ /* 0x000fe4000afec413 */
[----:B------:R-:W0:Y:S01]  /*9a9c0*/  @!P4 LDC.64 R18, c[0x0][0x5c0] ;  /* 0x00017000ff12cb82 */ /* 0x000e220000000a00 */
[----:B------:R-:W-:-:S13]  /*9a9d0*/  ISETP.LT.OR P2, PT, R31, 0x3a, !P0 ;  /* 0x0000003a1f00780c */ /* 0x000fda0004741670 */
[----:B------:R-:W-:Y:S01]  /*9a9e0*/  @!P2 STG.E.U8 desc[UR32][R26.64+0x39], R176 ;  /* 0x000039b01a00a986 */ /* 0x000fe2000c101120 */
[----:B------:R-:W-:Y:S02]  /*9a9f0*/  ISETP.LT.OR P2, PT, R31, 0x8a, !P0 ;  /* 0x0000008a1f00780c */ /* 0x000fe40004741670 */
[----:B0-----:R-:W-:-:S04]  /*9aa00*/  @!P4 IADD3 R68, P5, P6, R24, UR11, R18 ;  /* 0x0000000b1844cc10 */ /* 0x001fc8000febe012 */
[----:B------:R-:W-:Y:S02]  /*9aa10*/  @!P4 IADD3.X R69, R32, UR10, R19, P5, P6 ;  /* 0x0000000a2045cc10 */ /* 0x000fe4000afec413 */
[C---:B------:R-:W-:Y:S02]  /*9aa20*/  ISETP.LT.OR P5, PT, R31.reuse, 0x41, !P1 ;  /* 0x000000411f00780c */ /* 0x040fe40004fa1670 */
[----:B------:R-:W-:-:S03]  /*9aa30*/  ISETP.LT.OR P4, PT, R31, 0x91, !P0 ;  /* 0x000000911f00780c */ /* 0x000fc60004781670 */
[----:B------:R-:W-:-:S04]  /*9aa40*/  @P2 LOP3.LUT R0, R0, 0x2, RZ, 0xfc, !PT ;  /* 0x0000000200002812 */ /* 0x000fc800078efcff */
[----:B------:R-:W-:-:S04]  /*9aa50*/  LOP3.LUT R0, R0, 0xfffdffff, RZ, 0xc0, !PT ;  /* 0xfffdffff00007812 */ /* 0x000fc800078ec0ff */
[----:B------:R-:W0:Y:S02]  /*9aa60*/  @!P5 LDC.64 R18, c[0x0][0x5c0] ;  /* 0x00017000ff12db82 */ /* 0x000e240000000a00 */
[----:B------:R-:W-:-:S04]  /*9aa70*/  @P4 LOP3.LUT R0, R0, 0x20000, RZ, 0xfc, !PT ;  /* 0x0002000000004812 */ /* 0x000fc800078efcff */
[----:B------:R-:W-:Y:S02]  /*9aa80*/  LOP3.LUT R0, R0, 0xffffff7f, RZ, 0xc0, !PT ;  /* 0xffffff7f00007812 */ /* 0x000fe400078ec0ff */
        /* <DEDUP_REMOVED lines=243> */
[----:B------:R-:W-:-:S04]  /*9b9c0*/  @P2 LOP3.LUT R0, R0, 0x4000, RZ, 0xfc, !PT ;  /* 0x0000400000002812 */ /* 0x000fc800078efcff */
[----:B------:R-:W-:Y:S02]  /*9b9d0*/  LOP3.LUT R0, R0, 0x7fffffff, RZ, 0xc0, !PT ;  /* 0x7fffffff00007812 */ /* 0x000fe400078ec0ff */
[----:B0-----:R-:W-:-:S04]  /*9b9e0*/  @!P4 IADD3 R92, P5, P6, R24, UR11, R18 ;  /* 0x0000000b185ccc10 */ /* 0x001fc8000febe012 */
[----:B------:R-:W-:Y:S02]  /*9b9f0*/  @!P4 IADD3.X R93, R32, UR10, R19, P5, P6 ;  /* 0x0000000a205dcc10 */ /* 0x000fe4000afec413 */
[----:B------:R-:W0:Y:S01]  /*9ba00*/  @!P2 LDC.64 R18, c[0x0][0x5c0] ;  /* 0x00017000ff12ab82 */ /* 0x000e220000000a00 */
[----:B------:R-:W-:Y:S02]  /*9ba10*/  LOP3.LUT P4, RZ, R16, 0x20000000, RZ, 0xc0, !PT ;  /* 0x2000000010ff7812 */ /* 0x000fe4000788c0ff */
[----:B0-----:R-:W-:-:S04]  /*9ba20*/  @!P2 IADD3 R88, P5, P6, R24, UR11, R18 ;  /* 0x0000000b1858ac10 */ /* 0x001fc8000febe012 */
[----:B------:R-:W-:Y:S02]  /*9ba30*/  @!P2 IADD3.X R89, R32, UR10, R19, P5, P6 ;  /* 0x0000000a2059ac10 */ /* 0x000fe4000afec413 */
[----:B------:R-:W-:-:S13]  /*9ba40*/  ISETP.LT.OR P2, PT, R31, 0xf9, !P0 ;  /* 0x000000f91f00780c */ /* 0x000fda0004741670 */
[----:B------:R-:W0:Y:S01]  /*9ba50*/  @!P2 LDC.64 R18, c[0x0][0x5c0] ;  /* 0x00017000ff12ab82 */ /* 0x000e220000000a00 */
[----:B------:R-:W-:-:S04]  /*9ba60*/  @P2 LOP3.LUT R5, R5, 0x1, RZ, 0xfc, !PT ;  /* 0x0000000105052812 */ /* 0x000fc800078efcff */
[----:B------:R-:W-:Y:S02]  /*9ba70*/  LOP3.LUT R5, R5, 0xfffffffb, RZ, 0xc0, !PT ;  /* 0xfffffffb05057812 */ /* 0x000fe400078ec0ff */
[----:B0-----:R-:W-:-:S04]  /*9ba80*/  @!P2 IADD3 R100, P5, P6, R24, UR11, R18 ;  /* 0x0000000b1864ac10 */ /* 0x001fc8000febe012 */
[----:B------:R-:W-:Y:S02]  /*9ba90*/  @!P2 IADD3.X R101, R32, UR10, R19, P5, P6 ;  /* 0x0000000a2065ac10 */ /* 0x000fe4000afec413 */
[----:B------:R-:W-:Y:S02]  /*9baa0*/  LOP3.LUT P2, RZ, R16, 0x10000000, RZ, 0xc0, !PT ;  /* 0x1000000010ff7812 */ /* 0x000fe4000784c0ff */
[----:B------:R-:W-:Y:S02]  /*9bab0*/  ISETP.LT.OR P6, PT, R31, 0xfa, !P0 ;  /* 0x000000fa1f00780c */ /* 0x000fe400047c1670 */
[----:B------:R-:W-:Y:S02]  /*9bac0*/  ISETP.GE.AND P0, PT, R30, 0x81, PT ;  /* 0x000000811e00780c */ /* 0x000fe40003f06270 */
[----:B------:R-:W-:-:S07]  /*9bad0*/  LOP3.LUT R16, R16, 0xfbffffff, RZ, 0xc0, !PT ;  /* 0xfbffffff10107812 */ /* 0x000fce00078ec0ff */
[----:B------:R-:W-:Y:S01]  /*9bae0*/  @!P2 STG.E.U8 desc[UR32][R40.64+0x71], R204 ;  /* 0x000071cc2800a986 */ /* 0x000fe2000c101120 */
[----:B------:R-:W-:Y:S02]  /*9baf0*/  ISETP.LT.OR P2, PT, R31, 0x79, !P1 ;  /* 0x000000791f00780c */ /* 0x000fe40004f41670 */
[----:B------:R-:W-:-:S04]  /*9bb00*/  @P6 LOP3.LUT R0, R0, 0x80000000, RZ, 0xfc, !PT ;  /* 0x8000000000006812 */ /* 0x000fc800078efcff */
[----:B------:R-:W-:-:S04]  /*9bb10*/  LOP3.LUT R0, R0, 0xfff7ffff, RZ, 0xc0, !PT ;  /* 0xfff7ffff00007812 */ /* 0x000fc800078ec0ff */
[----:B------:R-:W-:-:S03]  /*9bb20*/  @P0 LOP3.LUT R0, R0, 0x80000, RZ, 0xfc, !PT ;  /* 0x0008000000000812 */ /* 0x000fc600078efcff */
[----:B------:R-:W0:Y:S02]  /*9bb30*/  @!P2 LDC.64 R18, c[0x0][0x5c0] ;  /* 0x00017000ff12ab82 */ /* 0x000e240000000a00 */
[----:B0-----:R-:W-:-:S05]  /*9bb40*/  @!P2 IADD3 R18, P5, R24, R18, RZ ;  /* 0x000000121812a210 */ /* 0x001fca0007fbe0ff */
[----:B------:R-:W-:-:S05]  /*9bb50*/  @!P2 IMAD.X R19, R32, 0x1, R19, P5 ;  /* 0x000000012013a824 */ /* 0x000fca00028e0613 */
[----:B------:R0:W-:Y:S02]  /*9bb60*/  @!P2 STG.E.U8 desc[UR32][R18.64+0x78], R205 ;  /* 0x000078cd1200a986 */ /* 0x0001e4000c101120 */
[----:B0-----:R-:W0:Y:S02]  /*9bb70*/  @!P6 LDC.64 R18, c[0x0][0x5c0] ;  /* 0x00017000ff12eb82 */ /* 0x001e240000000a00 */
[----:B0-----:R-:W-:-:S04]  /*9bb80*/  @!P6 IADD3 R90, P2, P5, R24, UR11, R18 ;  /* 0x0000000b185aec10 */ /* 0x001fc8000fd5e012 */
[----:B------:R-:W-:Y:S02]  /*9bb90*/  @!P6 IADD3.X R91, R32, UR10, R19, P2, P5 ;  /* 0x0000000a205bec10 */ /* 0x000fe400097ea413 */
[----:B------:R-:W-:-:S13]  /*9bba0*/  ISETP.LT.OR P2, PT, R31, 0x7a, !P1 ;  /* 0x0000007a1f00780c */ /* 0x000fda0004f41670 */
[----:B------:R-:W0:Y:S02]  /*9bbb0*/  @!P2 LDC.64 R18, c[0x0][0x5c0] ;  /* 0x00017000ff12ab82 */ /* 0x000e240000000a00 */
[----:B0-----:R-:W-:-:S05]  /*9bbc0*/  @!P2 IADD3 R18, P5, R24, R18, RZ ;  /* 0x000000121812a210 */ /* 0x001fca0007fbe0ff */
[----:B------:R-:W-:-:S05]  /*9bbd0*/  @!P2 IMAD.X R19, R32, 0x1, R19, P5 ;  /* 0x000000012013a824 */ /* 0x000fca00028e0613 */
[----:B------:R0:W-:Y:S01]  /*9bbe0*/  @!P2 STG.E.U8 desc[UR32][R18.64+0x79], R206 ;  /* 0x000079ce1200a986 */ /* 0x0001e2000c101120 */
[C---:B------:R-:W-:Y:S02]  /*9bbf0*/  ISETP.LT.OR P2, PT, R31.reuse, 0x1, !P0 ;  /* 0x000000011f00780c */ /* 0x040fe40004741670 */
[----:B------:R-:W-:Y:S01]  /*9bc00*/  LOP3.LUT P0, RZ, R0, 0x8000, RZ, 0xc0, !PT ;  /* 0x0000800000ff7812 */ /* 0x000fe2000780c0ff */
[----:B------:R-:W-:Y:S04]  /*9bc10*/  @!P4 STG.E.U8 desc[UR32][R64.64+0x78], R207 ;  /* 0x000078cf4000c986 */ /* 0x000fe8000c101120 */
[----:B------:R-:W-:Y:S01]  /*9bc20*/  @!P3 STG.E.U8 desc[UR32][R36.64+0x79], R208 ;  /* 0x000079d02400b986 */ /* 0x000fe2000c101120 */
[----:B------:R-:W-:-:S05]  /*9bc30*/  ISETP.LT.OR P3, PT, R31, 0x81, !P1 ;  /* 0x000000811f00780c */ /* 0x000fca0004f61670 */
[----:B0-----:R-:W0:Y:S01]  /*9bc40*/  @!P2 LDC.64 R18, c[0x0][0x5c0] ;  /* 0x00017000ff12ab82 */ /* 0x001e220000000a00 */
[----:B------:R-:W-:-:S04]  /*9bc50*/  @P2 LOP3.LUT R16, R16, 0x4000000, RZ, 0xfc, !PT ;  /* 0x0400000010102812 */ /* 0x000fc800078efcff */
[----:B------:R-:W-:Y:S02]  /*9bc60*/  LOP3.LUT R16, R16, 0xf7ffffff, RZ, 0xc0, !PT ;  /* 0xf7ffffff10107812 */ /* 0x000fe400078ec0ff */
[----:B0-----:R-:W-:-:S04]  /*9bc70*/  @!P2 IADD3 R54, P5, P6, R24, UR9, R18 ;  /* 0x000000091836ac10 */ /* 0x001fc8000febe012 */
[----:B------:R-:W-:Y:S02]  /*9bc80*/  @!P2 IADD3.X R55, R32, UR8, R19, P5, P6 ;  /* 0x000000082037ac10 */ /* 0x000fe4000afec413 */
[----:B------:R-:W-:-:S04]  /*9bc90*/  LOP3.LUT P2, RZ, R0, 0x80000, RZ, 0xc0, !PT ;  /* 0x0008000000ff7812 */ /* 0x000fc8000784c0ff */
[----:B------:R-:W-:-:S13]  /*9bca0*/  ISETP.LT.OR P4, PT, R31, 0x2, !P2 ;  /* 0x000000021f00780c */ /* 0x000fda0005781670 */
[----:B------:R-:W0:Y:S01]  /*9bcb0*/  @!P4 LDC.64 R18, c[0x0][0x5c0] ;  /* 0x00017000ff12cb82 */ /* 0x000e220000000a00 */
[----:B------:R-:W-:Y:S02]  /*9bcc0*/  @P4 LOP3.LUT R16, R16, 0x8000000, RZ, 0xfc, !PT ;  /* 0x0800000010104812 */ /* 0x000fe400078efcff */
        /* <DEDUP_REMOVED lines=8> */
[----:B------:R-:W0:Y:S01]  /*9bd50*/  @!P3 LDC.64 R18, c[0x0][0x5c0] ;  /* 0x00017000ff12bb82 */ /* 0x000e220000000a00 */
[----:B------:R-:W-:Y:S02]  /*9bd60*/  ISETP.LT.OR P6, PT, R31, 0xa, !P2 ;  /* 0x0000000a1f00780c */ /* 0x000fe400057c1670 */
[C---:B------:R-:W-:Y:S02]  /*9bd70*/  LOP3.LUT P4, RZ, R0.reuse, 0x40, RZ, 0xc0, !PT ;  /* 0x0000004000ff7812 */ /* 0x040fe4000788c0ff */
[----:B------:R-:W-:-:S09]  /*9bd80*/  LOP3.LUT R0, R0, 0xffff7fff, RZ, 0xc0, !PT ;  /* 0xffff7fff00007812 */ /* 0x000fd200078ec0ff */
        /* <DEDUP_REMOVED lines=11> */
[----:B------:R-:W-:-:S04]  /*9be40*/  @P6 LOP3.LUT R5, R5, 0x8, RZ, 0xfc, !PT ;  /* 0x0000000805056812 */ /* 0x000fc800078efcff */
[----:B------:R-:W-:Y:S02]  /*9be50*/  LOP3.LUT R5, R5, 0xffffffef, RZ, 0xc0, !PT ;  /* 0xffffffef05057812 */ /* 0x000fe400078ec0ff */
[----:B0-----:R-:W-:-:S05]  /*9be60*/  @!P3 IADD3 R18, P5, R24, R18, RZ ;  /* 0x000000121812b210 */ /* 0x001fca0007fbe0ff */
[----:B------:R-:W-:-:S05]  /*9be70*/  @!P3 IMAD.X R19, R32, 0x1, R19, P5 ;  /* 0x000000012013b824 */ /* 0x000fca00028e0613 */
[----:B------:R0:W-:Y:S04]  /*9be80*/  @!P3 STG.E.U8 desc[UR32][R18.64+0x81], R210 ;  /* 0x000081d21200b986 */ /* 0x0001e8000c101120 */
[----:B------:R1:W-:Y:S01]  /*9be90*/  @!P0 STG.E.U8 desc[UR32][R58.64+0x80], R211 ;  /* 0x000080d33a008986 */ /* 0x0003e2000c101120 */
[----:B------:R-:W-:-:S03]  /*9bea0*/  ISETP.LT.OR P0, PT, R31, 0x12, !P2 ;  /* 0x000000121f00780c */ /* 0x000fc60005701670 */
[----:B------:R-:W-:Y:S01]  /*9beb0*/  @!P4 STG.E.U8 desc[UR32][R48.64+0x81], R212 ;  /* 0x000081d43000c986 */ /* 0x000fe2000c101120 */
[----:B0-----:R-:W0:Y:S09]  /*9bec0*/  @!P6 LDC.64 R18, c[0x0][0x5c0] ;  /* 0x00017000ff12eb82 */ /* 0x001e320000000a00 */
[----:B------:R-:W-:-:S04]  /*9bed0*/  @P0 LOP3.LUT R0, R0, 0x8000, RZ, 0xfc, !PT ;  /* 0x0000800000000812 */ /* 0x000fc800078efcff */
[----:B------:R-:W-:Y:S02]  /*9bee0*/  LOP3.LUT P4, RZ, R0, 0x2, RZ, 0xc0, !PT ;  /* 0x0000000200ff7812 */ /* 0x000fe4000788c0ff */
[----:B0-----:R-:W-:-:S04]  /*9bef0*/  @!P6 IADD3 R64, P3, P5, R24, UR9, R18 ;  /* 0x000000091840ec10 */ /* 0x001fc8000fd7e012 */
[----:B------:R-:W-:Y:S02]  /*9bf00*/  @!P6 IADD3.X R65, R32, UR8, R19, P3, P5 ;  /* 0x000000082041ec10 */ /* 0x000fe40009fea413 */
[----:B------:R-:W0:Y:S01]  /*9bf10*/  @!P0 LDC.64 R18, c[0x0][0x5c0] ;  /* 0x00017000ff128b82 */ /* 0x000e220000000a00 */
[----:B------:R-:W-:-:S13]  /*9bf20*/  ISETP.LT.OR P6, PT, R31, 0x19, !P2 ;  /* 0x000000191f00780c */ /* 0x000fda00057c1670 */
[----:B------:R-:W-:-:S04]  /*9bf30*/  @P6 LOP3.LUT R5, R5, 0x10, RZ, 0xfc, !PT ;  /* 0x0000001005056812 */ /* 0x000fc800078efcff */
[----:B------:R-:W-:Y:S02]  /*9bf40*/  LOP3.LUT R5, R5, 0xffffffdf, RZ, 0xc0, !PT ;  /* 0xffffffdf05057812 */ /* 0x000fe400078ec0ff */
[----:B0-----:R-:W-:-:S04]  /*9bf50*/  @!P0 IADD3 R40, P3, P5, R24, UR9, R18 ;  /* 0x0000000918288c10 */ /* 0x001fc8000fd7e012 */
[----:B------:R-:W-:Y:S02]  /*9bf60*/  @!P0 IADD3.X R41, R32, UR8, R19, P3, P5 ;  /* 0x0000000820298c10 */ /* 0x000fe40009fea413 */
[----:B------:R-:W1:Y:S01]  /*9bf70*/  @!P6 LDC.64 R18, c[0x0][0x5c0] ;  /* 0x00017000ff12eb82 */ /* 0x000e620000000a00 */
[C---:B------:R-:W-:Y:S02]  /*9bf80*/  LOP3.LUT P0, RZ, R0.reuse, 0x10000, RZ, 0xc0, !PT ;  /* 0x0001000000ff7812 */ /* 0x040fe4000780c0ff */
[----:B------:R-:W-:Y:S02]  /*9bf90*/  LOP3.LUT R0, R0, 0xffffffbf, RZ, 0xc0, !PT ;  /* 0xffffffbf00007812 */ /* 0x000fe400078ec0ff */
[----:B-1----:R-:W-:-:S04]  /*9bfa0*/  @!P6 IADD3 R58, P3, P5, R24, UR9, R18 ;  /* 0x00000009183aec10 */ /* 0x002fc8000fd7e012 */
        /* <DEDUP_REMOVED lines=35> */
[C---:B------:R-:W-:Y:S02]  /*9c1e0*/  LOP3.LUT P0, RZ, R0.reuse, 0x20000, RZ, 0xc0, !PT ;  /* 0x0002000000ff7812 */ /* 0x040fe4000780c0ff */
[----:B------:R-:W-:Y:S02]  /*9c1f0*/  LOP3.LUT R0, R0, 0xfffffffd, RZ, 0xc0, !PT ;  /* 0xfffffffd00007812 */ /* 0x000fe400078ec0ff */
        /* <DEDUP_REMOVED lines=59> */
[----:B------:R-:W-:Y:S01]  /*9c5b0*/  @!P0 STG.E.U8 desc[UR32][R72.64+0x98], R223 ;  /* 0x000098df48008986 */ /* 0x000fe2000c101120 */
        /* <DEDUP_REMOVED lines=97> */
[----:B------:R-:W-:Y:S02]  /*9cbd0*/  @P6 LOP3.LUT R0, R0, 0x1, RZ, 0xfc, !PT ;  /* 0x0000000100006812 */ /* 0x000fe400078efcff */
[----:B------:R-:W-:Y:S02]  /*9cbe0*/  F2FP.SATFINITE.E4M3.F32.PACK_AB_MERGE_C R17, RZ, R17, RZ ;  /* 0x00000011ff11723e */ /* 0x000fe400048070ff */
        /* <DEDUP_REMOVED lines=25> */
[----:B------:R-:W-:Y:S02]  /*9cd80*/  @P6 LOP3.LUT R5, R5, 0x10000, RZ, 0xfc, !PT ;  /* 0x0001000005056812 */ /* 0x000fe400078efcff */
        /* <DEDUP_REMOVED lines=21> */
[----:B------:R4:W-:Y:S02]  /*9cee0*/  @!P3 STG.E.U8 desc[UR32][R18.64+0xb9], R17 ;  /* 0x0000b9111200b986 */ /* 0x0009e4000c101120 */
[----:B----4-:R-:W-:Y:S02]  /*9cef0*/  FMUL R17, R33, UR27 ;  /* 0x0000001b21117c20 */ /* 0x010fe40008400000 */
[----:B------:R-:W4:Y:S01]  /*9cf00*/  LDL.LU R33, [R1+0xe10] ;  /* 0x000e100001217983 */ /* 0x000f220000300800 */
[----:B------:R-:W-:Y:S02]  /*9cf10*/  ISETP.LT.OR P6, PT, R31, 0x81, !P2 ;  /* 0x000000811f00780c */ /* 0x000fe400057c1670 */
[----:B------:R-:W-:-:S05]  /*9cf20*/  F2FP.SATFINITE.E4M3.F32.PACK_AB_MERGE_C R17, RZ, R17, RZ ;  /* 0x00000011ff11723e */ /* 0x000fca00048070ff */
[----:B------:R3:W-:Y:S06]  /*9cf30*/  @!P0 STG.E.U8 desc[UR32][R80.64+0xb8], R17 ;  /* 0x0000b81150008986 */ /* 0x0007ec000c101120 */
[----:B------:R-:W0:Y:S01]  /*9cf40*/  @!P6 LDC.64 R18, c[0x0][0x5c0] ;  /* 0x00017000ff12eb82 */ /* 0x000e220000000a00 */
[----:B---3--:R-:W-:Y:S02]  /*9cf50*/  FMUL R17, R102, UR27 ;  /* 0x0000001b66117c20 */ /* 0x008fe40008400000 */
[----:B------:R-:W3:Y:S01]  /*9cf60*/  LDL.LU R102, [R1+0xe14] ;  /* 0x000e140001667983 */ /* 0x000ee20000300800 */
[----:B------:R-:W-:-:S02]  /*9cf70*/  ISETP.LT.OR P0, PT, R31, 0x82, !P2 ;  /* 0x000000821f00780c */ /* 0x000fc40005701670 */
[----:B0-----:R-:W-:-:S04]  /*9cf80*/  @!P6 IADD3 R236, P3, P5, R24, UR9, R18 ;  /* 0x0000000918ecec10 */ /* 0x001fc8000fd7e012 */
[----:B------:R-:W-:-:S07]  /*9cf90*/  @!P6 IADD3.X R237, R32, UR8, R19, P3, P5 ;  /* 0x0000000820edec10 */ /* 0x000fce0009fea413 */
[----:B------:R-:W0:Y:S01]  /*9cfa0*/  @!P0 LDC.64 R18, c[0x0][0x5c0] ;  /* 0x00017000ff128b82 */ /* 0x000e220000000a00 */
[----:B------:R-:W-:-:S04]  /*9cfb0*/  LOP3.LUT R5, R5, 0xfffdffff, RZ, 0xc0, !PT ;  /* 0xfffdffff05057812 */ /* 0x000fc800078ec0ff */
[----:B------:R-:W-:Y:S02]  /*9cfc0*/  @P6 LOP3.LUT R5, R5, 0x20000, RZ, 0xfc, !PT ;  /* 0x0002000005056812 */ /* 0x000fe400078efcff */
        /* <DEDUP_REMOVED lines=8> */
[----:B------:R-:W-:-:S05]  /*9d050*/  F2FP.SATFINITE.E4M3.F32.PACK_AB_MERGE_C R17, RZ, R17, RZ ;  /* 0x00000011ff11723e */ /* 0x000fca00048070ff */
[----:B------:R2:W-:Y:S02]  /*9d060*/  @!P4 STG.E.U8 desc[UR32][R34.64+0xb9], R17 ;  /* 0x0000b9112200c986 */ /* 0x0005e4000c101120 */
[----:B--2---:R-:W-:Y:S02]  /*9d070*/  FMUL R17, R103, UR27 ;  /* 0x0000001b67117c20 */ /* 0x004fe40008400000 */
[----:B------:R-:W2:Y:S01]  /*9d080*/  LDL.LU R103, [R1+0xe18] ;  /* 0x000e180001677983 */ /* 0x000ea20000300800 */
[----:B0-----:R-:W-:Y:S02]  /*9d090*/  @!P3 IADD3 R18, P5, R24, R18, RZ ;  /* 0x000000121812b210 */ /* 0x001fe40007fbe0ff */
[----:B------:R-:W-:-:S03]  /*9d0a0*/  F2FP.SATFINITE.E4M3.F32.PACK_AB_MERGE_C R17, RZ, R17, RZ ;  /* 0x00000011ff11723e */ /* 0x000fc600048070ff */
[----:B------:R-:W-:-:S05]  /*9d0b0*/  @!P3 IMAD.X R19, R32, 0x1, R19, P5 ;  /* 0x000000012013b824 */ /* 0x000fca00028e0613 */
[----:B------:R0:W-:Y:S01]  /*9d0c0*/  @!P3 STG.E.U8 desc[UR32][R18.64+0xc0], R17 ;  /* 0x0000c0111200b986 */ /* 0x0001e2000c101120 */
[----:B------:R-:W-:-:S04]  /*9d0d0*/  LOP3.LUT R5, R5, 0xfffbffff, RZ, 0xc0, !PT ;  /* 0xfffbffff05057812 */ /* 0x000fc800078ec0ff */
[----:B------:R-:W-:Y:S02]  /*9d0e0*/  @P6 LOP3.LUT R5, R5, 0x40000, RZ, 0xfc, !PT ;  /* 0x0004000005056812 */ /* 0x000fe400078efcff */
[----:B------:R-:W-:-:S13]  /*9d0f0*/  ISETP.LT.OR P6, PT, R31, 0x8a, !P2 ;  /* 0x0000008a1f00780c */ /* 0x000fda00057c1670 */
[----:B0-----:R-:W0:Y:S01]  /*9d100*/  @!P6 LDC.64 R18, c[0x0][0x5c0] ;  /* 0x00017000ff12eb82 */ /* 0x001e220000000a00 */
[----:B----4-:R-:W-:Y:S02]  /*9d110*/  FMUL R17, R33, UR27 ;  /* 0x0000001b21117c20 */ /* 0x010fe40008400000 */
[----:B------:R-:W4:Y:S01]  /*9d120*/  LDL.LU R33, [R1+0xe1c] ;  /* 0x000e1c0001217983 */ /* 0x000f220000300800 */
[----:B0-----:R-:W-:-:S04]  /*9d130*/  @!P6 IADD3 R226, P3, P5, R24, UR9, R18 ;  /* 0x0000000918e2ec10 */ /* 0x001fc8000fd7e012 */
[----:B------:R-:W-:Y:S02]  /*9d140*/  @!P6 IADD3.X R227, R32, UR8, R19, P3, P5 ;  /* 0x0000000820e3ec10 */ /* 0x000fe40009fea413 */
[----:B------:R-:W-:-:S13]  /*9d150*/  ISETP.LT.OR P3, PT, R31, 0xc2, !P1 ;  /* 0x000000c21f00780c */ /* 0x000fda0004f61670 */
[----:B------:R-:W0:Y:S01]  /*9d160*/  @!P3 LDC.64 R18, c[0x0][0x5c0] ;  /* 0x00017000ff12bb82 */ /* 0x000e220000000a00 */
[----:B------:R-:W-:Y:S02]  /*9d170*/  F2FP.SATFINITE.E4M3.F32.PACK_AB_MERGE_C R17, RZ, R17, RZ ;  /* 0x00000011ff11723e */ /* 0x000fe400048070ff */
[----:B0-----:R-:W-:-:S05]  /*9d180*/  @!P3 IADD3 R18, P5, R24, R18, RZ ;  /* 0x000000121812b210 */ /* 0x001fca0007fbe0ff */
[----:B------:R-:W-:-:S05]  /*9d190*/  @!P3 IMAD.X R19, R32, 0x1, R19, P5 ;  /* 0x000000012013b824 */ /* 0x000fca00028e0613 */
[----:B------:R3:W-:Y:S02]  /*9d1a0*/  @!P3 STG.E.U8 desc[UR32][R18.64+0xc1], R17 ;  /* 0x0000c1111200b986 */ /* 0x0007e4000c101120 */
[----:B---3--:R-:W-:Y:S02]  /*9d1b0*/  FMUL R17, R102, UR27 ;  /* 0x0000001b66117c20 */ /* 0x008fe40008400000 */
[----:B------:R-:W3:Y:S01]  /*9d1c0*/  LDL.LU R102, [R1+0xe20] ;  /* 0x000e200001667983 */ /* 0x000ee20000300800 */
[----:B------:R-:W-:-:S04]  /*9d1d0*/  LOP3.LUT R0, R0, 0xff7fffff, RZ, 0xc0, !PT ;  /* 0xff7fffff00007812 */ /* 0x000fc800078ec0ff */
[----:B------:R-:W-:-:S04]  /*9d1e0*/  @P0 LOP3.LUT R0, R0, 0x800000, RZ, 0xfc, !PT ;  /* 0x0080000000000812 */ /* 0x000fc800078efcff */
[C---:B------:R-:W-:Y:S02]  /*9d1f0*/  LOP3.LUT P0, RZ, R0.reuse, 0x1000000, RZ, 0xc0, !PT ;  /* 0x0100000000ff7812 */ /* 0x040fe4000780c0ff */
[----:B------:R-:W-:Y:S02]  /*9d200*/  F2FP.SATFINITE.E4M3.F32.PACK_AB_MERGE_C R17, RZ, R17, RZ ;  /* 0x00000011ff11723e */ /* 0x000fe400048070ff */
[----:B------:R-:W-:-:S09]  /*9d210*/  LOP3.LUT P4, RZ, R0, 0x400, RZ, 0xc0, !PT ;  /* 0x0000040000ff7812 */ /* 0x000fd2000788c0ff */
[----:B------:R2:W-:Y:S01]  /*9d220*/  @!P0 STG.E.U8 desc[UR32][R74.64+0xc0], R17 ;  /* 0x0000c0114a008986 */ /* 0x0005e2000c101120 */
[----:B------:R-:W-:-:S04]  /*9d230*/  LOP3.LUT R5, R5, 0xfff7ffff, RZ, 0xc0, !PT ;  /* 0xfff7ffff05057812 */ /* 0x000fc800078ec0ff */
[----:B------:R-:W-:Y:S02]  /*9d240*/  @P6 LOP3.LUT R5, R5, 0x80000, RZ, 0xfc, !PT ;  /* 0x0008000005056812 */ /* 0x000fe400078efcff */
[----:B------:R-:W-:-:S13]  /*9d250*/  ISETP.LT.OR P6, PT, R31, 0x91, !P2 ;  /* 0x000000911f00780c */ /* 0x000fda00057c1670 */
[----:B------:R-:W0:Y:S01]  /*9d260*/  @!P6 LDC.64 R18, c[0x0][0x5c0] ;  /* 0x00017000ff12eb82 */ /* 0x000e220000000a00 */
[----:B--2---:R-:W-:Y:S02]  /*9d270*/  FMUL R17, R103, UR27 ;  /* 0x0000001b67117c20 */ /* 0x004fe40008400000 */
[----:B------:R-:W2:Y:S03]  /*9d280*/  LDL.LU R103, [R1+0xe24] ;  /* 0x000e240001677983 */ /* 0x000ea60000300800 */
[----:B------:R-:W-:-:S05]  /*9d290*/  F2FP.SATFINITE.E4M3.F32.PACK_AB_MERGE_C R17, RZ, R17, RZ ;  /* 0x00000011ff11723e */ /* 0x000fca00048070ff */
[----:B------:R4:W-:Y:S01]  /*9d2a0*/  @!P4 STG.E.U8 desc[UR32][R56.64+0xc1], R17 ;  /* 0x0000c1113800c986 */ /* 0x0009e2000c101120 */
[----:B------:R-:W-:Y:S02]  /*9d2b0*/  ISETP.LT.OR P0, PT, R31, 0x92, !P2 ;  /* 0x000000921f00780c */ /* 0x000fe40005701670 */
        /* <DEDUP_REMOVED lines=8> */
[----:B------:R-:W0:Y:S01]  /*9d340*/  @!P6 LDC.64 R18, c[0x0][0x5c0] ;  /* 0x00017000ff12eb82 */ /* 0x000e220000000a00 */
        /* <DEDUP_REMOVED lines=13> */
[----:B------:R-:W-:Y:S02]  /*9d420*/  @P6 LOP3.LUT R5, R5, 0x200000, RZ, 0xfc, !PT ;  /* 0x0020000005056812 */ /* 0x000fe400078efcff */
[----:B------:R-:W-:-:S13]  /*9d430*/  ISETP.LT.OR P6, PT, R31, 0x9a, !P2 ;  /* 0x0000009a1f00780c */ /* 0x000fda00057c1670 */
[----:B------:R-:W0:Y:S02]  /*9d440*/  @!P6 LDC.64 R18, c[0x0][0x5c0] ;  /* 0x00017000ff12eb82 */ /* 0x000e240000000a00 */
[----:B0-----:R-:W-:-:S04]  /*9d450*/  @!P6 IADD3 R214, P3, P5, R24, UR9, R18 ;  /* 0x0000000918d6ec10 */ /* 0x001fc8000fd7e012 */
[----:B------:R-:W-:Y:S02]  /*9d460*/  @!P6 IADD3.X R215, R32, UR8, R19, P3, P5 ;  /* 0x0000000820d7ec10 */ /* 0x000fe40009fea413 */
[----:B------:R-:W-:-:S13]  /*9d470*/  ISETP.LT.OR P3, PT, R31, 0xca, !P1 ;  /* 0x000000ca1f00780c */ /* 0x000fda0004f61670 */
[----:B------:R-:W0:Y:S01]  /*9d480*/  @!P3 LDC.64 R18, c[0x0][0x5c0] ;  /* 0x00017000ff12bb82 */ /* 0x000e220000000a00 */
[----:B------:R-:W-:Y:S02]  /*9d490*/  LOP3.LUT R0, R0, 0xfeffffff, RZ, 0xc0, !PT ;  /* 0xfeffffff00007812 */ /* 0x000fe400078ec0ff */
[----:B------:R-:W-:Y:S02]  /*9d4a0*/  F2FP.SATFINITE.E4M3.F32.PACK_AB_MERGE_C R17, RZ, R17, RZ ;  /* 0x00000011ff11723e */ /* 0x000fe400048070ff */
[----:B------:R-:W-:-:S04]  /*9d4b0*/  @P0 LOP3.LUT R0, R0, 0x1000000, RZ, 0xfc, !PT ;  /* 0x0100000000000812 */ /* 0x000fc800078efcff */
[----:B------:R-:W-:Y:S02]  /*9d4c0*/  LOP3.LUT P0, RZ, R0, 0x2000000, RZ, 0xc0, !PT ;  /* 0x0200000000ff7812 */ /* 0x000fe4000780c0ff */
[----:B0-----:R-:W-:-:S05]  /*9d4d0*/  @!P3 IADD3 R18, P5, R24, R18, RZ ;  /* 0x000000121812b210 */ /* 0x001fca0007fbe0ff */
[----:B------:R-:W-:-:S05]  /*9d4e0*/  @!P3 IMAD.X R19, R32, 0x1, R19, P5 ;  /* 0x000000012013b824 */ /* 0x000fca00028e0613 */
[----:B------:R2:W-:Y:S02]  /*9d4f0*/  @!P3 STG.E.U8 desc[UR32][R18.64+0xc9], R17 ;  /* 0x0000c9111200b986 */ /* 0x0005e4000c101120 */
[----:B--2---:R-:W-:Y:S02]  /*9d500*/  FMUL R17, R103, UR27 ;  /* 0x0000001b67117c20 */ /* 0x004fe40008400000 */
[----:B------:R-:W2:Y:S03]  /*9d510*/  LDL.LU R103, [R1+0xe30] ;  /* 0x000e300001677983 */ /* 0x000ea60000300800 */
[----:B------:R-:W-:-:S05]  /*9d520*/  F2FP.SATFINITE.E4M3.F32.PACK_AB_MERGE_C R17, RZ, R17, RZ ;  /* 0x00000011ff11723e */ /* 0x000fca00048070ff */
[----:B------:R4:W-:Y:S01]  /*9d530*/  @!P0 STG.E.U8 desc[UR32][R86.64+0xc8], R17 ;  /* 0x0000c81156008986 */ /* 0x0009e2000c101120 */
[----:B------:R-:W-:-:S04]  /*9d540*/  LOP3.LUT R5, R5, 0xffbfffff, RZ, 0xc0, !PT ;  /* 0xffbfffff05057812 */ /* 0x000fc800078ec0ff */
[----:B------:R-:W-:Y:S02]  /*9d550*/  @P6 LOP3.LUT R5, R5, 0x400000, RZ, 0xfc, !PT ;  /* 0x0040000005056812 */ /* 0x000fe400078efcff */
[----:B------:R-:W-:-:S13]  /*9d560*/  ISETP.LT.OR P6, PT, R31, 0xa1, !P2 ;  /* 0x000000a11f00780c */ /* 0x000fda00057c1670 */
[----:B------:R-:W0:Y:S01]  /*9d570*/  @!P6 LDC.64 R18, c[0x0][0x5c0] ;  /* 0x00017000ff12eb82 */ /* 0x000e220000000a00 */
[----:B----4-:R-:W-:Y:S02]  /*9d580*/  FMUL R17, R33, UR27 ;  /* 0x0000001b21117c20 */ /* 0x010fe40008400000 */
[----:B------:R-:W4:Y:S01]  /*9d590*/  LDL.LU R33, [R1+0xe34] ;  /* 0x000e340001217983 */ /* 0x000f220000300800 */
        /* <DEDUP_REMOVED lines=10> */
[----:B------:R-:W-:Y:S02]  /*9d640*/  LOP3.LUT P4, RZ, R0, 0x10, RZ, 0xc0, !PT ;  /* 0x0000001000ff7812 */ /* 0x000fe4000788c0ff */
[----:B------:R-:W-:-:S11]  /*9d650*/  F2FP.SATFINITE.E4M3.F32.PACK_AB_MERGE_C R17, RZ, R17, RZ ;  /* 0x00000011ff11723e */ /* 0x000fd600048070ff */
[----:B------:R3:W-:Y:S01]  /*9d660*/  @!P4 STG.E.U8 desc[UR32][R22.64+0xc9], R17 ;  /* 0x0000c9111600c986 */ /* 0x0007e2000c101120 */
[----:B0-----:R-:W-:Y:S01]  /*9d670*/  @!P6 IADD3 R210, P3, P5, R24, UR9, R18 ;  /* 0x0000000918d2ec10 */ /* 0x001fe2000fd7e012 */
[----:B---3--:R-:W-:Y:S02]  /*9d680*/  FMUL R17, R102, UR27 ;  /* 0x0000001b66117c20 */ /* 0x008fe40008400000 */
[----:B------:R-:W3:Y:S01]  /*9d690*/  LDL.LU R102, [R1+0xe38] ;  /* 0x000e380001667983 */ /* 0x000ee20000300800 */
[----:B------:R-:W-:Y:S02]  /*9d6a0*/  @!P6 IADD3.X R211, R32, UR8, R19, P3, P5 ;  /* 0x0000000820d3ec10 */ /* 0x000fe40009fea413 */
[----:B------:R-:W-:-:S13]  /*9d6b0*/  ISETP.LT.OR P3, PT, R31, 0xd1, !P1 ;  /* 0x000000d11f00780c */ /* 0x000fda0004f61670 */
[----:B------:R-:W0:Y:S01]  /*9d6c0*/  @!P3 LDC.64 R18, c[0x0][0x5c0] ;  /* 0x00017000ff12bb82 */ /* 0x000e220000000a00 */
[----:B------:R-:W-:-:S04]  /*9d6d0*/  LOP3.LUT R5, R5, 0xfeffffff, RZ, 0xc0, !PT ;  /* 0xfeffffff05057812 */ /* 0x000fc800078ec0ff */
[----:B------:R-:W-:Y:S02]  /*9d6e0*/  @P6 LOP3.LUT R5, R5, 0x1000000, RZ, 0xfc, !PT ;  /* 0x0100000005056812 */ /* 0x000fe400078efcff */
[----:B------:R-:W-:Y:S02]  /*9d6f0*/  ISETP.LT.OR P6, PT, R31, 0xaa, !P2 ;  /* 0x000000aa1f00780c */ /* 0x000fe400057c1670 */
[----:B------:R-:W-:Y:S02]  /*9d700*/  F2FP.SATFINITE.E4M3.F32.PACK_AB_MERGE_C R17, RZ, R17, RZ ;  /* 0x00000011ff11723e */ /* 0x000fe400048070ff */
[----:B0-----:R-:W-:-:S05]  /*9d710*/  @!P3 IADD3 R18, P5, R24, R18, RZ ;  /* 0x000000121812b210 */ /* 0x001fca0007fbe0ff */
[----:B------:R-:W-:-:S05]  /*9d720*/  @!P3 IMAD.X R19, R32, 0x1, R19, P5 ;  /* 0x000000012013b824 */ /* 0x000fca00028e0613 */
[----:B------:R0:W-:Y:S02]  /*9d730*/  @!P3 STG.E.U8 desc[UR32][R18.64+0xd0], R17 ;  /* 0x0000d0111200b986 */ /* 0x0001e4000c101120 */
[----:B0-----:R-:W0:Y:S02]  /*9d740*/  @!P6 LDC.64 R18, c[0x0][0x5c0] ;  /* 0x00017000ff12eb82 */ /* 0x001e240000000a00 */
[----:B0-----:R-:W-:-:S04]  /*9d750*/  @!P6 IADD3 R200, P3, P5, R24, UR9, R18 ;  /* 0x0000000918c8ec10 */ /* 0x001fc8000fd7e012 */
[----:B------:R-:W-:Y:S02]  /*9d760*/  @!P6 IADD3.X R201, R32, UR8, R19, P3, P5 ;  /* 0x0000000820c9ec10 */ /* 0x000fe40009fea413 */
[----:B------:R-:W-:-:S13]  /*9d770*/  ISETP.LT.OR P3, PT, R31, 0xd2, !P1 ;  /* 0x000000d21f00780c */ /* 0x000fda0004f61670 */
[----:B------:R-:W0:Y:S01]  /*9d780*/  @!P3 LDC.64 R18, c[0x0][0x5c0] ;  /* 0x00017000ff12bb82 */ /* 0x000e220000000a00 */
[----:B--2---:R-:W-:Y:S02]  /*9d790*/  FMUL R17, R103, UR27 ;  /* 0x0000001b67117c20 */ /* 0x004fe40008400000 */
[----:B------:R-:W2:Y:S03]  /*9d7a0*/  LDL.LU R103, [R1+0xe3c] ;  /* 0x000e3c0001677983 */ /* 0x000ea60000300800 */
[----:B------:R-:W-:Y:S02]  /*9d7b0*/  F2FP.SATFINITE.E4M3.F32.PACK_AB_MERGE_C R17, RZ, R17, RZ ;  /* 0x00000011ff11723e */ /* 0x000fe400048070ff */
[----:B0-----:R-:W-:-:S05]  /*9d7c0*/  @!P3 IADD3 R18, P5, R24, R18, RZ ;  /* 0x000000121812b210 */ /* 0x001fca0007fbe0ff */
[----:B------:R-:W-:-:S05]  /*9d7d0*/  @!P3 IMAD.X R19, R32, 0x1, R19, P5 ;  /* 0x000000012013b824 */ /* 0x000fca00028e0613 */
[----:B------:R4:W-:Y:S02]  /*9d7e0*/  @!P3 STG.E.U8 desc[UR32][R18.64+0xd1], R17 ;  /* 0x0000d1111200b986 */ /* 0x0009e4000c101120 */
[----:B----4-:R-:W-:Y:S02]  /*9d7f0*/  FMUL R17, R33, UR27 ;  /* 0x0000001b21117c20 */ /* 0x010fe40008400000 */
[----:B------:R-:W4:Y:S01]  /*9d800*/  LDL.LU R33, [R1+0xe40] ;  /* 0x000e400001217983 */ /* 0x000f220000300800 */
[----:B------:R-:W-:Y:S02]  /*9d810*/  LOP3.LUT R5, R5, 0xfbffffff, RZ, 0xc0, !PT ;  /* 0xfbffffff05057812 */ /* 0x000fe400078ec0ff */
[----:B------:R-:W-:Y:S02]  /*9d820*/  LOP3.LUT R0, R0, 0xfdffffff, RZ, 0xc0, !PT ;  /* 0xfdffffff00007812 */ /* 0x000fe400078ec0ff */
[----:B------:R-:W-:Y:S02]  /*9d830*/  @P6 LOP3.LUT R5, R5, 0x4000000, RZ, 0xfc, !PT ;  /* 0x0400000005056812 */ /* 0x000fe400078efcff */
[----:B------:R-:W-:-:S02]  /*9d840*/  ISETP.LT.OR P6, PT, R31, 0xb1, !P2 ;  /* 0x000000b11f00780c */ /* 0x000fc400057c1670 */
[----:B------:R-:W-:-:S04]  /*9d850*/  @P0 LOP3.LUT R0, R0, 0x2000000, RZ, 0xfc, !PT ;  /* 0x0200000000000812 */ /* 0x000fc800078efcff */
[----:B------:R-:W-:Y:S02]  /*9d860*/  LOP3.LUT P0, RZ, R0, 0x4000000, RZ, 0xc0, !PT ;  /* 0x0400000000ff7812 */ /* 0x000fe4000780c0ff */
[----:B------:R-:W-:-:S05]  /*9d870*/  F2FP.SATFINITE.E4M3.F32.PACK_AB_MERGE_C R17, RZ, R17, RZ ;  /* 0x00000011ff11723e */ /* 0x000fca00048070ff */
[----:B------:R-:W0:Y:S06]  /*9d880*/  @!P6 LDC.64 R18, c[0x0][0x5c0] ;  /* 0x00017000ff12eb82 */ /* 0x000e2c0000000a00 */
[----:B------:R3:W-:Y:S01]  /*9d890*/  @!P0 STG.E.U8 desc[UR32][R78.64+0xd0], R17 ;  /* 0x0000d0114e008986 */ /* 0x0007e2000c101120 */
[----:B------:R-:W-:Y:S02]  /*9d8a0*/  ISETP.LT.OR P0, PT, R31, 0xb2, !P2 ;  /* 0x000000b21f00780c */ /* 0x000fe40005701670 */
[----:B0-----:R-:W-:-:S04]  /*9d8b0*/  @!P6 IADD3 R198, P3, P5, R24, UR9, R18 ;  /* 0x0000000918c6ec10 */ /* 0x001fc8000fd7e012 */
[----:B------:R-:W-:-:S07]  /*9d8c0*/  @!P6 IADD3.X R199, R32, UR8, R19, P3, P5 ;  /* 0x0000000820c7ec10 */ /* 0x000fce0009fea413 */
[----:B------:R-:W0:Y:S01]  /*9d8d0*/  @!P0 LDC.64 R18, c[0x0][0x5c0] ;  /* 0x00017000ff128b82 */ /* 0x000e220000000a00 */
[----:B---3--:R-:W-:Y:S02]  /*9d8e0*/  FMUL R17, R102, UR27 ;  /* 0x0000001b66117c20 */ /* 0x008fe40008400000 */
[----:B------:R-:W3:Y:S01]  /*9d8f0*/  LDL.LU R102, [R1+0xe44] ;  /* 0x000e440001667983 */ /* 0x000ee20000300800 */
        /* <DEDUP_REMOVED lines=8> */
[----:B------:R-:W-:Y:S02]  /*9d980*/  ISETP.LT.OR P3, PT, R31, 0xd9, !P1 ;  /* 0x000000d91f00780c */ /* 0x000fe40004f61670 */
[----:B------:R-:W-:-:S11]  /*9d990*/  LOP3.LUT P4, RZ, R0, 0x800, RZ, 0xc0, !PT ;  /* 0x0000080000ff7812 */ /* 0x000fd6000788c0ff */
[----:B------:R-:W0:Y:S01]  /*9d9a0*/  @!P3 LDC.64 R18, c[0x0][0x5c0] ;  /* 0x00017000ff12bb82 */ /* 0x000e220000000a00 */
[----:B------:R-:W-:-:S05]  /*9d9b0*/  F2FP.SATFINITE.E4M3.F32.PACK_AB_MERGE_C R17, RZ, R17, RZ ;  /* 0x00000011ff11723e */ /* 0x000fca00048070ff */
[----:B------:R2:W-:Y:S01]  /*9d9c0*/  @!P4 STG.E.U8 desc[UR32][R50.64+0xd1], R17 ;  /* 0x0000d1113200c986 */ /* 0x0005e2000c101120 */
[----:B0-----:R-:W-:-:S05]  /*9d9d0*/  @!P3 IADD3 R18, P5, R24, R18, RZ ;  /* 0x000000121812b210 */ /* 0x001fca0007fbe0ff */
[----:B------:R-:W-:Y:S02]  /*9d9e0*/  @!P3 IMAD.X R19, R32, 0x1, R19, P5 ;  /* 0x000000012013b824 */ /* 0x000fe400028e0613 */
[----:B--2---:R-:W-:Y:S02]  /*9d9f0*/  FMUL R17, R103, UR27 ;  /* 0x0000001b67117c20 */ /* 0x004fe40008400000 */
[----:B------:R-:W2:Y:S03]  /*9da00*/  LDL.LU R103, [R1+0xe48] ;  /* 0x000e480001677983 */ /* 0x000ea60000300800 */
[----:B------:R-:W-:-:S05]  /*9da10*/  F2FP.SATFINITE.E4M3.F32.PACK_AB_MERGE_C R17, RZ, R17, RZ ;  /* 0x00000011ff11723e */ /* 0x000fca00048070ff */
        /* <DEDUP_REMOVED lines=37> */
[----:B------:R-:W-:Y:S01]  /*9dc70*/  ISETP.LT.OR P6, PT, R31, 0xc9, !P2 ;  /* 0x000000c91f00780c */ /* 0x000fe200057c1670 */
[----:B----4-:R-:W-:Y:S02]  /*9dc80*/  FMUL R17, R33, UR27 ;  /* 0x0000001b21117c20 */ /* 0x010fe40008400000 */
[----:B------:R-:W4:Y:S01]  /*9dc90*/  LDL.LU R33, [R1+0xe58] ;  /* 0x000e580001217983 */ /* 0x000f220000300800 */
[----:B0-----:R-:W-:-:S04]  /*9dca0*/  @!P0 IADD3 R180, P3, P5, R24, UR9, R18 ;  /* 0x0000000918b48c10 */ /* 0x001fc8000fd7e012 */
[----:B------:R-:W-:-:S05]  /*9dcb0*/  @!P0 IADD3.X R181, R32, UR8, R19, P3, P5 ;  /* 0x0000000820b58c10 */ /* 0x000fca0009fea413 */
[----:B------:R-:W0:Y:S02]  /*9dcc0*/  @!P6 LDC.64 R18, c[0x0][0x5c0] ;  /* 0x00017000ff12eb82 */ /* 0x000e240000000a00 */
        /* <DEDUP_REMOVED lines=20> */
[----:B------:R-:W-:Y:S02]  /*9de10*/  F2FP.SATFINITE.E4M3.F32.PACK_AB_MERGE_C R17, RZ, R17, RZ ;  /* 0x00000011ff11723e */ /* 0x000fe400048070ff */
        /* <DEDUP_REMOVED lines=8> */
[----:B------:R-:W-:Y:S01]  /*9dea0*/  LOP3.LUT R4, R4, 0xfffdffff, RZ, 0xc0, !PT ;  /* 0xfffdffff04047812 */ /* 0x000fe200078ec0ff */
[----:B----4-:R-:W-:Y:S02]  /*9deb0*/  FMUL R17, R33, UR27 ;  /* 0x0000001b21117c20 */ /* 0x010fe40008400000 */
[----:B------:R-:W4:Y:S01]  /*9dec0*/  LDL.LU R33, [R1+0xe64] ;  /* 0x000e640001217983 */ /* 0x000f220000300800 */
[----:B------:R-:W-:Y:S02]  /*9ded0*/  @P6 LOP3.LUT R4, R4, 0x20000, RZ, 0xfc, !PT ;  /* 0x0002000004046812 */ /* 0x000fe400078efcff */
[----:B------:R-:W-:-:S13]  /*9dee0*/  ISETP.LT.OR P6, PT, R31, 0xd1, !P2 ;  /* 0x000000d11f00780c */ /* 0x000fda00057c1670 */
[----:B------:R-:W0:Y:S01]  /*9def0*/  @!P6 LDC.64 R18, c[0x0][0x5c0] ;  /* 0x00017000ff12eb82 */ /* 0x000e220000000a00 */
[----:B------:R-:W-:Y:S02]  /*9df00*/  ISETP.LT.OR P0, PT, R31, 0xd2, !P2 ;  /* 0x000000d21f00780c */ /* 0x000fe40005701670 */
[----:B------:R-:W-:Y:S02]  /*9df10*/  LOP3.LUT R4, R4, 0xffefffff, RZ, 0xc0, !PT ;  /* 0xffefffff04047812 */ /* 0x000fe400078ec0ff */
[----:B0-----:R-:W-:-:S04]  /*9df20*/  @!P6 IADD3 R176, P3, P5, R24, UR9, R18 ;  /* 0x0000000918b0ec10 */ /* 0x001fc8000fd7e012 */
[----:B------:R-:W-:-:S05]  /*9df30*/  @!P6 IADD3.X R177, R32, UR8, R19, P3, P5 ;  /* 0x0000000820b1ec10 */ /* 0x000fca0009fea413 */
[----:B------:R-:W0:Y:S01]  /*9df40*/  @!P0 LDC.64 R18, c[0x0][0x5c0] ;  /* 0x00017000ff128b82 */ /* 0x000e220000000a00 */
[----:B------:R-:W-:Y:S02]  /*9df50*/  @P6 LOP3.LUT R4, R4, 0x100000, RZ, 0xfc, !PT ;  /* 0x0010000004046812 */ /* 0x000fe400078efcff */
[----:B------:R-:W-:Y:S02]  /*9df60*/  ISETP.LT.OR P6, PT, R31, 0xd9, !P2 ;  /* 0x000000d91f00780c */ /* 0x000fe400057c1670 */
[----:B------:R-:W-:Y:S02]  /*9df70*/  LOP3.LUT P4, RZ, R0, 0x2000, RZ, 0xc0, !PT ;  /* 0x0000200000ff7812 */ /* 0x000fe4000788c0ff */
[----:B0-----:R-:W-:-:S04]  /*9df80*/  @!P0 IADD3 R172, P3, P5, R24, UR9, R18 ;  /* 0x0000000918ac8c10 */ /* 0x001fc8000fd7e012 */
[----:B------:R-:W-:-:S05]  /*9df90*/  @!P0 IADD3.X R173, R32, UR8, R19, P3, P5 ;  /* 0x0000000820ad8c10 */ /* 0x000fca0009fea413 */
[----:B------:R-:W0:Y:S01]  /*9dfa0*/  @!P6 LDC.64 R18, c[0x0][0x5c0] ;  /* 0x00017000ff12eb82 */ /* 0x000e220000000a00 */
[----:B------:R-:W-:-:S05]  /*9dfb0*/  F2FP.SATFINITE.E4M3.F32.PACK_AB_MERGE_C R17, RZ, R17, RZ ;  /* 0x00000011ff11723e */ /* 0x000fca00048070ff */
[----:B------:R3:W-:Y:S02]  /*9dfc0*/  @!P4 STG.E.U8 desc[UR32][R60.64+0xe1], R17 ;  /* 0x0000e1113c00c986 */ /* 0x0007e4000c101120 */
[----:B---3--:R-:W-:Y:S02]  /*9dfd0*/  FMUL R17, R102, UR27 ;  /* 0x0000001b66117c20 */ /* 0x008fe40008400000 */
[----:B------:R-:W3:Y:S01]  /*9dfe0*/  LDL.LU R102, [R1+0xe68] ;  /* 0x000e680001667983 */ /* 0x000ee20000300800 */
[----:B0-----:R-:W-:-:S04]  /*9dff0*/  @!P6 IADD3 R174, P3, P5, R24, UR9, R18 ;  /* 0x0000000918aeec10 */ /* 0x001fc8000fd7e012 */
[----:B------:R-:W-:Y:S02]  /*9e000*/  @!P6 IADD3.X R175, R32, UR8, R19, P3, P5 ;  /* 0x0000000820afec10 */ /* 0x000fe40009fea413 */
[----:B------:R-:W-:Y:S02]  /*9e010*/  ISETP.LT.OR P3, PT, R31, 0xe9, !P1 ;  /* 0x000000e91f00780c */ /* 0x000fe40004f61670 */
[----:B------:R-:W-:-:S11]  /*9e020*/  LOP3.LUT R4, R4, 0xffbfffff, RZ, 0xc0, !PT ;  /* 0xffbfffff04047812 */ /* 0x000fd600078ec0ff */
[----:B------:R-:W0:Y:S01]  /*9e030*/  @!P3 LDC.64 R18, c[0x0][0x5c0] ;  /* 0x00017000ff12bb82 */ /* 0x000e220000000a00 */
[----:B------:R-:W-:-:S04]  /*9e040*/  @P0 LOP3.LUT R4, R4, 0x400000, RZ, 0xfc, !PT ;  /* 0x0040000004040812 */ /* 0x000fc800078efcff */
        /* <DEDUP_REMOVED lines=20> */
[----:B------:R-:W-:-:S04]  /*9e190*/  LOP3.LUT R4, R4, 0xf7ffffff, RZ, 0xc0, !PT ;  /* 0xf7ffffff04047812 */ /* 0x000fc800078ec0ff */
[----:B------:R-:W-:Y:S02]  /*9e1a0*/  @P6 LOP3.LUT R4, R4, 0x8000000, RZ, 0xfc, !PT ;  /* 0x0800000004046812 */ /* 0x000fe400078efcff */
[----:B------:R-:W-:Y:S02]  /*9e1b0*/  ISETP.LT.OR P6, PT, R31, 0xe1, !P2 ;  /* 0x000000e11f00780c */ /* 0x000fe400057c1670 */
[----:B------:R-:W-:Y:S02]  /*9e1c0*/  LOP3.LUT P0, RZ, R0, 0x20000000, RZ, 0xc0, !PT ;  /* 0x2000000000ff7812 */ /* 0x000fe4000780c0ff */
[----:B------:R-:W-:-:S09]  /*9e1d0*/  F2FP.SATFINITE.E4M3.F32.PACK_AB_MERGE_C R17, RZ, R17, RZ ;  /* 0x00000011ff11723e */ /* 0x000fd200048070ff */
[----:B------:R-:W0:Y:S02]  /*9e1e0*/  @!P6 LDC.64 R18, c[0x0][0x5c0] ;  /* 0x00017000ff12eb82 */ /* 0x000e240000000a00 */
[----:B------:R3:W-:Y:S01]  /*9e1f0*/  @!P0 STG.E.U8 desc[UR32][R98.64+0xe8], R17 ;  /* 0x0000e81162008986 */ /* 0x0007e2000c101120 */
[----:B------:R-:W-:Y:S02]  /*9e200*/  ISETP.LT.OR P0, PT, R31, 0xe2, !P2 ;  /* 0x000000e21f00780c */ /* 0x000fe40005701670 */
[----:B------:R-:W-:Y:S02]  /*9e210*/  LOP3.LUT R9, R9, 0xfffffffe, RZ, 0xc0, !PT ;  /* 0xfffffffe09097812 */ /* 0x000fe400078ec0ff */
[----:B0-----:R-:W-:-:S04]  /*9e220*/  @!P6 IADD3 R168, P3, P5, R24, UR9, R18 ;  /* 0x0000000918a8ec10 */ /* 0x001fc8000fd7e012 */
[----:B------:R-:W-:-:S05]  /*9e230*/  @!P6 IADD3.X R169, R32, UR8, R19, P3, P5 ;  /* 0x0000000820a9ec10 */ /* 0x000fca0009fea413 */
[----:B------:R-:W0:Y:S01]  /*9e240*/  @!P0 LDC.64 R18, c[0x0][0x5c0] ;  /* 0x00017000ff128b82 */ /* 0x000e220000000a00 */
[----:B------:R-:W-:Y:S02]  /*9e250*/  @P6 LOP3.LUT R9, R9, 0x1, RZ, 0xfc, !PT ;  /* 0x0000000109096812 */ /* 0x000fe400078efcff */
[----:B------:R-:W-:Y:S01]  /*9e260*/  ISETP.LT.OR P6, PT, R31, 0xe9, !P2 ;  /* 0x000000e91f00780c */ /* 0x000fe200057c1670 */
[----:B---3--:R-:W-:Y:S02]  /*9e270*/  FMUL R17, R102, UR27 ;  /* 0x0000001b66117c20 */ /* 0x008fe40008400000 */
[----:B------:R-:W3:Y:S01]  /*9e280*/  LDL.LU R102, [R1+0xe74] ;  /* 0x000e740001667983 */ /* 0x000ee20000300800 */
[----:B0-----:R-:W-:-:S04]  /*9e290*/  @!P0 IADD3 R164, P3, P5, R24, UR9, R18 ;  /* 0x0000000918a48c10 */ /* 0x001fc8000fd7e012 */
[----:B------:R-:W-:-:S05]  /*9e2a0*/  @!P0 IADD3.X R165, R32, UR8, R19, P3, P5 ;  /* 0x0000000820a58c10 */ /* 0x000fca0009fea413 */
        /* <DEDUP_REMOVED lines=13> */
[----:B------:R4:W-:Y:S02]  /*9e380*/  @!P3 STG.E.U8 desc[UR32][R18.64+0xf0], R17 ;  /* 0x0000f0111200b986 */ /* 0x0009e4000c101120 */
[----:B----4-:R-:W-:Y:S02]  /*9e390*/  FMUL R17, R33, UR27 ;  /* 0x0000001b21117c20 */ /* 0x010fe40008400000 */
[----:B------:R-:W4:Y:S01]  /*9e3a0*/  LDL.LU R33, [R1+0xe7c] ;  /* 0x000e7c0001217983 */ /* 0x000f220000300800 */
[----:B------:R-:W-:-:S13]  /*9e3b0*/  ISETP.LT.OR P4, PT, R31, 0xea, !P2 ;  /* 0x000000ea1f00780c */ /* 0x000fda0005781670 */
        /* <DEDUP_REMOVED lines=13> */
[C---:B------:R-:W-:Y:S02]  /*9e490*/  LOP3.LUT P0, RZ, R0.reuse, 0x40000000, RZ, 0xc0, !PT ;  /* 0x4000000000ff7812 */ /* 0x040fe4000780c0ff */
[----:B------:R-:W-:Y:S02]  /*9e4a0*/  LOP3.LUT R9, R9, 0xffffffbf, RZ, 0xc0, !PT ;  /* 0xffffffbf09097812 */ /* 0x000fe400078ec0ff */
[----:B------:R-:W-:Y:S02]  /*9e4b0*/  F2FP.SATFINITE.E4M3.F32.PACK_AB_MERGE_C R17, RZ, R17, RZ ;  /* 0x00000011ff11723e */ /* 0x000fe400048070ff */
[----:B------:R-:W-:Y:S02]  /*9e4c0*/  @P6 LOP3.LUT R9, R9, 0x40, RZ, 0xfc, !PT ;  /* 0x0000004009096812 */ /* 0x000fe400078efcff */
[----:B------:R-:W-:-:S05]  /*9e4d0*/  LOP3.LUT P6, RZ, R0, 0x4000, RZ, 0xc0, !PT ;  /* 0x0000400000ff7812 */ /* 0x000fca00078cc0ff */
[----:B------:R2:W-:Y:S01]  /*9e4e0*/  @!P0 STG.E.U8 desc[UR32][R92.64+0xf0], R17 ;  /* 0x0000f0115c008986 */ /* 0x0005e2000c101120 */
[----:B------:R-:W-:-:S04]  /*9e4f0*/  LOP3.LUT R9, R9, 0xffffff7f, RZ, 0xc0, !PT ;  /* 0xffffff7f09097812 */ /* 0x000fc800078ec0ff */
[----:B------:R-:W-:Y:S02]  /*9e500*/  @P4 LOP3.LUT R9, R9, 0x80, RZ, 0xfc, !PT ;  /* 0x0000008009094812 */ /* 0x000fe400078efcff */
[----:B------:R-:W-:-:S13]  /*9e510*/  ISETP.LT.OR P4, PT, R31, 0xf1, !P2 ;  /* 0x000000f11f00780c */ /* 0x000fda0005781670 */
[----:B------:R-:W0:Y:S01]  /*9e520*/  @!P4 LDC.64 R18, c[0x0][0x5c0] ;  /* 0x00017000ff12cb82 */ /* 0x000e220000000a00 */
[----:B------:R-:W-:Y:S01]  /*9e530*/  ISETP.LT.OR P0, PT, R31, 0xf2, !P2 ;  /* 0x000000f21f00780c */ /* 0x000fe20005701670 */
[----:B--2---:R-:W-:-:S05]  /*9e540*/  FMUL R17, R103, UR27 ;  /* 0x0000001b67117c20 */ /* 0x004fca0008400000 */
[----:B------:R-:W-:-:S05]  /*9e550*/  F2FP.SATFINITE.E4M3.F32.PACK_AB_MERGE_C R17, RZ, R17, RZ ;  /* 0x00000011ff11723e */ /* 0x000fca00048070ff */
[----:B------:R4:W-:Y:S01]  /*9e560*/  @!P6 STG.E.U8 desc[UR32][R88.64+0xf1], R17 ;  /* 0x0000f1115800e986 */ /* 0x0009e2000c101120 */
[----:B0-----:R-:W-:-:S04]  /*9e570*/  @!P4 IADD3 R160, P3, P5, R24, UR9, R18 ;  /* 0x0000000918a0cc10 */ /* 0x001fc8000fd7e012 */
[----:B------:R-:W-:Y:S02]  /*9e580*/  @!P4 IADD3.X R161, R32, UR8, R19, P3, P5 ;  /* 0x0000000820a1cc10 */ /* 0x000fe40009fea413 */
[----:B------:R-:W0:Y:S01]  /*9e590*/  @!P0 LDC.64 R18, c[0x0][0x5c0] ;  /* 0x00017000ff128b82 */ /* 0x000e220000000a00 */
[----:B----4-:R-:W-:Y:S02]  /*9e5a0*/  FMUL R17, R33, UR27 ;  /* 0x0000001b21117c20 */ /* 0x010fe40008400000 */
[----:B------:R-:W2:Y:S01]  /*9e5b0*/  LDL.LU R33, [R1+0xe84] ;  /* 0x000e840001217983 */ /* 0x000ea20000300800 */
[----:B------:R-:W-:Y:S02]  /*9e5c0*/  LOP3.LUT R9, R9, 0xfffff7ff, RZ, 0xc0, !PT ;  /* 0xfffff7ff09097812 */ /* 0x000fe400078ec0ff */
[----:B0-----:R-:W-:Y:S01]  /*9e5d0*/  @!P0 IADD3 R156, P3, P5, R24, UR9, R18 ;  /* 0x00000009189c8c10 */ /* 0x001fe2000fd7e012 */
[----:B------:R-:W4:Y:S01]  /*9e5e0*/  LDL.LU R103, [R1+0xe88] ;  /* 0x000e880001677983 */ /* 0x000f220000300800 */
[----:B------:R-:W-:-:S04]  /*9e5f0*/  @P4 LOP3.LUT R9, R9, 0x800, RZ, 0xfc, !PT ;  /* 0x0000080009094812 */ /* 0x000fc800078efcff */
[----:B------:R-:W-:Y:S02]  /*9e600*/  LOP3.LUT R9, R9, 0xffffdfff, RZ, 0xc0, !PT ;  /* 0xffffdfff09097812 */ /* 0x000fe400078ec0ff */
[----:B------:R-:W-:Y:S02]  /*9e610*/  @!P0 IADD3.X R157, R32, UR8, R19, P3, P5 ;  /* 0x00000008209d8c10 */ /* 0x000fe40009fea413 */
        /* <DEDUP_REMOVED lines=8> */
[----:B------:R-:W-:-:S04]  /*9e6a0*/  LOP3.LUT R2, R2, 0xfeffffff, RZ, 0xc0, !PT ;  /* 0xfeffffff02027812 */ /* 0x000fc800078ec0ff */
[----:B------:R-:W-:Y:S02]  /*9e6b0*/  @P0 LOP3.LUT R2, R2, 0x1000000, RZ, 0xfc, !PT ;  /* 0x0100000002020812 */ /* 0x000fe400078efcff */
[----:B0-----:R-:W-:-:S05]  /*9e6c0*/  @!P3 IADD3 R18, P5, R24, R18, RZ ;  /* 0x000000121812b210 */ /* 0x001fca0007fbe0ff */
[----:B------:R-:W-:-:S05]  /*9e6d0*/  @!P3 IMAD.X R19, R32, 0x1, R19, P5 ;  /* 0x000000012013b824 */ /* 0x000fca00028e0613 */
[----:B------:R3:W-:Y:S01]  /*9e6e0*/  @!P3 STG.E.U8 desc[UR32][R18.64+0xf8], R17 ;  /* 0x0000f8111200b986 */ /* 0x0007e2000c101120 */
[----:B------:R-:W-:Y:S01]  /*9e6f0*/  ISETP.LT.OR P0, PT, R31, 0xfa, !P2 ;  /* 0x000000fa1f00780c */ /* 0x000fe20005701670 */
[----:B---3--:R-:W-:Y:S02]  /*9e700*/  FMUL R17, R102, UR27 ;  /* 0x0000001b66117c20 */ /* 0x008fe40008400000 */
[----:B------:R-:W3:Y:S10]  /*9e710*/  LDL.LU R102, [R1+0xe8c] ;  /* 0x000e8c0001667983 */ /* 0x000ef40000300800 */
[----:B------:R-:W0:Y:S02]  /*9e720*/  @!P0 LDC.64 R18, c[0x0][0x5c0] ;  /* 0x00017000ff128b82 */ /* 0x000e240000000a00 */
[----:B0-----:R-:W-:-:S04]  /*9e730*/  @!P0 IADD3 R154, P3, P5, R24, UR9, R18 ;  /* 0x00000009189a8c10 */ /* 0x001fc8000fd7e012 */
[----:B------:R-:W-:Y:S02]  /*9e740*/  @!P0 IADD3.X R155, R32, UR8, R19, P3, P5 ;  /* 0x00000008209b8c10 */ /* 0x000fe40009fea413 */
[----:B------:R-:W-:-:S13]  /*9e750*/  ISETP.LT.OR P3, PT, R31, 0xfa, !P1 ;  /* 0x000000fa1f00780c */ /* 0x000fda0004f61670 */
[----:B------:R-:W0:Y:S01]  /*9e760*/  @!P3 LDC.64 R18, c[0x0][0x5c0] ;  /* 0x00017000ff12bb82 */ /* 0x000e220000000a00 */
[----:B------:R-:W-:-:S04]  /*9e770*/  LOP3.LUT R9, R9, 0xffefffff, RZ, 0xc0, !PT ;  /* 0xffefffff09097812 */ /* 0x000fc800078ec0ff */
[----:B------:R-:W-:Y:S02]  /*9e780*/  @P0 LOP3.LUT R9, R9, 0x100000, RZ, 0xfc, !PT ;  /* 0x0010000009090812 */ /* 0x000fe400078efcff */
[----:B------:R-:W-:-:S04]  /*9e790*/  ISETP.GE.AND P0, PT, R30, 0x101, PT ;  /* 0x000001011e00780c */ /* 0x000fc80003f06270 */
[----:B------:R-:W-:Y:S02]  /*9e7a0*/  ISETP.LT.OR P2, PT, R31, 0x1, !P0 ;  /* 0x000000011f00780c */ /* 0x000fe40004741670 */
[----:B------:R-:W-:Y:S02]  /*9e7b0*/  F2FP.SATFINITE.E4M3.F32.PACK_AB_MERGE_C R17, RZ, R17, RZ ;  /* 0x00000011ff11723e */ /* 0x000fe400048070ff */
[----:B0-----:R-:W-:-:S05]  /*9e7c0*/  @!P3 IADD3 R18, P5, R24, R18, RZ ;  /* 0x000000121812b210 */ /* 0x001fca0007fbe0ff */
[----:B------:R-:W-:-:S05]  /*9e7d0*/  @!P3 IMAD.X R19, R32, 0x1, R19, P5 ;  /* 0x000000012013b824 */ /* 0x000fca00028e0613 */
[----:B------:R0:W-:Y:S02]  /*9e7e0*/  @!P3 STG.E.U8 desc[UR32][R18.64+0xf9], R17 ;  /* 0x0000f9111200b986 */ /* 0x0001e4000c101120 */
[----:B0-----:R-:W0:Y:S02]  /*9e7f0*/  @!P2 LDC.64 R18, c[0x0][0x5c0] ;  /* 0x00017000ff12ab82 */ /* 0x001e240000000a00 */
[----:B0-----:R-:W-:-:S04]  /*9e800*/  @!P2 IADD3 R152, P3, P5, R24, UR13, R18 ;  /* 0x0000000d1898ac10 */ /* 0x001fc8000fd7e012 */
[----:B------:R-:W-:-:S05]  /*9e810*/  @!P2 IADD3.X R153, R32, UR12, R19, P3, P5 ;  /* 0x0000000c2099ac10 */ /* 0x000fca0009fea413 */
[----:B------:R-:W-:Y:S01]  /*9e820*/  STL [R1+0x1d5c], R153 ;  /* 0x001d5c9901007387 */ /* 0x000fe20000100800 */
[----:B------:R-:W-:-:S04]  /*9e830*/  LOP3.LUT R2, R2, 0xffffbfff, RZ, 0xc0, !PT ;  /* 0xffffbfff02027812 */ /* 0x000fc800078ec0ff */
[----:B------:R-:W-:Y:S02]  /*9e840*/  @P1 LOP3.LUT R2, R2, 0x4000, RZ, 0xfc, !PT ;  /* 0x0000400002021812 */ /* 0x000fe400078efcff */
[----:B------:R-:W-:Y:S01]  /*9e850*/  LOP3.LUT P1, RZ, R5, 0x1, RZ, 0xc0, !PT ;  /* 0x0000000105ff7812 */ /* 0x000fe2000782c0ff */
[----:B--2---:R-:W-:Y:S02]  /*9e860*/  FMUL R17, R33, UR27 ;  /* 0x0000001b21117c20 */ /* 0x004fe40008400000 */
[----:B------:R-:W2:Y:S03]  /*9e870*/  LDL.LU R33, [R1+0xe90] ;  /* 0x000e900001217983 */ /* 0x000ea60000300800 */
[----:B------:R-:W-:-:S07]  /*9e880*/  F2FP.SATFINITE.E4M3.F32.PACK_AB_MERGE_C R17, RZ, R17, RZ ;  /* 0x00000011ff11723e */ /* 0x000fce00048070ff */
[----:B------:R4:W-:Y:S01]  /*9e890*/  @!P1 STG.E.U8 desc[UR32][R100.64+0xf8], R17 ;  /* 0x0000f81164009986 */ /* 0x0009e2000c101120 */
[----:B------:R-:W-:-:S13]  /*9e8a0*/  ISETP.LT.OR P1, PT, R31, 0x2, !P0 ;  /* 0x000000021f00780c */ /* 0x000fda0004721670 */
[----:B------:R-:W0:Y:S01]  /*9e8b0*/  @!P1 LDC.64 R18, c[0x0][0x5c0] ;  /* 0x00017000ff129b82 */ /* 0x000e220000000a00 */
[----:B------:R-:W-:-:S04]  /*9e8c0*/  LOP3.LUT R9, R9, 0xfffbffff, RZ, 0xc0, !PT ;  /* 0xfffbffff09097812 */ /* 0x000fc800078ec0ff */
[----:B------:R-:W-:-:S04]  /*9e8d0*/  @P2 LOP3.LUT R9, R9, 0x40000, RZ, 0xfc, !PT ;  /* 0x0004000009092812 */ /* 0x000fc800078efcff */
[----:B------:R-:W-:-:S04]  /*9e8e0*/  LOP3.LUT R9, R9, 0xfffdffff, RZ, 0xc0, !PT ;  /* 0xfffdffff09097812 */ /* 0x000fc800078ec0ff */
[----:B------:R-:W-:Y:S02]  /*9e8f0*/  @P1 LOP3.LUT R9, R9, 0x20000, RZ, 0xfc, !PT ;  /* 0x0002000009091812 */ /* 0x000fe400078efcff */
[----:B0-----:R-:W-:-:S04]  /*9e900*/  @!P1 IADD3 R146, P3, P5, R24, UR13, R18 ;  /* 0x0000000d18929c10 */ /* 0x001fc8000fd7e012 */
[----:B------:R-:W-:Y:S02]  /*9e910*/  @!P1 IADD3.X R147, R32, UR12, R19, P3, P5 ;  /* 0x0000000c20939c10 */ /* 0x000fe40009fea413 */
        /* <DEDUP_REMOVED lines=8> */
[----:B------:R-:W-:Y:S01]  /*9e9a0*/  LOP3.LUT P6, RZ, R0, 0x80000000, RZ, 0xc0, !PT ;  /* 0x8000000000ff7812 */ /* 0x000fe200078cc0ff */
[----:B----4-:R-:W-:-:S05]  /*9e9b0*/  FMUL R17, R103, UR27 ;  /* 0x0000001b67117c20 */ /* 0x010fca0008400000 */
[----:B------:R-:W-:-:S07]  /*9e9c0*/  F2FP.SATFINITE.E4M3.F32.PACK_AB_MERGE_C R17, RZ, R17, RZ ;  /* 0x00000011ff11723e */ /* 0x000fce00048070ff */
[----:B------:R3:W-:Y:S01]  /*9e9d0*/  @!P6 STG.E.U8 desc[UR32][R90.64+0xf9], R17 ;  /* 0x0000f9115a00e986 */ /* 0x0007e2000c101120 */
[----:B0-----:R-:W-:-:S04]  /*9e9e0*/  @!P1 IADD3 R144, P3, P5, R24, UR13, R18 ;  /* 0x0000000d18909c10 */ /* 0x001fc8000fd7e012 */
[----:B------:R-:W-:Y:S01]  /*9e9f0*/  @!P1 IADD3.X R145, R32, UR12, R19, P3, P5 ;  /* 0x0000000c20919c10 */ /* 0x000fe20009fea413 */
[----:B---3--:R-:W-:-:S04]  /*9ea00*/  FMUL R17, R102, UR27 ;  /* 0x0000001b66117c20 */ /* 0x008fc80008400000 */
[----:B------:R-:W-:Y:S04]  /*9ea10*/  STL [R1+0x1d58], R145 ;  /* 0x001d589101007387 */ /* 0x000fe80000100800 */
[----:B------:R-:W3:Y:S01]  /*9ea20*/  LDL.LU R102, [R1+0xe94] ;  /* 0x000e940001667983 */ /* 0x000ee20000300800 */
[----:B------:R-:W-:-:S03]  /*9ea30*/  LOP3.LUT P2, RZ, R16, 0x4000000, RZ, 0xc0, !PT ;  /* 0x0400000010ff7812 */ /* 0x000fc6000784c0ff */
[----:B------:R-:W4:Y:S01]  /*9ea40*/  LDL.LU R103, [R1+0xe98] ;  /* 0x000e980001677983 */ /* 0x000f220000300800 */
[----:B------:R-:W-:-:S09]  /*9ea50*/  F2FP.SATFINITE.E4M3.F32.PACK_AB_MERGE_C R17, RZ, R17, RZ ;  /* 0x00000011ff11723e */ /* 0x000fd200048070ff */
[----:B------:R2:W-:Y:S01]  /*9ea60*/  @!P2 STG.E.U8 desc[UR32][R54.64], R17 ;  /* 0x000000113600a986 */ /* 0x0005e2000c101120 */
[----:B------:R-:W-:-:S04]  /*9ea70*/  LOP3.LUT R9, R9, 0xffff7fff, RZ, 0xc0, !PT ;  /* 0xffff7fff09097812 */ /* 0x000fc800078ec0ff */
[----:B------:R-:W-:Y:S02]  /*9ea80*/  @P1 LOP3.LUT R9, R9, 0x8000, RZ, 0xfc, !PT ;  /* 0x0000800009091812 */ /* 0x000fe400078efcff */
[----:B------:R-:W-:-:S13]  /*9ea90*/  ISETP.LT.OR P1, PT, R31, 0x11, !P0 ;  /* 0x000000111f00780c */ /* 0x000fda0004721670 */
[----:B------:R-:W0:Y:S02]  /*9eaa0*/  @!P1 LDC.64 R18, c[0x0][0x5c0] ;  /* 0x00017000ff129b82 */ /* 0x000e240000000a00 */
[----:B0-----:R-:W-:Y:S01]  /*9eab0*/  @!P1 IADD3 R148, P2, P3, R24, UR13, R18 ;  /* 0x0000000d18949c10 */ /* 0x001fe2000fb5e012 */
[----:B--2---:R-:W-:Y:S02]  /*9eac0*/  FMUL R17, R33, UR27 ;  /* 0x0000001b21117c20 */ /* 0x004fe40008400000 */
[----:B------:R-:W2:Y:S01]  /*9ead0*/  LDL.LU R33, [R1+0xe9c] ;  /* 0x000e9c0001217983 */ /* 0x000ea20000300800 */
[----:B------:R-:W-:Y:S02]  /*9eae0*/  @!P1 IADD3.X R149, R32, UR12, R19, P2, P3 ;  /* 0x0000000c20959c10 */ /* 0x000fe400097e6413 */
[----:B------:R-:W-:-:S04]  /*9eaf0*/  ISETP.GE.AND P2, PT, R30, 0x89, PT ;  /* 0x000000891e00780c */ /* 0x000fc80003f46270 */
[----:B------:R-:W-:Y:S02]  /*9eb00*/  ISETP.LT.OR P3, PT, R31, 0x1, !P2 ;  /* 0x000000011f00780c */ /* 0x000fe40005761670 */
[----:B------:R-:W-:-:S11]  /*9eb10*/  LOP3.LUT R9, R9, 0xffffbfff, RZ, 0xc0, !PT ;  /* 0xffffbfff09097812 */ /* 0x000fd600078ec0ff */
[----:B------:R-:W0:Y:S01]  /*9eb20*/  @!P3 LDC.64 R20, c[0x0][0x5c0] ;  /* 0x00017000ff14bb82 */ /* 0x000e220000000a00 */
[----:B------:R-:W-:Y:S02]  /*9eb30*/  LOP3.LUT P4, RZ, R16, 0x8000000, RZ, 0xc0, !PT ;  /* 0x0800000010ff7812 */ /* 0x000fe4000788c0ff */
[----:B------:R-:W-:Y:S02]  /*9eb40*/  @P1 LOP3.LUT R9, R9, 0x4000, RZ, 0xfc, !PT ;  /* 0x0000400009091812 */ /* 0x000fe400078efcff */
[----:B------:R-:W-:Y:S01]  /*9eb50*/  ISETP.LT.OR P1, PT, R31, 0x12, !P0 ;  /* 0x000000121f00780c */ /* 0x000fe20004721670 */
[----:B------:R-:W-:Y:S01]  /*9eb60*/  IMAD.U32 R18, RZ, RZ, UR11 ;  /* 0x0000000bff127e24 */ /* 0x000fe2000f8e00ff */
[----:B------:R-:W-:-:S04]  /*9eb70*/  F2FP.SATFINITE.E4M3.F32.PACK_AB_MERGE_C R17, RZ, R17, RZ ;  /* 0x00000011ff11723e */ /* 0x000fc800048070ff */
[----:B------:R-:W-:-:S03]  /*9eb80*/  @!P3 IADD3 R18, P5, P6, R18, UR9, R24 ;  /* 0x000000091212bc10 */ /* 0x000fc6000febe018 */
[----:B------:R3:W-:Y:S01]  /*9eb90*/  @!P4 STG.E.U8 desc[UR32][R28.64+0x1], R17 ;  /* 0x000001111c00c986 */ /* 0x0007e2000c101120 */
[----:B0-----:R-:W-:-:S03]  /*9eba0*/  @!P3 IADD3 R20, P4, R18, R20, RZ ;  /* 0x000000141214b210 */ /* 0x001fc60007f9e0ff */
[----:B------:R-:W0:Y:S01]  /*9ebb0*/  @!P1 LDC.64 R18, c[0x0][0x5c0] ;  /* 0x00017000ff129b82 */ /* 0x000e220000000a00 */
[----:B------:R-:W-:-:S05]  /*9ebc0*/  IMAD.U32 R22, RZ, RZ, UR10 ;  /* 0x0000000aff167e24 */ /* 0x000fca000f8e00ff */
[----:B------:R-:W-:Y:S02]  /*9ebd0*/  @!P3 IADD3.X R22, R22, UR8, R32, P5, P6 ;  /* 0x000000081616bc10 */ /* 0x000fe4000afec420 */
[----:B0-----:R-:W-:-:S04]  /*9ebe0*/  @!P1 IADD3 R142, P5, P6, R24, UR13, R18 ;  /* 0x0000000d188e9c10 */ /* 0x001fc8000febe012 */
[----:B------:R-:W-:Y:S01]  /*9ebf0*/  @!P1 IADD3.X R143, R32, UR12, R19, P5, P6 ;  /* 0x0000000c208f9c10 */ /* 0x000fe2000afec413 */
[----:B------:R-:W-:Y:S04]  /*9ec00*/  STL [R1+0x1d54], R142 ;  /* 0x001d548e01007387 */ /* 0x000fe80000100800 */
[----:B------:R-:W-:Y:S01]  /*9ec10*/  STL [R1+0x1d50], R143 ;  /* 0x001d508f01007387 */ /* 0x000fe20000100800 */
[----:B------:R-:W-:Y:S02]  /*9ec20*/  @!P3 IMAD.X R21, R22, 0x1, R21, P4 ;  /* 0x000000011615b824 */ /* 0x000fe400020e0615 */
[----:B---3--:R-:W-:Y:S02]  /*9ec30*/  FMUL R17, R102, UR27 ;  /* 0x0000001b66117c20 */ /* 0x008fe40008400000 */
[----:B------:R-:W3:Y:S03]  /*9ec40*/  LDL.LU R102, [R1+0xea0] ;  /* 0x000ea00001667983 */ /* 0x000ee60000300800 */
[----:B------:R-:W-:-:S05]  /*9ec50*/  F2FP.SATFINITE.E4M3.F32.PACK_AB_MERGE_C R17, RZ, R17, RZ ;  /* 0x00000011ff11723e */ /* 0x000fca00048070ff */
[----:B------:R0:W-:Y:S01]  /*9ec60*/  @!P3 STG.E.U8 desc[UR32][R20.64], R17 ;  /* 0x000000111400b986 */ /* 0x0001e2000c101120 */
[----:B------:R-:W-:Y:S02]  /*9ec70*/  ISETP.LT.OR P3, PT, R31, 0x2, !P2 ;  /* 0x000000021f00780c */ /* 0x000fe40005761670 */
[----:B------:R-:W-:-:S11]  /*9ec80*/  LOP3.LUT P6, RZ, R5, 0x4, RZ, 0xc0, !PT ;  /* 0x0000000405ff7812 */ /* 0x000fd600078cc0ff */
[----:B------:R-:W1:Y:S01]  /*9ec90*/  @!P3 LDC.64 R18, c[0x0][0x5c0] ;  /* 0x00017000ff12bb82 */ /* 0x000e620000000a00 */
[----:B------:R-:W-:Y:S01]  /*9eca0*/  LOP3.LUT R16, R16, 0xfdffffff, RZ, 0xc0, !PT ;  /* 0xfdffffff10107812 */ /* 0x000fe200078ec0ff */
[----:B0-----:R-:W-:-:S03]  /*9ecb0*/  IMAD.U32 R20, RZ, RZ, UR11 ;  /* 0x0000000bff147e24 */ /* 0x001fc6000f8e00ff */
[----:B------:R-:W-:Y:S01]  /*9ecc0*/  @P6 LOP3.LUT R16, R16, 0x2000000, RZ, 0xfc, !PT ;  /* 0x0200000010106812 */ /* 0x000fe200078efcff */
[----:B------:R-:W-:Y:S01]  /*9ecd0*/  IMAD.U32 R17, RZ, RZ, UR10 ;  /* 0x0000000aff117e24 */ /* 0x000fe2000f8e00ff */
[----:B------:R-:W-:Y:S02]  /*9ece0*/  ISETP.LT.OR P6, PT, R31, 0x19, !P0 ;  /* 0x000000191f00780c */ /* 0x000fe400047c1670 */
[----:B------:R-:W-:-:S04]  /*9ecf0*/  @!P3 IADD3 R20, P4, P5, R20, UR9, R24 ;  /* 0x000000091414bc10 */ /* 0x000fc8000fd9e018 */
[----:B------:R-:W-:Y:S02]  /*9ed00*/  @!P3 IADD3.X R17, R17, UR8, R32, P4, P5 ;  /* 0x000000081111bc10 */ /* 0x000fe4000a7ea420 */
[----:B-1----:R-:W-:-:S05]  /*9ed10*/  @!P3 IADD3 R20, P4, R20, R18, RZ ;  /* 0x000000121414b210 */ /* 0x002fca0007f9e0ff */
[----:B------:R-:W-:Y:S02]  /*9ed20*/  @!P3 IMAD.X R21, R17, 0x1, R19, P4 ;  /* 0x000000011115b824 */ /* 0x000fe400020e0613 */
[----:B------:R-:W0:Y:S01]  /*9ed30*/  @!P6 LDC.64 R18, c[0x0][0x5c0] ;  /* 0x00017000ff12eb82 */ /* 0x000e220000000a00 */
[----:B----4-:R-:W-:-:S05]  /*9ed40*/  FMUL R17, R103, UR27 ;  /* 0x0000001b67117c20 */ /* 0x010fca0008400000 */
[----:B------:R-:W-:-:S05]  /*9ed50*/  F2FP.SATFINITE.E4M3.F32.PACK_AB_MERGE_C R17, RZ, R17, RZ ;  /* 0x00000011ff11723e */ /* 0x000fca00048070ff */
[----:B------:R2:W-:Y:S01]  /*9ed60*/  @!P3 STG.E.U8 desc[UR32][R20.64+0x1], R17 ;  /* 0x000001111400b986 */ /* 0x0005e2000c101120 */
[----:B0-----:R-:W-:-:S04]  /*9ed70*/  @!P6 IADD3 R140, P4, P5, R24, UR13, R18 ;  /* 0x0000000d188cec10 */ /* 0x001fc8000fd9e012 */
[----:B------:R-:W-:-:S05]  /*9ed80*/  @!P6 IADD3.X R141, R32, UR12, R19, P4, P5 ;  /* 0x0000000c208dec10 */ /* 0x000fca000a7ea413 */
[----:B------:R-:W-:Y:S01]  /*9ed90*/  STL [R1+0x1d4c], R141 ;  /* 0x001d4c8d01007387 */ /* 0x000fe20000100800 */
[----:B--2---:R-:W-:-:S03]  /*9eda0*/  FMUL R17, R33, UR27 ;  /* 0x0000001b21117c20 */ /* 0x004fc60008400000 */
[----:B------:R-:W2:Y:S01]  /*9edb0*/  LDL.LU R33, [R1+0xea4] ;  /* 0x000ea40001217983 */ /* 0x000ea20000300800 */
[----:B------:R-:W-:Y:S02]  /*9edc0*/  LOP3.LUT R9, R9, 0xffffefff, RZ, 0xc0, !PT ;  /* 0xffffefff09097812 */ /* 0x000fe400078ec0ff */
[----:B------:R-:W-:Y:S01]  /*9edd0*/  ISETP.LT.OR P5, PT, R31, 0x1a, !P0 ;  /* 0x0000001a1f00780c */ /* 0x000fe200047a1670 */
[----:B------:R-:W4:Y:S01]  /*9ede0*/  LDL.LU R103, [R1+0xea8] ;  /* 0x000ea80001677983 */ /* 0x000f220000300800 */
[----:B------:R-:W-:-:S04]  /*9edf0*/  @P1 LOP3.LUT R9, R9, 0x1000, RZ, 0xfc, !PT ;  /* 0x0000100009091812 */ /* 0x000fc800078efcff */
[----:B------:R-:W-:-:S04]  /*9ee00*/  LOP3.LUT R9, R9, 0xfffffbff, RZ, 0xc0, !PT ;  /* 0xfffffbff09097812 */ /* 0x000fc800078ec0ff */
[----:B------:R-:W-:Y:S02]  /*9ee10*/  @P6 LOP3.LUT R9, R9, 0x400, RZ, 0xfc, !PT ;  /* 0x0000040009096812 */ /* 0x000fe400078efcff */
[----:B------:R-:W-:Y:S01]  /*9ee20*/  LOP3.LUT P6, RZ, R16, 0x2000000, RZ, 0xc0, !PT ;  /* 0x0200000010ff7812 */ /* 0x000fe200078cc0ff */
[----:B------:R-:W0:Y:S01]  /*9ee30*/  @!P5 LDC.64 R18, c[0x0][0x5c0] ;  /* 0x00017000ff12db82 */ /* 0x000e220000000a00 */
[----:B------:R-:W-:-:S11]  /*9ee40*/  F2FP.SATFINITE.E4M3.F32.PACK_AB_MERGE_C R17, RZ, R17, RZ ;  /* 0x00000011ff11723e */ /* 0x000fd600048070ff */
[----:B------:R3:W-:Y:S01]  /*9ee50*/  @!P6 STG.E.U8 desc[UR32][R96.64+0x8], R17 ;  /* 0x000008116000e986 */ /* 0x0007e2000c101120 */
[----:B------:R-:W-:-:S04]  /*9ee60*/  LOP3.LUT R9, R9, 0xfffffdff, RZ, 0xc0, !PT ;  /* 0xfffffdff09097812 */ /* 0x000fc800078ec0ff */
[----:B------:R-:W-:Y:S02]  /*9ee70*/  @P5 LOP3.LUT R9, R9, 0x200, RZ, 0xfc, !PT ;  /* 0x0000020009095812 */ /* 0x000fe400078efcff */
[----:B0-----:R-:W-:-:S04]  /*9ee80*/  @!P5 IADD3 R136, P3, P4, R24, UR13, R18 ;  /* 0x0000000d1888dc10 */ /* 0x001fc8000fc7e012 */
[----:B------:R-:W-:Y:S02]  /*9ee90*/  @!P5 IADD3.X R137, R32, UR12, R19, P3, P4 ;  /* 0x0000000c2089dc10 */ /* 0x000fe40009fe8413 */
[----:B------:R-:W-:-:S13]  /*9eea0*/  ISETP.LT.OR P5, PT, R31, 0x21, !P0 ;  /* 0x000000211f00780c */ /* 0x000fda00047a1670 */
[----:B------:R-:W0:Y:S01]  /*9eeb0*/  @!P5 LDC.64 R18, c[0x0][0x5c0] ;  /* 0x00017000ff12db82 */ /* 0x000e220000000a00 */
[----:B------:R-:W-:Y:S02]  /*9eec0*/  LOP3.LUT P1, RZ, R5, 0x2, RZ, 0xc0, !PT ;  /* 0x0000000205ff7812 */ /* 0x000fe4000782c0ff */
[----:B0-----:R-:W-:Y:S01]  /*9eed0*/  @!P5 IADD3 R138, P3, P4, R24, UR13, R18 ;  /* 0x0000000d188adc10 */ /* 0x001fe2000fc7e012 */
[----:B---3--:R-:W-:Y:S02]  /*9eee0*/  FMUL R17, R102, UR27 ;  /* 0x0000001b66117c20 */ /* 0x008fe40008400000 */
[----:B------:R-:W3:Y:S01]  /*9eef0*/  LDL.LU R102, [R1+0xeac] ;  /* 0x000eac0001667983 */ /* 0x000ee20000300800 */
[----:B------:R-:W-:Y:S02]  /*9ef00*/  @!P5 IADD3.X R139, R32, UR12, R19, P3, P4 ;  /* 0x0000000c208bdc10 */ /* 0x000fe40009fe8413 */
[----:B------:R-:W-:Y:S02]  /*9ef10*/  ISETP.LT.OR P3, PT, R31, 0x9, !P2 ;  /* 0x000000091f00780c */ /* 0x000fe40005761670 */
[----:B------:R-:W-:-:S11]  /*9ef20*/  F2FP.SATFINITE.E4M3.F32.PACK_AB_MERGE_C R17, RZ, R17, RZ ;  /* 0x00000011ff11723e */ /* 0x000fd600048070ff */
[----:B------:R-:W0:Y:S01]  /*9ef30*/  @!P3 LDC.64 R20, c[0x0][0x5c0] ;  /* 0x00017000ff14bb82 */ /* 0x000e220000000a00 */
[----:B------:R2:W-:Y:S01]  /*9ef40*/  @!P1 STG.E.U8 desc[UR32][R36.64+0x9], R17 ;  /* 0x0000091124009986 */ /* 0x0005e2000c101120 */
[----:B------:R-:W-:Y:S01]  /*9ef50*/  ISETP.LT.OR P1, PT, R31, 0x22, !P0 ;  /* 0x000000221f00780c */ /* 0x000fe20004721670 */
[----:B------:R-:W-:Y:S01]  /*9ef60*/  IMAD.U32 R18, RZ, RZ, UR11 ;  /* 0x0000000bff127e24 */ /* 0x000fe2000f8e00ff */
[----:B------:R-:W-:Y:S01]  /*9ef70*/  LOP3.LUT R9, R9, 0xfffffeff, RZ, 0xc0, !PT ;  /* 0xfffffeff09097812 */ /* 0x000fe200078ec0ff */
[----:B------:R-:W-:-:S03]  /*9ef80*/  IMAD.U32 R22, RZ, RZ, UR10 ;  /* 0x0000000aff167e24 */ /* 0x000fc6000f8e00ff */
[----:B------:R-:W-:Y:S02]  /*9ef90*/  @P5 LOP3.LUT R9, R9, 0x100, RZ, 0xfc, !PT ;  /* 0x0000010009095812 */ /* 0x000fe400078efcff */
[----:B------:R-:W-:-:S04]  /*9efa0*/  @!P3 IADD3 R18, P4, P5, R18, UR9, R24 ;  /* 0x000000091212bc10 */ /* 0x000fc8000fd9e018 */
[----:B------:R-:W-:Y:S02]  /*9efb0*/  @!P3 IADD3.X R22, R22, UR8, R32, P4, P5 ;  /* 0x000000081616bc10 */ /* 0x000fe4000a7ea420 */
[----:B0-----:R-:W-:Y:S02]  /*9efc0*/  @!P3 IADD3 R20, P4, R18, R20, RZ ;  /* 0x000000141214b210 */ /* 0x001fe40007f9e0ff */
[----:B------:R-:W0:Y:S02]  /*9efd0*/  @!P1 LDC.64 R18, c[0x0][0x5c0] ;  /* 0x00017000ff129b82 */ /* 0x000e240000000a00 */
[----:B0-----:R-:W-:-:S04]  /*9efe0*/  @!P1 IADD3 R134, P5, P6, R24, UR13, R18 ;  /* 0x0000000d18869c10 */ /* 0x001fc8000febe012 */
[----:B------:R-:W-:-:S05]  /*9eff0*/  @!P1 IADD3.X R135, R32, UR12, R19, P5, P6 ;  /* 0x0000000c20879c10 */ /* 0x000fca000afec413 */
[----:B------:R-:W-:Y:S01]  /*9f000*/  STL [R1+0x1d48], R135 ;  /* 0x001d488701007387 */ /* 0x000fe20000100800 */
[----:B------:R-:W-:Y:S01]  /*9f010*/  @!P3 IMAD.X R21, R22, 0x1, R21, P4 ;  /* 0x000000011615b824 */ /* 0x000fe200020e0615 */
[----:B------:R-:W-:Y:S01]  /*9f020*/  LOP3.LUT P6, RZ, R5, 0x8, RZ, 0xc0, !PT ;  /* 0x0000000805ff7812 */ /* 0x000fe200078cc0ff */
[----:B--2---:R-:W-:Y:S02]  /*9f030*/  FMUL R17, R33, UR27 ;  /* 0x0000001b21117c20 */ /* 0x004fe40008400000 */
[----:B------:R-:W2:Y:S03]  /*9f040*/  LDL.LU R33, [R1+0xeb0] ;  /* 0x000eb00001217983 */ /* 0x000ea60000300800 */
[----:B------:R-:W-:-:S05]  /*9f050*/  F2FP.SATFINITE.E4M3.F32.PACK_AB_MERGE_C R17, RZ, R17, RZ ;  /* 0x00000011ff11723e */ /* 0x000fca00048070ff */
[----:B------:R0:W-:Y:S01]  /*9f060*/  @!P3 STG.E.U8 desc[UR32][R20.64+0x8], R17 ;  /* 0x000008111400b986 */ /* 0x0001e2000c101120 */
[----:B------:R-:W-:-:S13]  /*9f070*/  ISETP.LT.OR P3, PT, R31, 0xa, !P2 ;  /* 0x0000000a1f00780c */ /* 0x000fda0005761670 */
        /* <DEDUP_REMOVED lines=10> */
[----:B------:R-:W0:Y:S02]  /*9f120*/  @!P6 LDC.64 R18, c[0x0][0x5c0] ;  /* 0x00017000ff12eb82 */ /* 0x000e240000000a00 */
[----:B0-----:R-:W-:-:S04]  /*9f130*/  @!P6 IADD3 R132, P4, P5, R24, UR13, R18 ;  /* 0x0000000d1884ec10 */ /* 0x001fc8000fd9e012 */
[----:B------:R-:W-:Y:S02]  /*9f140*/  @!P6 IADD3.X R133, R32, UR12, R19, P4, P5 ;  /* 0x0000000c2085ec10 */ /* 0x000fe4000a7ea413 */
[----:B------:R-:W-:-:S13]  /*9f150*/  ISETP.LT.OR P5, PT, R31, 0x2a, !P0 ;  /* 0x0000002a1f00780c */ /* 0x000fda00047a1670 */
[----:B------:R-:W0:Y:S01]  /*9f160*/  @!P5 LDC.64 R18, c[0x0][0x5c0] ;  /* 0x00017000ff12db82 */ /* 0x000e220000000a00 */
[----:B----4-:R-:W-:-:S05]  /*9f170*/  FMUL R17, R103, UR27 ;  /* 0x0000001b67117c20 */ /* 0x010fca0008400000 */
[----:B------:R-:W-:-:S05]  /*9f180*/  F2FP.SATFINITE.E4M3.F32.PACK_AB_MERGE_C R17, RZ, R17, RZ ;  /* 0x00000011ff11723e */ /* 0x000fca00048070ff */
[----:B------:R3:W-:Y:S01]  /*9f190*/  @!P3 STG.E.U8 desc[UR32][R20.64+0x9], R17 ;  /* 0x000009111400b986 */ /* 0x0007e2000c101120 */
[----:B0-----:R-:W-:-:S04]  /*9f1a0*/  @!P5 IADD3 R124, P3, P4, R24, UR13, R18 ;  /* 0x0000000d187cdc10 */ /* 0x001fc8000fc7e012 */
[----:B------:R-:W-:Y:S01]  /*9f1b0*/  @!P5 IADD3.X R125, R32, UR12, R19, P3, P4 ;  /* 0x0000000c207ddc10 */ /* 0x000fe20009fe8413 */
[----:B------:R-:W-:Y:S04]  /*9f1c0*/  STL [R1+0x1d44], R124 ;  /* 0x001d447c01007387 */ /* 0x000fe80000100800 */
[----:B------:R-:W-:Y:S01]  /*9f1d0*/  STL [R1+0x1d40], R125 ;  /* 0x001d407d01007387 */ /* 0x000fe20000100800 */
[----:B---3--:R-:W-:-:S03]  /*9f1e0*/  FMUL R17, R102, UR27 ;  /* 0x0000001b66117c20 */ /* 0x008fc60008400000 */
[----:B------:R-:W3:Y:S01]  /*9f1f0*/  LDL.LU R102, [R1+0xeb4] ;  /* 0x000eb40001667983 */ /* 0x000ee20000300800 */
[----:B------:R-:W-:-:S04]  /*9f200*/  LOP3.LUT R9, R9, 0xffffffdf, RZ, 0xc0, !PT ;  /* 0xffffffdf09097812 */ /* 0x000fc800078ec0ff */
[----:B------:R-:W-:-:S04]  /*9f210*/  @P1 LOP3.LUT R9, R9, 0x20, RZ, 0xfc, !PT ;  /* 0x0000002009091812 */ /* 0x000fc800078efcff */
[----:B------:R-:W-:-:S04]  /*9f220*/  LOP3.LUT R9, R9, 0xffffffef, RZ, 0xc0, !PT ;  /* 0xffffffef09097812 */ /* 0x000fc800078ec0ff */
[----:B------:R-:W-:-:S04]  /*9f230*/  @P6 LOP3.LUT R9, R9, 0x10, RZ, 0xfc, !PT ;  /* 0x0000001009096812 */ /* 0x000fc800078efcff */
[----:B------:R-:W-:-:S04]  /*9f240*/  LOP3.LUT R9, R9, 0xfffffff7, RZ, 0xc0, !PT ;  /* 0xfffffff709097812 */ /* 0x000fc800078ec0ff */
[----:B------:R-:W-:Y:S02]  /*9f250*/  @P5 LOP3.LUT R9, R9, 0x8, RZ, 0xfc, !PT ;  /* 0x0000000809095812 */ /* 0x000fe400078efcff */
[----:B------:R-:W-:-:S13]  /*9f260*/  ISETP.LT.OR P5, PT, R31, 0x31, !P0 ;  /* 0x000000311f00780c */ /* 0x000fda00047a1670 */
[----:B------:R-:W0:Y:S01]  /*9f270*/  @!P5 LDC.64 R18, c[0x0][0x5c0] ;  /* 0x00017000ff12db82 */ /* 0x000e220000000a00 */
[----:B------:R-:W-:Y:S02]  /*9f280*/  LOP3.LUT P6, RZ, R16, 0x1000000, RZ, 0xc0, !PT ;  /* 0x0100000010ff7812 */ /* 0x000fe400078cc0ff */
[----:B0-----:R-:W-:-:S04]  /*9f290*/  @!P5 IADD3 R128, P3, P4, R24, UR13, R18 ;  /* 0x0000000d1880dc10 */ /* 0x001fc8000fc7e012 */
[----:B------:R-:W-:-:S05]  /*9f2a0*/  @!P5 IADD3.X R129, R32, UR12, R19, P3, P4 ;  /* 0x0000000c2081dc10 */ /* 0x000fca0009fe8413 */
[----:B------:R-:W-:Y:S04]  /*9f2b0*/  STL [R1+0x1d3c], R129 ;  /* 0x001d3c8101007387 */ /* 0x000fe80000100800 */
[----:B------:R-:W4:Y:S01]  /*9f2c0*/  LDL.LU R103, [R1+0xeb8] ;  /* 0x000eb80001677983 */ /* 0x000f220000300800 */
[----:B------:R-:W-:-:S05]  /*9f2d0*/  F2FP.SATFINITE.E4M3.F32.PACK_AB_MERGE_C R17, RZ, R17, RZ ;  /* 0x00000011ff11723e */ /* 0x000fca00048070ff */
[----:B------:R2:W-:Y:S02]  /*9f2e0*/  @!P6 STG.E.U8 desc[UR32][R64.64+0x10], R17 ;  /* 0x000010114000e986 */ /* 0x0005e4000c101120 */
[----:B--2---:R-:W-:Y:S02]  /*9f2f0*/  FMUL R17, R33, UR27 ;  /* 0x0000001b21117c20 */ /* 0x004fe40008400000 */
[----:B------:R-:W2:Y:S01]  /*9f300*/  LDL.LU R33, [R1+0xebc] ;  /* 0x000ebc0001217983 */ /* 0x000ea20000300800 */
[----:B------:R-:W-:Y:S02]  /*9f310*/  ISETP.LT.OR P3, PT, R31, 0x11, !P2 ;  /* 0x000000111f00780c */ /* 0x000fe40005761670 */
[----:B------:R-:W-:-:S04]  /*9f320*/  LOP3.LUT R0, R0, 0xf7ffffff, RZ, 0xc0, !PT ;  /* 0xf7ffffff00007812 */ /* 0x000fc800078ec0ff */
[----:B------:R-:W-:-:S04]  /*9f330*/  @P0 LOP3.LUT R0, R0, 0x8000000, RZ, 0xfc, !PT ;  /* 0x0800000000000812 */ /* 0x000fc800078efcff */
[----:B------:R-:W-:-:S03]  /*9f340*/  LOP3.LUT P1, RZ, R0, 0x8000, RZ, 0xc0, !PT ;  /* 0x0000800000ff7812 */ /* 0x000fc6000782c0ff */
[----:B------:R-:W0:Y:S01]  /*9f350*/  @!P3 LDC.64 R20, c[0x0][0x5c0] ;  /* 0x00017000ff14bb82 */ /* 0x000e220000000a00 */
[----:B------:R-:W-:Y:S01]  /*9f360*/  F2FP.SATFINITE.E4M3.F32.PACK_AB_MERGE_C R17, RZ, R17, RZ ;  /* 0x00000011ff11723e */ /* 0x000fe200048070ff */
[----:B------:R-:W-:Y:S01]  /*9f370*/  IMAD.U32 R18, RZ, RZ, UR11 ;  /* 0x0000000bff127e24 */ /* 0x000fe2000f8e00ff */
[----:B------:R-:W-:-:S07]  /*9f380*/  LOP3.LUT R9, R9, 0xfffffffb, RZ, 0xc0, !PT ;  /* 0xfffffffb09097812 */ /* 0x000fce00078ec0ff */
[----:B------:R3:W-:Y:S01]  /*9f390*/  @!P1 STG.E.U8 desc[UR32][R40.64+0x11], R17 ;  /* 0x0000111128009986 */ /* 0x0007e2000c101120 */
[----:B------:R-:W-:Y:S01]  /*9f3a0*/  ISETP.LT.OR P1, PT, R31, 0x32, !P0 ;  /* 0x000000321f00780c */ /* 0x000fe20004721670 */
[----:B------:R-:W-:Y:S01]  /*9f3b0*/  IMAD.U32 R22, RZ, RZ, UR10 ;  /* 0x0000000aff167e24 */ /* 0x000fe2000f8e00ff */
[----:B------:R-:W-:Y:S02]  /*9f3c0*/  @P5 LOP3.LUT R9, R9, 0x4, RZ, 0xfc, !PT ;  /* 0x0000000409095812 */ /* 0x000fe400078efcff */
[----:B------:R-:W-:-:S04]  /*9f3d0*/  @!P3 IADD3 R18, P4, P5, R18, UR9, R24 ;  /* 0x000000091212bc10 */ /* 0x000fc8000fd9e018 */
[----:B------:R-:W-:Y:S02]  /*9f3e0*/  @!P3 IADD3.X R22, R22, UR8, R32, P4, P5 ;  /* 0x000000081616bc10 */ /* 0x000fe4000a7ea420 */
[----:B0-----:R-:W-:-:S03]  /*9f3f0*/  @!P3 IADD3 R20, P4, R18, R20, RZ ;  /* 0x000000141214b210 */ /* 0x001fc60007f9e0ff */
[----:B------:R-:W0:Y:S02]  /*9f400*/  @!P1 LDC.64 R18, c[0x0][0x5c0] ;  /* 0x00017000ff129b82 */ /* 0x000e240000000a00 */
[----:B------:R-:W-:Y:S01]  /*9f410*/  @!P3 IMAD.X R21, R22, 0x1, R21, P4 ;  /* 0x000000011615b824 */ /* 0x000fe200020e0615 */
[----:B------:R-:W-:Y:S02]  /*9f420*/  LOP3.LUT R16, R16, 0xff7fffff, RZ, 0xc0, !PT ;  /* 0xff7fffff10107812 */ /* 0x000fe400078ec0ff */
[----:B0-----:R-:W-:-:S04]  /*9f430*/  @!P1 IADD3 R120, P5, P6, R24, UR13, R18 ;  /* 0x0000000d18789c10 */ /* 0x001fc8000febe012 */
[----:B------:R-:W-:Y:S02]  /*9f440*/  @!P1 IADD3.X R121, R32, UR12, R19, P5, P6 ;  /* 0x0000000c20799c10 */ /* 0x000fe4000afec413 */
[----:B------:R-:W-:-:S13]  /*9f450*/  LOP3.LUT P6, RZ, R5, 0x10, RZ, 0xc0, !PT ;  /* 0x0000001005ff7812 */ /* 0x000fda00078cc0ff */
[----:B------:R-:W-:Y:S02]  /*9f460*/  @P6 LOP3.LUT R16, R16, 0x800000, RZ, 0xfc, !PT ;  /* 0x0080000010106812 */ /* 0x000fe400078efcff */
[----:B------:R-:W-:Y:S01]  /*9f470*/  ISETP.LT.OR P6, PT, R31, 0x39, !P0 ;  /* 0x000000391f00780c */ /* 0x000fe200047c1670 */
[----:B---3--:R-:W-:Y:S02]  /*9f480*/  FMUL R17, R102, UR27 ;  /* 0x0000001b66117c20 */ /* 0x008fe40008400000 */
[----:B------:R-:W3:Y:S03]  /*9f490*/  LDL.LU R102, [R1+0xec0] ;  /* 0x000ec00001667983 */ /* 0x000ee60000300800 */
[----:B------:R-:W-:-:S05]  /*9f4a0*/  F2FP.SATFINITE.E4M3.F32.PACK_AB_MERGE_C R17, RZ, R17, RZ ;  /* 0x00000011ff11723e */ /* 0x000fca00048070ff */
[----:B------:R0:W-:Y:S01]  /*9f4b0*/  @!P3 STG.E.U8 desc[UR32][R20.64+0x10], R17 ;  /* 0x000010111400b986 */ /* 0x0001e2000c101120 */
[----:B------:R-:W-:-:S13]  /*9f4c0*/  ISETP.LT.OR P3, PT, R31, 0x12, !P2 ;  /* 0x000000121f00780c */ /* 0x000fda0005761670 */
[----:B------:R-:W1:Y:S01]  /*9f4d0*/  @!P3 LDC.64 R18, c[0x0][0x5c0] ;  /* 0x00017000ff12bb82 */ /* 0x000e620000000a00 */
[----:B0-----:R-:W-:Y:S02]  /*9f4e0*/  IMAD.U32 R20, RZ, RZ, UR11 ;  /* 0x0000000bff147e24 */ /* 0x001fe4000f8e00ff */
[----:B------:R-:W-:-:S03]  /*9f4f0*/  IMAD.U32 R17, RZ, RZ, UR10 ;  /* 0x0000000aff117e24 */ /* 0x000fc6000f8e00ff */
        /* <DEDUP_REMOVED lines=16> */
[----:B------:R-:W2:Y:S04]  /*9f600*/  LDL.LU R33, [R1+0xec4] ;  /* 0x000ec40001217983 */ /* 0x000ea80000300800 */
[----:B------:R-:W4:Y:S04]  /*9f610*/  LDL.LU R15, [R1+0xec8] ;  /* 0x000ec800010f7983 */ /* 0x000f280000300800 */
[----:B------:R-:W4:Y:S01]  /*9f620*/  LDL.LU R14, [R1+0xecc] ;  /* 0x000ecc00010e7983 */ /* 0x000f220000300800 */
        /* <DEDUP_REMOVED lines=9> */
[----:B------:R-:W-:Y:S02]  /*9f6c0*/  F2FP.SATFINITE.E4M3.F32.PACK_AB_MERGE_C R17, RZ, R17, RZ ;  /* 0x00000011ff11723e */ /* 0x000fe400048070ff */
[----:B------:R-:W-:Y:S02]  /*9f6d0*/  LOP3.LUT P1, RZ, R0, 0x40, RZ, 0xc0, !PT ;  /* 0x0000004000ff7812 */ /* 0x000fe4000782c0ff */
[----:B0-----:R-:W-:-:S04]  /*9f6e0*/  @!P5 IADD3 R114, P3, P4, R24, UR13, R18 ;  /* 0x0000000d1872dc10 */ /* 0x001fc8000fc7e012 */
[----:B------:R-:W-:Y:S02]  /*9f6f0*/  @!P5 IADD3.X R115, R32, UR12, R19, P3, P4 ;  /* 0x0000000c2073dc10 */ /* 0x000fe40009fe8413 */
[----:B------:R-:W-:Y:S01]  /*9f700*/  ISETP.LT.OR P3, PT, R31, 0x19, !P2 ;  /* 0x000000191f00780c */ /* 0x000fe20005761670 */
[----:B------:R3:W-:-:S12]  /*9f710*/  @!P6 STG.E.U8 desc[UR32][R58.64+0x18], R17 ;  /* 0x000018113a00e986 */ /* 0x0007d8000c101120 */
[----:B------:R-:W0:Y:S01]  /*9f720*/  @!P3 LDC.64 R20, c[0x0][0x5c0] ;  /* 0x00017000ff14bb82 */ /* 0x000e220000000a00 */
[----:B------:R-:W-:Y:S01]  /*9f730*/  LOP3.LUT R4, R4, 0xefffffff, RZ, 0xc0, !PT ;  /* 0xefffffff04047812 */ /* 0x000fe200078ec0ff */
[----:B------:R-:W-:Y:S02]  /*9f740*/  IMAD.U32 R18, RZ, RZ, UR11 ;  /* 0x0000000bff127e24 */ /* 0x000fe4000f8e00ff */
[----:B------:R-:W-:Y:S01]  /*9f750*/  IMAD.U32 R22, RZ, RZ, UR10 ;  /* 0x0000000aff167e24 */ /* 0x000fe2000f8e00ff */
[----:B------:R-:W-:Y:S02]  /*9f760*/  @P5 LOP3.LUT R4, R4, 0x10000000, RZ, 0xfc, !PT ;  /* 0x1000000004045812 */ /* 0x000fe400078efcff */
[----:B------:R-:W-:-:S04]  /*9f770*/  @!P3 IADD3 R18, P4, P5, R18, UR9, R24 ;  /* 0x000000091212bc10 */ /* 0x000fc8000fd9e018 */
[----:B------:R-:W-:Y:S02]  /*9f780*/  @!P3 IADD3.X R22, R22, UR8, R32, P4, P5 ;  /* 0x000000081616bc10 */ /* 0x000fe4000a7ea420 */
[----:B0-----:R-:W-:Y:S01]  /*9f790*/  @!P3 IADD3 R20, P4, R18, R20, RZ ;  /* 0x000000141214b210 */ /* 0x001fe20007f9e0ff */
[----:B---3--:R-:W-:-:S05]  /*9f7a0*/  FMUL R17, R102, UR27 ;  /* 0x0000001b66117c20 */ /* 0x008fca0008400000 */
[----:B------:R-:W-:-:S05]  /*9f7b0*/  F2FP.SATFINITE.E4M3.F32.PACK_AB_MERGE_C R17, RZ, R17, RZ ;  /* 0x00000011ff11723e */ /* 0x000fca00048070ff */
[----:B------:R2:W-:Y:S01]  /*9f7c0*/  @!P1 STG.E.U8 desc[UR32][R48.64+0x19], R17 ;  /* 0x0000191130009986 */ /* 0x0005e2000c101120 */
[----:B------:R-:W-:-:S13]  /*9f7d0*/  ISETP.LT.OR P1, PT, R31, 0x42, !P0 ;  /* 0x000000421f00780c */ /* 0x000fda0004721670 */
[----:B------:R-:W0:Y:S02]  /*9f7e0*/  @!P1 LDC.64 R18, c[0x0][0x5c0] ;  /* 0x00017000ff129b82 */ /* 0x000e240000000a00 */
[----:B0-----:R-:W-:-:S04]  /*9f7f0*/  @!P1 IADD3 R104, P5, P6, R24, UR13, R18 ;  /* 0x0000000d18689c10 */ /* 0x001fc8000febe012 */
[----:B------:R-:W-:Y:S01]  /*9f800*/  @!P1 IADD3.X R105, R32, UR12, R19, P5, P6 ;  /* 0x0000000c20699c10 */ /* 0x000fe2000afec413 */
[----:B------:R-:W-:Y:S04]  /*9f810*/  STL [R1+0x1d34], R104 ;  /* 0x001d346801007387 */ /* 0x000fe80000100800 */
[----:B------:R-:W-:Y:S01]  /*9f820*/  STL [R1+0x1d30], R105 ;  /* 0x001d306901007387 */ /* 0x000fe20000100800 */
[----:B------:R-:W-:Y:S01]  /*9f830*/  @!P3 IMAD.X R21, R22, 0x1, R21, P4 ;  /* 0x000000011615b824 */ /* 0x000fe200020e0615 */
[----:B------:R-:W-:Y:S02]  /*9f840*/  LOP3.LUT P6, RZ, R5, 0x20, RZ, 0xc0, !PT ;  /* 0x0000002005ff7812 */ /* 0x000fe400078cc0ff */
[----:B------:R-:W-:-:S11]  /*9f850*/  LOP3.LUT R16, R16, 0xffbfffff, RZ, 0xc0, !PT ;  /* 0xffbfffff10107812 */ /* 0x000fd600078ec0ff */
[----:B------:R-:W-:Y:S02]  /*9f860*/  @P6 LOP3.LUT R16, R16, 0x400000, RZ, 0xfc, !PT ;  /* 0x0040000010106812 */ /* 0x000fe400078efcff */
[----:B------:R-:W-:Y:S01]  /*9f870*/  ISETP.LT.OR P6, PT, R31, 0x49, !P0 ;  /* 0x000000491f00780c */ /* 0x000fe200047c1670 */
[----:B--2---:R-:W-:Y:S02]  /*9f880*/  FMUL R17, R33, UR27 ;  /* 0x0000001b21117c20 */ /* 0x004fe40008400000 */
[----:B------:R-:W2:Y:S03]  /*9f890*/  LDL.LU R33, [R1+0xed0] ;  /* 0x000ed00001217983 */ /* 0x000ea60000300800 */
        /* <DEDUP_REMOVED lines=15> */
[----:B------:R-:W-:Y:S01]  /*9f990*/  @!P6 IADD3.X R103, R32, UR12, R19, P4, P5 ;  /* 0x0000000c2067ec10 */ /* 0x000fe2000a7ea413 */
[----:B-1----:R-:W-:-:S04]  /*9f9a0*/  FMUL R17, R14, UR27 ;  /* 0x0000001b0e117c20 */ /* 0x002fc80008400000 */
[----:B------:R-:W-:Y:S04]  /*9f9b0*/  STL [R1+0x1d2c], R103 ;  /* 0x001d2c6701007387 */ /* 0x000fe80000100800 */
[----:B------:R-:W3:Y:S01]  /*9f9c0*/  LDL.LU R14, [R1+0xed4] ;  /* 0x000ed400010e7983 */ /* 0x000ee20000300800 */
        /* <DEDUP_REMOVED lines=17> */
[----:B0-----:R-:W-:-:S04]  /*9fae0*/  @!P5 IADD3 R98, P3, P4, R24, UR13, R18 ;  /* 0x0000000d1862dc10 */ /* 0x001fc8000fc7e012 */
[----:B------:R-:W-:Y:S02]  /*9faf0*/  @!P5 IADD3.X R99, R32, UR12, R19, P3, P4 ;  /* 0x0000000c2063dc10 */ /* 0x000fe40009fe8413 */
[----:B------:R-:W-:-:S13]  /*9fb00*/  ISETP.LT.OR P3, PT, R31, 0x21, !P2 ;  /* 0x000000211f00780c */ /* 0x000fda0005761670 */
[----:B------:R-:W0:Y:S01]  /*9fb10*/  @!P3 LDC.64 R20, c[0x0][0x5c0] ;  /* 0x00017000ff14bb82 */ /* 0x000e220000000a00 */
[----:B------:R-:W-:Y:S01]  /*9fb20*/  LOP3.LUT R4, R4, 0xffdfffff, RZ, 0xc0, !PT ;  /* 0xffdfffff04047812 */ /* 0x000fe200078ec0ff */
[----:B------:R-:W-:Y:S02]  /*9fb30*/  IMAD.U32 R18, RZ, RZ, UR11 ;  /* 0x0000000bff127e24 */ /* 0x000fe4000f8e00ff */
[----:B------:R-:W-:Y:S01]  /*9fb40*/  IMAD.U32 R22, RZ, RZ, UR10 ;  /* 0x0000000aff167e24 */ /* 0x000fe2000f8e00ff */
[----:B------:R-:W-:Y:S02]  /*9fb50*/  @P5 LOP3.LUT R4, R4, 0x200000, RZ, 0xfc, !PT ;  /* 0x0020000004045812 */ /* 0x000fe400078efcff */
[----:B------:R-:W-:-:S04]  /*9fb60*/  @!P3 IADD3 R18, P4, P5, R18, UR9, R24 ;  /* 0x000000091212bc10 */ /* 0x000fc8000fd9e018 */
[----:B------:R-:W-:Y:S01]  /*9fb70*/  @!P3 IADD3.X R22, R22, UR8, R32, P4, P5 ;  /* 0x000000081616bc10 */ /* 0x000fe2000a7ea420 */
[----:B--2---:R-:W-:Y:S02]  /*9fb80*/  FMUL R17, R33, UR27 ;  /* 0x0000001b21117c20 */ /* 0x004fe40008400000 */
[----:B------:R-:W2:Y:S03]  /*9fb90*/  LDL.LU R33, [R1+0xedc] ;  /* 0x000edc0001217983 */ /* 0x000ea60000300800 */
[----:B------:R-:W-:-:S05]  /*9fba0*/  F2FP.SATFINITE.E4M3.F32.PACK_AB_MERGE_C R17, RZ, R17, RZ ;  /* 0x00000011ff11723e */ /* 0x000fca00048070ff */
[----:B------:R3:W-:Y:S01]  /*9fbb0*/  @!P1 STG.E.U8 desc[UR32][R68.64+0x21], R17 ;  /* 0x0000211144009986 */ /* 0x0007e2000c101120 */
[----:B------:R-:W-:Y:S02]  /*9fbc0*/  ISETP.LT.OR P1, PT, R31, 0x52, !P0 ;  /* 0x000000521f00780c */ /* 0x000fe40004721670 */
[----:B0-----:R-:W-:-:S11]  /*9fbd0*/  @!P3 IADD3 R20, P4, R18, R20, RZ ;  /* 0x000000141214b210 */ /* 0x001fd60007f9e0ff */
[----:B------:R-:W0:Y:S02]  /*9fbe0*/  @!P1 LDC.64 R18, c[0x0][0x5c0] ;  /* 0x00017000ff129b82 */ /* 0x000e240000000a00 */
[----:B0-----:R-:W-:-:S04]  /*9fbf0*/  @!P1 IADD3 R88, P5, P6, R24, UR13, R18 ;  /* 0x0000000d18589c10 */ /* 0x001fc8000febe012 */
[----:B------:R-:W-:-:S05]  /*9fc00*/  @!P1 IADD3.X R89, R32, UR12, R19, P5, P6 ;  /* 0x0000000c20599c10 */ /* 0x000fca000afec413 */
[----:B------:R-:W-:Y:S01]  /*9fc10*/  STL [R1+0x1d28], R89 ;  /* 0x001d285901007387 */ /* 0x000fe20000100800 */
[----:B---3--:R-:W-:-:S03]  /*9fc20*/  FMUL R17, R14, UR27 ;  /* 0x0000001b0e117c20 */ /* 0x008fc60008400000 */
[----:B------:R-:W3:Y:S01]  /*9fc30*/  LDL.LU R14, [R1+0xee0] ;  /* 0x000ee000010e7983 */ /* 0x000ee20000300800 */
[----:B------:R-:W-:Y:S01]  /*9fc40*/  @!P3 IMAD.X R21, R22, 0x1, R21, P4 ;  /* 0x000000011615b824 */ /* 0x000fe200020e0615 */
        /* <DEDUP_REMOVED lines=26> */
[----:B------:R-:W-:-:S04]  /*9fdf0*/  LOP3.LUT R4, R4, 0xfff7ffff, RZ, 0xc0, !PT ;  /* 0xfff7ffff04047812 */ /* 0x000fc800078ec0ff */
[----:B------:R-:W-:-:S04]  /*9fe00*/  @P1 LOP3.LUT R4, R4, 0x80000, RZ, 0xfc, !PT ;  /* 0x0008000004041812 */ /* 0x000fc800078efcff */
[----:B------:R-:W-:-:S04]  /*9fe10*/  LOP3.LUT R4, R4, 0xfffbffff, RZ, 0xc0, !PT ;  /* 0xfffbffff04047812 */ /* 0x000fc800078ec0ff */
[----:B------:R-:W-:-:S04]  /*9fe20*/  @P6 LOP3.LUT R4, R4, 0x40000, RZ, 0xfc, !PT ;  /* 0x0004000004046812 */ /* 0x000fc800078efcff */
[----:B------:R-:W-:Y:S01]  /*9fe30*/  LOP3.LUT R4, R4, 0xfffeffff, RZ, 0xc0, !PT ;  /* 0xfffeffff04047812 */ /* 0x000fe200078ec0ff */
[----:B--2---:R-:W-:Y:S02]  /*9fe40*/  FMUL R17, R33, UR27 ;  /* 0x0000001b21117c20 */ /* 0x004fe40008400000 */
[----:B------:R-:W2:Y:S01]  /*9fe50*/  LDL.LU R33, [R1+0xee4] ;  /* 0x000ee40001217983 */ /* 0x000ea20000300800 */
        /* <DEDUP_REMOVED lines=10> */
[----:B---3--:R-:W-:Y:S02]  /*9ff00*/  FMUL R17, R14, UR27 ;  /* 0x0000001b0e117c20 */ /* 0x008fe40008400000 */
[----:B------:R-:W3:Y:S01]  /*9ff10*/  LDL.LU R14, [R1+0xeec] ;  /* 0x000eec00010e7983 */ /* 0x000ee20000300800 */
[----:B------:R-:W-:Y:S02]  /*9ff20*/  ISETP.LT.OR P3, PT, R31, 0x29, !P2 ;  /* 0x000000291f00780c */ /* 0x000fe40005761670 */
[----:B------:R-:W-:Y:S02]  /*9ff30*/  LOP3.LUT P1, RZ, R0, 0x2, RZ, 0xc0, !PT ;  /* 0x0000000200ff7812 */ /* 0x000fe4000782c0ff */
[----:B------:R-:W-:-:S09]  /*9ff40*/  F2FP.SATFINITE.E4M3.F32.PACK_AB_MERGE_C R17, RZ, R17, RZ ;  /* 0x00000011ff11723e */ /* 0x000fd200048070ff */
[----:B------:R-:W0:Y:S02]  /*9ff50*/  @!P3 LDC.64 R20, c[0x0][0x5c0] ;  /* 0x00017000ff14bb82 */ /* 0x000e240000000a00 */
        /* <DEDUP_REMOVED lines=9> */
[----:B------:R-:W0:Y:S03]  /*9fff0*/  @!P1 LDC.64 R18, c[0x0][0x5c0] ;  /* 0x00017000ff129b82 */ /* 0x000e260000000a00 */
[----:B------:R-:W-:Y:S01]  /*a0000*/  @!P3 IMAD.X R21, R22, 0x1, R21, P4 ;  /* 0x000000011615b824 */ /* 0x000fe200020e0615 */
[----:B------:R-:W-:Y:S02]  /*a0010*/  LOP3.LUT R16, R16, 0xffefffff, RZ, 0xc0, !PT ;  /* 0xffefffff10107812 */ /* 0x000fe400078ec0ff */
[----:B0-----:R-:W-:-:S04]  /*a0020*/  @!P1 IADD3 R72, P5, P6, R24, UR13, R18 ;  /* 0x0000000d18489c10 */ /* 0x001fc8000febe012 */
[----:B------:R-:W-:Y:S02]  /*a0030*/  @!P1 IADD3.X R73, R32, UR12, R19, P5, P6 ;  /* 0x0000000c20499c10 */ /* 0x000fe4000afec413 */
[----:B------:R-:W-:-:S13]  /*a0040*/  LOP3.LUT P6, RZ, R5, 0x80, RZ, 0xc0, !PT ;  /* 0x0000008005ff7812 */ /* 0x000fda00078cc0ff */
        /* <DEDUP_REMOVED lines=24> */
[----:B---3--:R-:W-:-:S04]  /*a01d0*/  FMUL R17, R14, UR27 ;  /* 0x0000001b0e117c20 */ /* 0x008fc80008400000 */
[----:B------:R-:W-:Y:S04]  /*a01e0*/  STL [R1+0x1d18], R59 ;  /* 0x001d183b01007387 */ /* 0x000fe80000100800 */
[----:B------:R-:W3:Y:S01]  /*a01f0*/  LDL.LU R14, [R1+0xef4] ;  /* 0x000ef400010e7983 */ /* 0x000ee20000300800 */
[----:B------:R-:W-:-:S03]  /*a0200*/  LOP3.LUT R4, R4, 0xffffdfff, RZ, 0xc0, !PT ;  /* 0xffffdfff04047812 */ /* 0x000fc600078ec0ff */
[----:B------:R-:W4:Y:S01]  /*a0210*/  LDL.LU R15, [R1+0xef8] ;  /* 0x000ef800010f7983 */ /* 0x000f220000300800 */
[----:B------:R-:W-:-:S04]  /*a0220*/  @P1 LOP3.LUT R4, R4, 0x2000, RZ, 0xfc, !PT ;  /* 0x0000200004041812 */ /* 0x000fc800078efcff */
[----:B------:R-:W-:-:S04]  /*a0230*/  LOP3.LUT R4, R4, 0xffffefff, RZ, 0xc0, !PT ;  /* 0xffffefff04047812 */ /* 0x000fc800078ec0ff */
[----:B------:R-:W-:Y:S02]  /*a0240*/  @P6 LOP3.LUT R4, R4, 0x1000, RZ, 0xfc, !PT ;  /* 0x0000100004046812 */ /* 0x000fe400078efcff */
[----:B------:R-:W-:Y:S02]  /*a0250*/  LOP3.LUT P6, RZ, R16, 0x100000, RZ, 0xc0, !PT ;  /* 0x0010000010ff7812 */ /* 0x000fe400078cc0ff */
[----:B------:R-:W-:-:S11]  /*a0260*/  F2FP.SATFINITE.E4M3.F32.PACK_AB_MERGE_C R17, RZ, R17, RZ ;  /* 0x00000011ff11723e */ /* 0x000fd600048070ff */
[----:B------:R2:W-:Y:S01]  /*a0270*/  @!P6 STG.E.U8 desc[UR32][R112.64+0x30], R17 ;  /* 0x000030117000e986 */ /* 0x0005e2000c101120 */
[----:B------:R-:W-:-:S04]  /*a0280*/  LOP3.LUT R4, R4, 0xfffffbff, RZ, 0xc0, !PT ;  /* 0xfffffbff04047812 */ /* 0x000fc800078ec0ff */
[----:B------:R-:W-:Y:S02]  /*a0290*/  @P5 LOP3.LUT R4, R4, 0x400, RZ, 0xfc, !PT ;  /* 0x0000040004045812 */ /* 0x000fe400078efcff */
[----:B------:R-:W-:-:S13]  /*a02a0*/  ISETP.LT.OR P5, PT, R31, 0x71, !P0 ;  /* 0x000000711f00780c */ /* 0x000fda00047a1670 */
[----:B------:R-:W0:Y:S01]  /*a02b0*/  @!P5 LDC.64 R18, c[0x0][0x5c0] ;  /* 0x00017000ff12db82 */ /* 0x000e220000000a00 */
[----:B------:R-:W-:Y:S02]  /*a02c0*/  LOP3.LUT P1, RZ, R0, 0x20000, RZ, 0xc0, !PT ;  /* 0x0002000000ff7812 */ /* 0x000fe4000782c0ff */
[----:B0-----:R-:W-:-:S04]  /*a02d0*/  @!P5 IADD3 R66, P3, P4, R24, UR13, R18 ;  /* 0x0000000d1842dc10 */ /* 0x001fc8000fc7e012 */
[----:B------:R-:W-:Y:S02]  /*a02e0*/  @!P5 IADD3.X R67, R32, UR12, R19, P3, P4 ;  /* 0x0000000c2043dc10 */ /* 0x000fe40009fe8413 */
[----:B------:R-:W-:-:S13]  /*a02f0*/  ISETP.LT.OR P3, PT, R31, 0x31, !P2 ;  /* 0x000000311f00780c */ /* 0x000fda0005761670 */
[----:B------:R-:W0:Y:S01]  /*a0300*/  @!P3 LDC.64 R20, c[0x0][0x5c0] ;  /* 0x00017000ff14bb82 */ /* 0x000e220000000a00 */
[----:B--2---:R-:W-:Y:S02]  /*a0310*/  FMUL R17, R33, UR27 ;  /* 0x0000001b21117c20 */ /* 0x004fe40008400000 */
[----:B------:R-:W2:Y:S03]  /*a0320*/  LDL.LU R33, [R1+0xefc] ;  /* 0x000efc0001217983 */ /* 0x000ea60000300800 */
[----:B------:R-:W-:Y:S01]  /*a0330*/  F2FP.SATFINITE.E4M3.F32.PACK_AB_MERGE_C R17, RZ, R17, RZ ;  /* 0x00000011ff11723e */ /* 0x000fe200048070ff */
[----:B------:R-:W-:Y:S01]  /*a0340*/  IMAD.U32 R18, RZ, RZ, UR11 ;  /* 0x0000000bff127e24 */ /* 0x000fe2000f8e00ff */
[----:B------:R-:W-:-:S03]  /*a0350*/  LOP3.LUT R4, R4, 0xfffffdff, RZ, 0xc0, !PT ;  /* 0xfffffdff04047812 */ /* 0x000fc600078ec0ff */
        /* <DEDUP_REMOVED lines=8> */
[----:B0-----:R-:W-:-:S04]  /*a03e0*/  @!P1 IADD3 R56, P5, P6, R24, UR13, R18 ;  /* 0x0000000d18389c10 */ /* 0x001fc8000febe012 */
[----:B------:R-:W-:Y:S01]  /*a03f0*/  @!P1 IADD3.X R57, R32, UR12, R19, P5, P6 ;  /* 0x0000000c20399c10 */ /* 0x000fe2000afec413 */
[----:B------:R-:W-:Y:S04]  /*a0400*/  STL [R1+0x1d14], R56 ;  /* 0x001d143801007387 */ /* 0x000fe80000100800 */
        /* <DEDUP_REMOVED lines=35> */
[----:B------:R-:W-:-:S13]  /*a0640*/  ISETP.LT.OR P5, PT, R31, 0x7a, !P0 ;  /* 0x0000007a1f00780c */ /* 0x000fda00047a1670 */
[----:B------:R-:W0:Y:S01]  /*a0650*/  @!P5 LDC.64 R18, c[0x0][0x5c0] ;  /* 0x00017000ff12db82 */ /* 0x000e220000000a00 */
[----:B------:R-:W-:Y:S01]  /*a0660*/  LOP3.LUT R4, R4, 0xfffffff7, RZ, 0xc0, !PT ;  /* 0xfffffff704047812 */ /* 0x000fe200078ec0ff */
[----:B---3--:R-:W-:Y:S02]  /*a0670*/  FMUL R17, R14, UR27 ;  /* 0x0000001b0e117c20 */ /* 0x008fe40008400000 */
[----:B------:R-:W3:Y:S01]  /*a0680*/  LDL.LU R14, [R1+0xf0c] ;  /* 0x000f0c00010e7983 */ /* 0x000ee20000300800 */
[----:B0-----:R-:W-:Y:S02]  /*a0690*/  @!P5 IADD3 R42, P3, P4, R24, UR13, R18 ;  /* 0x0000000d182adc10 */ /* 0x001fe4000fc7e012 */
[----:B------:R-:W-:Y:S02]  /*a06a0*/  @P5 LOP3.LUT R4, R4, 0x8, RZ, 0xfc, !PT ;  /* 0x0000000804045812 */ /* 0x000fe400078efcff */
[----:B------:R-:W-:Y:S02]  /*a06b0*/  @!P5 IADD3.X R43, R32, UR12, R19, P3, P4 ;  /* 0x0000000c202bdc10 */ /* 0x000fe40009fe8413 */
[----:B------:R-:W-:-:S13]  /*a06c0*/  ISETP.LT.OR P5, PT, R31, 0x81, !P0 ;  /* 0x000000811f00780c */ /* 0x000fda00047a1670 */
[----:B------:R-:W0:Y:S01]  /*a06d0*/  @!P5 LDC.64 R18, c[0x0][0x5c0] ;  /* 0x00017000ff12db82 */ /* 0x000e220000000a00 */
[----:B------:R-:W-:Y:S02]  /*a06e0*/  LOP3.LUT P1, RZ, R0, 0x80, RZ, 0xc0, !PT ;  /* 0x0000008000ff7812 */ /* 0x000fe4000782c0ff */
[----:B0-----:R-:W-:-:S04]  /*a06f0*/  @!P5 IADD3 R50, P3, P4, R24, UR13, R18 ;  /* 0x0000000d1832dc10 */ /* 0x001fc8000fc7e012 */
        /* <DEDUP_REMOVED lines=18> */
[----:B------:R-:W-:Y:S01]  /*a0820*/  LOP3.LUT P6, RZ, R5, 0x200, RZ, 0xc0, !PT ;  /* 0x0000020005ff7812 */ /* 0x000fe200078cc0ff */
[----:B--2---:R-:W-:-:S12]  /*a0830*/  FMUL R17, R33, UR27 ;  /* 0x0000001b21117c20 */ /* 0x004fd80008400000 */
[----:B------:R-:W-:Y:S01]  /*a0840*/  @P6 LOP3.LUT R16, R16, 0x40000, RZ, 0xfc, !PT ;  /* 0x0004000010106812 */ /* 0x000fe200078efcff */
[----:B------:R-:W2:Y:S01]  /*a0850*/  LDL.LU R33, [R1+0xf10] ;  /* 0x000f100001217983 */ /* 0x000ea20000300800 */
[----:B------:R-:W-:-:S05]  /*a0860*/  F2FP.SATFINITE.E4M3.F32.PACK_AB_MERGE_C R17, RZ, R17, RZ ;  /* 0x00000011ff11723e */ /* 0x000fca00048070ff */
[----:B------:R0:W-:Y:S01]  /*a0870*/  @!P3 STG.E.U8 desc[UR32][R20.64+0x38], R17 ;  /* 0x000038111400b986 */ /* 0x0001e2000c101120 */
[----:B------:R-:W-:-:S13]  /*a0880*/  ISETP.LT.OR P3, PT, R31, 0x3a, !P2 ;  /* 0x0000003a1f00780c */ /* 0x000fda0005761670 */
[----:B------:R-:W1:Y:S01]  /*a0890*/  @!P3 LDC.64 R18, c[0x0][0x5c0] ;  /* 0x00017000ff12bb82 */ /* 0x000e620000000a00 */
[----:B0-----:R-:W-:Y:S01]  /*a08a0*/  IMAD.U32 R20, RZ, RZ, UR11 ;  /* 0x0000000bff147e24 */ /* 0x001fe2000f8e00ff */
[----:B------:R-:W-:Y:S01]  /*a08b0*/  ISETP.LT.OR P6, PT, R31, 0x89, !P0 ;  /* 0x000000891f00780c */ /* 0x000fe200047c1670 */
        /* <DEDUP_REMOVED lines=20> */
[----:B------:R-:W-:Y:S02]  /*a0a00*/  @P5 LOP3.LUT R3, R3, 0x80000000, RZ, 0xfc, !PT ;  /* 0x8000000003035812 */ /* 0x000fe400078efcff */
[----:B------:R-:W-:-:S13]  /*a0a10*/  ISETP.LT.OR P5, PT, R31, 0x91, !P0 ;  /* 0x000000911f00780c */ /* 0x000fda00047a1670 */
[----:B------:R-:W0:Y:S02]  /*a0a20*/  @!P5 LDC.64 R18, c[0x0][0x5c0] ;  /* 0x00017000ff12db82 */ /* 0x000e240000000a00 */
[----:B0-----:R-:W-:-:S04]  /*a0a30*/  @!P5 IADD3 R34, P3, P4, R24, UR13, R18 ;  /* 0x0000000d1822dc10 */ /* 0x001fc8000fc7e012 */
[----:B------:R-:W-:-:S05]  /*a0a40*/  @!P5 IADD3.X R35, R32, UR12, R19, P3, P4 ;  /* 0x0000000c2023dc10 */ /* 0x000fca0009fe8413 */
[----:B------:R-:W-:Y:S04]  /*a0a50*/  STL [R1+0x1d00], R35 ;  /* 0x001d002301007387 */ /* 0x000fe80000100800 */
[----:B------:R-:W4:Y:S01]  /*a0a60*/  LDL.LU R15, [R1+0xf18] ;  /* 0x000f1800010f7983 */ /* 0x000f220000300800 */
[----:B------:R-:W-:-:S04]  /*a0a70*/  LOP3.LUT R4, R4, 0xfffffffd, RZ, 0xc0, !PT ;  /* 0xfffffffd04047812 */ /* 0x000fc800078ec0ff */
[----:B------:R-:W-:-:S04]  /*a0a80*/  @P1 LOP3.LUT R4, R4, 0x2, RZ, 0xfc, !PT ;  /* 0x0000000204041812 */ /* 0x000fc800078efcff */
[----:B------:R-:W-:-:S04]  /*a0a90*/  LOP3.LUT R4, R4, 0xfffffffe, RZ, 0xc0, !PT ;  /* 0xfffffffe04047812 */ /* 0x000fc800078ec0ff */
[----:B------:R-:W-:Y:S02]  /*a0aa0*/  @P6 LOP3.LUT R4, R4, 0x1, RZ, 0xfc, !PT ;  /* 0x0000000104046812 */ /* 0x000fe400078efcff */
[----:B------:R-:W-:Y:S02]  /*a0ab0*/  LOP3.LUT P6, RZ, R16, 0x40000, RZ, 0xc0, !PT ;  /* 0x0004000010ff7812 */ /* 0x000fe400078cc0ff */
[----:B------:R-:W-:Y:S02]  /*a0ac0*/  F2FP.SATFINITE.E4M3.F32.PACK_AB_MERGE_C R17, RZ, R17, RZ ;  /* 0x00000011ff11723e */ /* 0x000fe400048070ff */
[----:B------:R-:W-:-:S09]  /*a0ad0*/  LOP3.LUT P1, RZ, R0, 0x40000, RZ, 0xc0, !PT ;  /* 0x0004000000ff7812 */ /* 0x000fd2000782c0ff */
[----:B------:R2:W-:Y:S01]  /*a0ae0*/  @!P6 STG.E.U8 desc[UR32][R126.64+0x40], R17 ;  /* 0x000040117e00e986 */ /* 0x0005e2000c101120 */
        /* <DEDUP_REMOVED lines=14> */
[----:B------:R-:W0:Y:S01]  /*a0bd0*/  @!P1 LDC.64 R18, c[0x0][0x5c0] ;  /* 0x00017000ff129b82 */ /* 0x000e220000000a00 */
[----:B------:R-:W-:Y:S01]  /*a0be0*/  @!P3 IMAD.X R21, R26, 0x1, R21, P4 ;  /* 0x000000011a15b824 */ /* 0x000fe200020e0615 */
[----:B------:R-:W-:Y:S02]  /*a0bf0*/  LOP3.LUT R16, R16, 0xfffdffff, RZ, 0xc0, !PT ;  /* 0xfffdffff10107812 */ /* 0x000fe400078ec0ff */
[----:B0-----:R-:W-:-:S04]  /*a0c00*/  @!P1 IADD3 R28, P5, P6, R24, UR13, R18 ;  /* 0x0000000d181c9c10 */ /* 0x001fc8000febe012 */
[----:B------:R-:W-:Y:S02]  /*a0c10*/  @!P1 IADD3.X R29, R32, UR12, R19, P5, P6 ;  /* 0x0000000c201d9c10 */ /* 0x000fe4000afec413 */
[----:B------:R-:W-:Y:S01]  /*a0c20*/  LOP3.LUT P6, RZ, R5, 0x400, RZ, 0xc0, !PT ;  /* 0x0000040005ff7812 */ /* 0x000fe200078cc0ff */
[----:B---3--:R-:W-:Y:S02]  /*a0c30*/  FMUL R17, R14, UR27 ;  /* 0x0000001b0e117c20 */ /* 0x008fe40008400000 */
[----:B------:R-:W3:Y:S03]  /*a0c40*/  LDL.LU R14, [R1+0xf20] ;  /* 0x000f2000010e7983 */ /* 0x000ee60000300800 */
[----:B------:R-:W-:-:S05]  /*a0c50*/  F2FP.SATFINITE.E4M3.F32.PACK_AB_MERGE_C R17, RZ, R17, RZ ;  /* 0x00000011ff11723e */ /* 0x000fca00048070ff */
[----:B------:R0:W-:Y:S01]  /*a0c60*/  @!P3 STG.E.U8 desc[UR32][R20.64+0x40], R17 ;  /* 0x000040111400b986 */ /* 0x0001e2000c101120 */
[----:B------:R-:W-:-:S13]  /*a0c70*/  ISETP.LT.OR P3, PT, R31, 0x42, !P2 ;  /* 0x000000421f00780c */ /* 0x000fda0005761670 */
[----:B------:R-:W1:Y:S01]  /*a0c80*/  @!P3 LDC.64 R18, c[0x0][0x5c0] ;  /* 0x00017000ff12bb82 */ /* 0x000e620000000a00 */
[----:B0-----:R-:W-:Y:S01]  /*a0c90*/  IMAD.U32 R20, RZ, RZ, UR11 ;  /* 0x0000000bff147e24 */ /* 0x001fe2000f8e00ff */
        /* <DEDUP_REMOVED lines=17> */
[----:B------:R-:W-:Y:S04]  /*a0db0*/  STL [R1+0x1cfc], R27 ;  /* 0x001cfc1b01007387 */ /* 0x000fe80000100800 */
[----:B------:R-:W4:Y:S01]  /*a0dc0*/  LDL.LU R15, [R1+0xf24] ;  /* 0x000f2400010f7983 */ /* 0x000f220000300800 */
[----:B------:R-:W-:-:S03]  /*a0dd0*/  LOP3.LUT R3, R3, 0xdfffffff, RZ, 0xc0, !PT ;  /* 0xdfffffff03037812 */ /* 0x000fc600078ec0ff */
[----:B------:R-:W4:Y:S01]  /*a0de0*/  LDL.LU R8, [R1+0xf28] ;  /* 0x000f280001087983 */ /* 0x000f220000300800 */
[----:B------:R-:W-:-:S04]  /*a0df0*/  @P1 LOP3.LUT R3, R3, 0x20000000, RZ, 0xfc, !PT ;  /* 0x2000000003031812 */ /* 0x000fc800078efcff */
[----:B------:R-:W-:-:S04]  /*a0e00*/  LOP3.LUT R3, R3, 0xefffffff, RZ, 0xc0, !PT ;  /* 0xefffffff03037812 */ /* 0x000fc800078ec0ff */
[----:B------:R-:W-:Y:S02]  /*a0e10*/  @P6 LOP3.LUT R3, R3, 0x10000000, RZ, 0xfc, !PT ;  /* 0x1000000003036812 */ /* 0x000fe400078efcff */
[----:B------:R-:W-:Y:S01]  /*a0e20*/  LOP3.LUT P6, RZ, R16, 0x20000, RZ, 0xc0, !PT ;  /* 0x0002000010ff7812 */ /* 0x000fe200078cc0ff */
[----:B--2---:R-:W-:-:S05]  /*a0e30*/  FMUL R17, R33, UR27 ;  /* 0x0000001b21117c20 */ /* 0x004fca0008400000 */
[----:B------:R-:W-:-:S07]  /*a0e40*/  F2FP.SATFINITE.E4M3.F32.PACK_AB_MERGE_C R17, RZ, R17, RZ ;  /* 0x00000011ff11723e */ /* 0x000fce00048070ff */
[----:B------:R3:W-:Y:S01]  /*a0e50*/  @!P6 STG.E.U8 desc[UR32][R188.64+0x48], R17 ;  /* 0x00004811bc00e986 */ /* 0x0007e2000c101120 */
[----:B------:R-:W-:-:S04]  /*a0e60*/  LOP3.LUT R3, R3, 0xf7ffffff, RZ, 0xc0, !PT ;  /* 0xf7ffffff03037812 */ /* 0x000fc800078ec0ff */
[----:B------:R-:W-:Y:S02]  /*a0e70*/  @P5 LOP3.LUT R3, R3, 0x8000000, RZ, 0xfc, !PT ;  /* 0x0800000003035812 */ /* 0x000fe400078efcff */
[----:B------:R-:W-:-:S13]  /*a0e80*/  ISETP.LT.OR P5, PT, R31, 0xa1, !P0 ;  /* 0x000000a11f00780c */ /* 0x000fda00047a1670 */
[----:B------:R-:W0:Y:S01]  /*a0e90*/  @!P5 LDC.64 R18, c[0x0][0x5c0] ;  /* 0x00017000ff12db82 */ /* 0x000e220000000a00 */
[----:B---3--:R-:W-:Y:S02]  /*a0ea0*/  FMUL R17, R14, UR27 ;  /* 0x0000001b0e117c20 */ /* 0x008fe40008400000 */
[----:B------:R-:W2:Y:S01]  /*a0eb0*/  LDL.LU R14, [R1+0xf2c] ;  /* 0x000f2c00010e7983 */ /* 0x000ea20000300800 */
[----:B0-----:R-:W-:-:S04]  /*a0ec0*/  @!P5 IADD3 R48, P3, P4, R24, UR13, R18 ;  /* 0x0000000d1830dc10 */ /* 0x001fc8000fc7e012 */
[----:B------:R-:W-:Y:S02]  /*a0ed0*/  @!P5 IADD3.X R49, R32, UR12, R19, P3, P4 ;  /* 0x0000000c2031dc10 */ /* 0x000fe40009fe8413 */
        /* <DEDUP_REMOVED lines=15> */
[----:B------:R-:W-:Y:S01]  /*a0fd0*/  @!P1 IADD3.X R47, R32, UR12, R19, P5, P6 ;  /* 0x0000000c202f9c10 */ /* 0x000fe2000afec413 */
[----:B------:R-:W-:Y:S04]  /*a0fe0*/  STL [R1+0x1cf8], R46 ;  /* 0x001cf82e01007387 */ /* 0x000fe80000100800 */
[----:B------:R-:W-:Y:S01]  /*a0ff0*/  STL [R1+0x1cf4], R47 ;  /* 0x001cf42f01007387 */ /* 0x000fe20000100800 */
[----:B------:R-:W-:Y:S02]  /*a1000*/  @!P3 IMAD.X R21, R33, 0x1, R21, P4 ;  /* 0x000000012115b824 */ /* 0x000fe400020e0615 */
[----:B----4-:R-:W-:Y:S02]  /*a1010*/  FMUL R17, R15, UR27 ;  /* 0x0000001b0f117c20 */ /* 0x010fe40008400000 */
        /* <DEDUP_REMOVED lines=16> */
[----:B------:R-:W-:-:S05]  /*a1120*/  FMUL R17, R8, UR27 ;  /* 0x0000001b08117c20 */ /* 0x000fca0008400000 */
[----:B------:R-:W-:-:S05]  /*a1130*/  F2FP.SATFINITE.E4M3.F32.PACK_AB_MERGE_C R17, RZ, R17, RZ ;  /* 0x00000011ff11723e */ /* 0x000fca00048070ff */
[----:B------:R2:W-:Y:S01]  /*a1140*/  @!P3 STG.E.U8 desc[UR32][R20.64+0x49], R17 ;  /* 0x000049111400b986 */ /* 0x0005e2000c101120 */
[----:B0-----:R-:W-:-:S04]  /*a1150*/  @!P6 IADD3 R52, P4, P5, R24, UR13, R18 ;  /* 0x0000000d1834ec10 */ /* 0x001fc8000fd9e012 */
[----:B------:R-:W-:-:S05]  /*a1160*/  @!P6 IADD3.X R53, R32, UR12, R19, P4, P5 ;  /* 0x0000000c2035ec10 */ /* 0x000fca000a7ea413 */
[----:B------:R-:W-:Y:S01]  /*a1170*/  STL [R1+0x1cf0], R53 ;  /* 0x001cf03501007387 */ /* 0x000fe20000100800 */
[----:B------:R-:W-:Y:S02]  /*a1180*/  ISETP.LT.OR P5, PT, R31, 0xaa, !P0 ;  /* 0x000000aa1f00780c */ /* 0x000fe400047a1670 */
[----:B------:R-:W-:-:S11]  /*a1190*/  LOP3.LUT R3, R3, 0xfdffffff, RZ, 0xc0, !PT ;  /* 0xfdffffff03037812 */ /* 0x000fd600078ec0ff */
[----:B------:R-:W0:Y:S01]  /*a11a0*/  @!P5 LDC.64 R18, c[0x0][0x5c0] ;  /* 0x00017000ff12db82 */ /* 0x000e220000000a00 */
[----:B--2---:R-:W-:Y:S02]  /*a11b0*/  FMUL R17, R14, UR27 ;  /* 0x0000001b0e117c20 */ /* 0x004fe40008400000 */
[----:B------:R-:W2:Y:S01]  /*a11c0*/  LDL.LU R14, [R1+0xf34] ;  /* 0x000f3400010e7983 */ /* 0x000ea20000300800 */
[----:B------:R-:W-:-:S04]  /*a11d0*/  @P1 LOP3.LUT R3, R3, 0x2000000, RZ, 0xfc, !PT ;  /* 0x0200000003031812 */ /* 0x000fc800078efcff */
[----:B------:R-:W-:-:S04]  /*a11e0*/  LOP3.LUT R3, R3, 0xfeffffff, RZ, 0xc0, !PT ;  /* 0xfeffffff03037812 */ /* 0x000fc800078ec0ff */
[----:B------:R-:W-:Y:S02]  /*a11f0*/  @P6 LOP3.LUT R3, R3, 0x1000000, RZ, 0xfc, !PT ;  /* 0x0100000003036812 */ /* 0x000fe400078efcff */
[----:B0-----:R-:W-:Y:S02]  /*a1200*/  @!P5 IADD3 R44, P3, P4, R24, UR13, R18 ;  /* 0x0000000d182cdc10 */ /* 0x001fe4000fc7e012 */
[----:B------:R-:W-:Y:S02]  /*a1210*/  LOP3.LUT R3, R3, 0xff7fffff, RZ, 0xc0, !PT ;  /* 0xff7fffff03037812 */ /* 0x000fe400078ec0ff */
[----:B------:R-:W-:Y:S02]  /*a1220*/  @!P5 IADD3.X R45, R32, UR12, R19, P3, P4 ;  /* 0x0000000c202ddc10 */ /* 0x000fe40009fe8413 */
        /* <DEDUP_REMOVED lines=30> */
[----:B------:R-:W-:Y:S02]  /*a1410*/  LOP3.LUT P6, RZ, R5, 0x1000, RZ, 0xc0, !PT ;  /* 0x0000100005ff7812 */ /* 0x000fe400078cc0ff */
[----:B------:R-:W-:Y:S01]  /*a1420*/  LOP3.LUT R16, R16, 0xffff7fff, RZ, 0xc0, !PT ;  /* 0xffff7fff10107812 */ /* 0x000fe200078ec0ff */
[----:B--2---:R-:W-:Y:S02]  /*a1430*/  FMUL R17, R14, UR27 ;  /* 0x0000001b0e117c20 */ /* 0x004fe40008400000 */
[----:B------:R-:W2:Y:S03]  /*a1440*/  LDL.LU R14, [R1+0xf40] ;  /* 0x000f4000010e7983 */ /* 0x000ea60000300800 */
        /* <DEDUP_REMOVED lines=83> */
[----:B------:R2:W-:Y:S04]  /*a1980*/  @!P3 STG.E.U8 desc[UR32][R20.64+0x59], R17 ;  /* 0x000059111400b986 */ /* 0x0005e8000c101120 */
[----:B------:R-:W-:Y:S01]  /*a1990*/  STL [R1+0x1cd8], R85 ;  /* 0x001cd85501007387 */ /* 0x000fe20000100800 */
        /* <DEDUP_REMOVED lines=16> */
[----:B------:R-:W-:-:S09]  /*a1aa0*/  LOP3.LUT P1, RZ, R0, 0x200000, RZ, 0xc0, !PT ;  /* 0x0020000000ff7812 */ /* 0x000fd2000782c0ff */
[----:B------:R3:W-:Y:S01]  /*a1ab0*/  @!P6 STG.E.U8 desc[UR32][R216.64+0x60], R17 ;  /* 0x00006011d800e986 */ /* 0x0007e2000c101120 */
        /* <DEDUP_REMOVED lines=10> */
[----:B---3--:R-:W-:Y:S02]  /*a1b60*/  FMUL R17, R15, UR27 ;  /* 0x0000001b0f117c20 */ /* 0x008fe40008400000 */
[----:B------:R-:W3:Y:S03]  /*a1b70*/  LDL.LU R15, [R1+0xf5c] ;  /* 0x000f5c00010f7983 */ /* 0x000ee60000300800 */
[----:B------:R-:W-:-:S05]  /*a1b80*/  F2FP.SATFINITE.E4M3.F32.PACK_AB_MERGE_C R17, RZ, R17, RZ ;  /* 0x00000011ff11723e */ /* 0x000fca00048070ff */
[----:B------:R2:W-:Y:S01]  /*a1b90*/  @!P1 STG.E.U8 desc[UR32][R208.64+0x61], R17 ;  /* 0x00006111d0009986 */ /* 0x0005e2000c101120 */
[----:B------:R-:W-:Y:S02]  /*a1ba0*/  ISETP.LT.OR P1, PT, R31, 0xd2, !P0 ;  /* 0x000000d21f00780c */ /* 0x000fe40004721670 */
[----:B0-----:R-:W-:-:S11]  /*a1bb0*/  @!P3 IADD3 R20, P4, R18, R20, RZ ;  /* 0x000000141214b210 */ /* 0x001fd60007f9e0ff */
[----:B------:R-:W0:Y:S02]  /*a1bc0*/  @!P1 LDC.64 R18, c[0x0][0x5c0] ;  /* 0x00017000ff129b82 */ /* 0x000e240000000a00 */
[----:B0-----:R-:W-:-:S04]  /*a1bd0*/  @!P1 IADD3 R94, P5, P6, R24, UR13, R18 ;  /* 0x0000000d185e9c10 */ /* 0x001fc8000febe012 */
[----:B------:R-:W-:Y:S01]  /*a1be0*/  @!P1 IADD3.X R95, R32, UR12, R19, P5, P6 ;  /* 0x0000000c205f9c10 */ /* 0x000fe2000afec413 */
[----:B------:R-:W-:Y:S04]  /*a1bf0*/  STL [R1+0x1cd0], R94 ;  /* 0x001cd05e01007387 */ /* 0x000fe80000100800 */
[----:B------:R-:W-:Y:S01]  /*a1c00*/  STL [R1+0x1ccc], R95 ;  /* 0x001ccc5f01007387 */ /* 0x000fe20000100800 */
[----:B--2---:R-:W-:-:S03]  /*a1c10*/  FMUL R17, R14, UR27 ;  /* 0x0000001b0e117c20 */ /* 0x004fc60008400000 */
[----:B------:R-:W2:Y:S01]  /*a1c20*/  LDL.LU R14, [R1+0xf60] ;  /* 0x000f6000010e7983 */ /* 0x000ea20000300800 */
        /* <DEDUP_REMOVED lines=18> */
[----:B------:R-:W-:Y:S02]  /*a1d50*/  ISETP.LT.OR P5, PT, R31, 0xda, !P0 ;  /* 0x000000da1f00780c */ /* 0x000fe400047a1670 */
[----:B------:R-:W-:Y:S01]  /*a1d60*/  LOP3.LUT R3, R3, 0xffffdfff, RZ, 0xc0, !PT ;  /* 0xffffdfff03037812 */ /* 0x000fe200078ec0ff */
[----:B----4-:R-:W-:-:S10]  /*a1d70*/  FMUL R17, R8, UR27 ;  /* 0x0000001b08117c20 */ /* 0x010fd40008400000 */
[----:B------:R-:W0:Y:S01]  /*a1d80*/  @!P5 LDC.64 R18, c[0x0][0x5c0] ;  /* 0x00017000ff12db82 */ /* 0x000e220000000a00 */
[----:B------:R-:W-:Y:S02]  /*a1d90*/  @P1 LOP3.LUT R3, R3, 0x2000, RZ, 0xfc, !PT ;  /* 0x0000200003031812 */ /* 0x000fe400078efcff */
[----:B------:R-:W-:Y:S02]  /*a1da0*/  F2FP.SATFINITE.E4M3.F32.PACK_AB_MERGE_C R17, RZ, R17, RZ ;  /* 0x00000011ff11723e */ /* 0x000fe400048070ff */
[----:B------:R-:W-:Y:S01]  /*a1db0*/  LOP3.LUT R3, R3, 0xffffefff, RZ, 0xc0, !PT ;  /* 0xffffefff03037812 */ /* 0x000fe200078ec0ff */
[----:B------:R-:W-:Y:S03]  /*a1dc0*/  STL [R1+0x1cc8], R101 ;  /* 0x001cc86501007387 */ /* 0x000fe60000100800 */
[----:B------:R-:W-:Y:S01]  /*a1dd0*/  @P6 LOP3.LUT R3, R3, 0x1000, RZ, 0xfc, !PT ;  /* 0x0000100003036812 */ /* 0x000fe200078efcff */
[----:B------:R3:W-:Y:S03]  /*a1de0*/  @!P3 STG.E.U8 desc[UR32][R20.64+0x61], R17 ;  /* 0x000061111400b986 */ /* 0x0007e6000c101120 */
[----:B------:R-:W-:-:S04]  /*a1df0*/  LOP3.LUT R3, R3, 0xfffff7ff, RZ, 0xc0, !PT ;  /* 0xfffff7ff03037812 */ /* 0x000fc800078ec0ff */
[----:B------:R-:W-:Y:S02]  /*a1e00*/  @P5 LOP3.LUT R3, R3, 0x800, RZ, 0xfc, !PT ;  /* 0x0000080003035812 */ /* 0x000fe400078efcff */
[----:B0-----:R-:W-:-:S04]  /*a1e10*/  @!P5 IADD3 R92, P3, P4, R24, UR13, R18 ;  /* 0x0000000d185cdc10 */ /* 0x001fc8000fc7e012 */
[----:B------:R-:W-:Y:S01]  /*a1e20*/  @!P5 IADD3.X R93, R32, UR12, R19, P3, P4 ;  /* 0x0000000c205ddc10 */ /* 0x000fe20009fe8413 */
[----:B---3--:R-:W-:Y:S02]  /*a1e30*/  FMUL R17, R15, UR27 ;  /* 0x0000001b0f117c20 */ /* 0x008fe40008400000 */
[----:B------:R-:W3:Y:S01]  /*a1e40*/  LDL.LU R15, [R1+0xf64] ;  /* 0x000f6400010f7983 */ /* 0x000ee20000300800 */
[----:B------:R-:W-:-:S13]  /*a1e50*/  ISETP.LT.OR P5, PT, R31, 0xe1, !P0 ;  /* 0x000000e11f00780c */ /* 0x000fda00047a1670 */
[----:B------:R-:W0:Y:S01]  /*a1e60*/  @!P5 LDC.64 R18, c[0x0][0x5c0] ;  /* 0x00017000ff12db82 */ /* 0x000e220000000a00 */
[----:B------:R-:W-:Y:S02]  /*a1e70*/  LOP3.LUT P6, RZ, R16, 0x2000, RZ, 0xc0, !PT ;  /* 0x0000200010ff7812 */ /* 0x000fe400078cc0ff */
[----:B------:R-:W-:Y:S02]  /*a1e80*/  F2FP.SATFINITE.E4M3.F32.PACK_AB_MERGE_C R17, RZ, R17, RZ ;  /* 0x00000011ff11723e */ /* 0x000fe400048070ff */
[----:B0-----:R-:W-:-:S04]  /*a1e90*/  @!P5 IADD3 R112, P3, P4, R24, UR13, R18 ;  /* 0x0000000d1870dc10 */ /* 0x001fc8000fc7e012 */
[----:B------:R-:W-:-:S05]  /*a1ea0*/  @!P5 IADD3.X R113, R32, UR12, R19, P3, P4 ;  /* 0x0000000c2071dc10 */ /* 0x000fca0009fe8413 */
[----:B------:R-:W-:Y:S04]  /*a1eb0*/  STL [R1+0x1cc4], R113 ;  /* 0x001cc47101007387 */ /* 0x000fe80000100800 */
[----:B------:R-:W4:Y:S04]  /*a1ec0*/  LDL.LU R8, [R1+0xf68] ;  /* 0x000f680001087983 */ /* 0x000f280000300800 */
[----:B------:R2:W-:Y:S02]  /*a1ed0*/  @!P6 STG.E.U8 desc[UR32][R228.64+0x68], R17 ;  /* 0x00006811e400e986 */ /* 0x0005e4000c101120 */
[----:B--2---:R-:W-:-:S02]  /*a1ee0*/  FMUL R17, R14, UR27 ;  /* 0x0000001b0e117c20 */ /* 0x004fc40008400000 */
        /* <DEDUP_REMOVED lines=16> */
[----:B0-----:R-:W-:-:S04]  /*a1ff0*/  @!P1 IADD3 R110, P5, P6, R24, UR13, R18 ;  /* 0x0000000d186e9c10 */ /* 0x001fc8000febe012 */
[----:B------:R-:W-:Y:S01]  /*a2000*/  @!P1 IADD3.X R111, R32, UR12, R19, P5, P6 ;  /* 0x0000000c206f9c10 */ /* 0x000fe2000afec413 */
        /* <DEDUP_REMOVED lines=12> */
[----:B----4-:R-:W-:-:S05]  /*a20d0*/  FMUL R17, R8, UR27 ;  /* 0x0000001b08117c20 */ /* 0x010fca0008400000 */
[----:B------:R-:W-:-:S05]  /*a20e0*/  F2FP.SATFINITE.E4M3.F32.PACK_AB_MERGE_C R17, RZ, R17, RZ ;  /* 0x00000011ff11723e */ /* 0x000fca00048070ff */
[----:B------:R2:W-:Y:S02]  /*a20f0*/  @!P3 STG.E.U8 desc[UR32][R20.64+0x69], R17 ;  /* 0x000069111400b986 */ /* 0x0005e4000c101120 */
[----:B--2---:R-:W-:Y:S02]  /*a2100*/  FMUL R17, R14, UR27 ;  /* 0x0000001b0e117c20 */ /* 0x004fe40008400000 */
[----:B------:R-:W2:Y:S01]  /*a2110*/  LDL.LU R14, [R1+0xf74] ;  /* 0x000f7400010e7983 */ /* 0x000ea20000300800 */
[----:B------:R-:W-:Y:S02]  /*a2120*/  LOP3.LUT P6, RZ, R5, 0x8000, RZ, 0xc0, !PT ;  /* 0x0000800005ff7812 */ /* 0x000fe400078cc0ff */
[----:B------:R-:W-:-:S11]  /*a2130*/  LOP3.LUT R16, R16, 0xffffefff, RZ, 0xc0, !PT ;  /* 0xffffefff10107812 */ /* 0x000fd600078ec0ff */
[----:B------:R-:W-:Y:S02]  /*a2140*/  @P6 LOP3.LUT R16, R16, 0x1000, RZ, 0xfc, !PT ;  /* 0x0000100010106812 */ /* 0x000fe400078efcff */
        /* <DEDUP_REMOVED lines=8> */
[----:B------:R-:W-:Y:S02]  /*a21d0*/  LOP3.LUT P6, RZ, R16, 0x1000, RZ, 0xc0, !PT ;  /* 0x0000100010ff7812 */ /* 0x000fe400078cc0ff */
[----:B------:R-:W-:Y:S02]  /*a21e0*/  F2FP.SATFINITE.E4M3.F32.PACK_AB_MERGE_C R17, RZ, R17, RZ ;  /* 0x00000011ff11723e */ /* 0x000fe400048070ff */
[----:B------:R-:W-:-:S09]  /*a21f0*/  LOP3.LUT P1, RZ, R0, 0x400000, RZ, 0xc0, !PT ;  /* 0x0040000000ff7812 */ /* 0x000fd2000782c0ff */
[----:B------:R3:W-:Y:S02]  /*a2200*/  @!P6 STG.E.U8 desc[UR32][R12.64+0x70], R17 ;  /* 0x000070110c00e986 */ /* 0x0007e4000c101120 */
[----:B---3--:R-:W-:Y:S02]  /*a2210*/  FMUL R17, R15, UR27 ;  /* 0x0000001b0f117c20 */ /* 0x008fe40008400000 */
[----:B------:R-:W3:Y:S04]  /*a2220*/  LDL.LU R15, [R1+0xf78] ;  /* 0x000f7800010f7983 */ /* 0x000ee80000300800 */
[----:B------:R-:W4:Y:S01]  /*a2230*/  LDL.LU R12, [R1+0xf7c] ;  /* 0x000f7c00010c7983 */ /* 0x000f220000300800 */
[----:B------:R-:W-:-:S05]  /*a2240*/  F2FP.SATFINITE.E4M3.F32.PACK_AB_MERGE_C R17, RZ, R17, RZ ;  /* 0x00000011ff11723e */ /* 0x000fca00048070ff */
[----:B------:R2:W-:Y:S01]  /*a2250*/  @!P1 STG.E.U8 desc[UR32][R232.64+0x71], R17 ;  /* 0x00007111e8009986 */ /* 0x0005e2000c101120 */
[----:B------:R-:W-:-:S13]  /*a2260*/  ISETP.LT.OR P5, PT, R31, 0xea, !P0 ;  /* 0x000000ea1f00780c */ /* 0x000fda00047a1670 */
[----:B------:R-:W0:Y:S01]  /*a2270*/  @!P5 LDC.64 R18, c[0x0][0x5c0] ;  /* 0x00017000ff12db82 */ /* 0x000e220000000a00 */
[----:B------:R-:W-:-:S04]  /*a2280*/  LOP3.LUT R3, R3, 0xffffff7f, RZ, 0xc0, !PT ;  /* 0xffffff7f03037812 */ /* 0x000fc800078ec0ff */
[----:B------:R-:W-:Y:S02]  /*a2290*/  @P5 LOP3.LUT R3, R3, 0x80, RZ, 0xfc, !PT ;  /* 0x0000008003035812 */ /* 0x000fe400078efcff */
[----:B0-----:R-:W-:Y:S01]  /*a22a0*/  @!P5 IADD3 R108, P3, P4, R24, UR13, R18 ;  /* 0x0000000d186cdc10 */ /* 0x001fe2000fc7e012 */
[----:B--2---:R-:W-:Y:S02]  /*a22b0*/  FMUL R17, R14, UR27 ;  /* 0x0000001b0e117c20 */ /* 0x004fe40008400000 */
[----:B------:R-:W2:Y:S01]  /*a22c0*/  LDL.LU R14, [R1+0xf80] ;  /* 0x000f8000010e7983 */ /* 0x000ea20000300800 */
[----:B------:R-:W-:Y:S02]  /*a22d0*/  @!P5 IADD3.X R109, R32, UR12, R19, P3, P4 ;  /* 0x0000000c206ddc10 */ /* 0x000fe40009fe8413 */
[----:B------:R-:W-:-:S13]  /*a22e0*/  ISETP.LT.OR P5, PT, R31, 0xf1, !P0 ;  /* 0x000000f11f00780c */ /* 0x000fda00047a1670 */
[----:B------:R-:W0:Y:S02]  /*a22f0*/  @!P5 LDC.64 R18, c[0x0][0x5c0] ;  /* 0x00017000ff12db82 */ /* 0x000e240000000a00 */
[----:B0-----:R-:W-:-:S04]  /*a2300*/  @!P5 IADD3 R126, P3, P4, R24, UR13, R18 ;  /* 0x0000000d187edc10 */ /* 0x001fc8000fc7e012 */
[----:B------:R-:W-:Y:S02]  /*a2310*/  @!P5 IADD3.X R127, R32, UR12, R19, P3, P4 ;  /* 0x0000000c207fdc10 */ /* 0x000fe40009fe8413 */
[----:B------:R-:W-:-:S13]  /*a2320*/  ISETP.LT.OR P3, PT, R31, 0x71, !P2 ;  /* 0x000000711f00780c */ /* 0x000fda0005761670 */
[----:B------:R-:W0:Y:S01]  /*a2330*/  @!P3 LDC.64 R20, c[0x0][0x5c0] ;  /* 0x00017000ff14bb82 */ /* 0x000e220000000a00 */
        /* <DEDUP_REMOVED lines=8> */
[----:B------:R-:W0:Y:S01]  /*a23c0*/  @!P0 LDC.64 R18, c[0x0][0x5c0] ;  /* 0x00017000ff128b82 */ /* 0x000e220000000a00 */
[----:B------:R-:W-:Y:S02]  /*a23d0*/  F2FP.SATFINITE.E4M3.F32.PACK_AB_MERGE_C R17, RZ, R17, RZ ;  /* 0x00000011ff11723e */ /* 0x000fe400048070ff */
[----:B------:R-:W-:-:S05]  /*a23e0*/  @!P3 IMAD.X R21, R33, 0x1, R21, P4 ;  /* 0x000000012115b824 */ /* 0x000fca00020e0615 */
[----:B------:R1:W-:Y:S01]  /*a23f0*/  @!P3 STG.E.U8 desc[UR32][R20.64+0x70], R17 ;  /* 0x000070111400b986 */ /* 0x0003e2000c101120 */
[----:B------:R-:W-:Y:S02]  /*a2400*/  ISETP.LT.OR P3, PT, R31, 0x72, !P2 ;  /* 0x000000721f00780c */ /* 0x000fe40005761670 */
[----:B------:R-:W-:Y:S02]  /*a2410*/  LOP3.LUT P1, RZ, R5, 0x10000, RZ, 0xc0, !PT ;  /* 0x0001000005ff7812 */ /* 0x000fe4000782c0ff */
[----:B0-----:R-:W-:-:S04]  /*a2420*/  @!P0 IADD3 R122, P5, P6, R24, UR13, R18 ;  /* 0x0000000d187a8c10 */ /* 0x001fc8000febe012 */
[----:B------:R-:W-:-:S05]  /*a2430*/  @!P0 IADD3.X R123, R32, UR12, R19, P5, P6 ;  /* 0x0000000c207b8c10 */ /* 0x000fca000afec413 */
[----:B------:R-:W0:Y:S01]  /*a2440*/  @!P3 LDC.64 R18, c[0x0][0x5c0] ;  /* 0x00017000ff12bb82 */ /* 0x000e220000000a00 */
[----:B------:R-:W-:Y:S01]  /*a2450*/  LOP3.LUT R16, R16, 0xfffff7ff, RZ, 0xc0, !PT ;  /* 0xfffff7ff10107812 */ /* 0x000fe200078ec0ff */
[----:B-1----:R-:W-:Y:S01]  /*a2460*/  IMAD.U32 R20, RZ, RZ, UR11 ;  /* 0x0000000bff147e24 */ /* 0x002fe2000f8e00ff */
[----:B------:R-:W-:Y:S02]  /*a2470*/  LOP3.LUT P6, RZ, R0, 0x8000000, RZ, 0xc0, !PT ;  /* 0x0800000000ff7812 */ /* 0x000fe400078cc0ff */
[----:B------:R-:W-:Y:S01]  /*a2480*/  @P1 LOP3.LUT R16, R16, 0x800, RZ, 0xfc, !PT ;  /* 0x0000080010101812 */ /* 0x000fe200078efcff */
[----:B------:R-:W-:Y:S01]  /*a2490*/  IMAD.U32 R17, RZ, RZ, UR10 ;  /* 0x0000000aff117e24 */ /* 0x000fe2000f8e00ff */
[----:B------:R-:W-:Y:S02]  /*a24a0*/  ISETP.LT.OR P1, PT, R31, 0xf9, !P6 ;  /* 0x000000f91f00780c */ /* 0x000fe40007721670 */
[----:B------:R-:W-:-:S04]  /*a24b0*/  @!P3 IADD3 R20, P4, P5, R20, UR9, R24 ;  /* 0x000000091414bc10 */ /* 0x000fc8000fd9e018 */
[----:B------:R-:W-:Y:S02]  /*a24c0*/  @!P3 IADD3.X R17, R17, UR8, R32, P4, P5 ;  /* 0x000000081111bc10 */ /* 0x000fe4000a7ea420 */
[----:B0-----:R-:W-:-:S05]  /*a24d0*/  @!P3 IADD3 R20, P4, R20, R18, RZ ;  /* 0x000000121414b210 */ /* 0x001fca0007f9e0ff */
[----:B------:R-:W-:Y:S02]  /*a24e0*/  @!P3 IMAD.X R21, R17, 0x1, R19, P4 ;  /* 0x000000011115b824 */ /* 0x000fe400020e0613 */
[----:B------:R-:W0:Y:S01]  /*a24f0*/  @!P1 LDC.64 R18, c[0x0][0x5c0] ;  /* 0x00017000ff129b82 */ /* 0x000e220000000a00 */
[----:B------:R-:W-:Y:S01]  /*a2500*/  LOP3.LUT R3, R3, 0xffffffdf, RZ, 0xc0, !PT ;  /* 0xffffffdf03037812 */ /* 0x000fe200078ec0ff */
[----:B---3--:R-:W-:Y:S02]  /*a2510*/  FMUL R17, R15, UR27 ;  /* 0x0000001b0f117c20 */ /* 0x008fe40008400000 */
[----:B------:R-:W3:Y:S01]  /*a2520*/  LDL.LU R15, [R1+0xf84] ;  /* 0x000f8400010f7983 */ /* 0x000ee20000300800 */
[----:B------:R-:W-:Y:S02]  /*a2530*/  @P0 LOP3.LUT R3, R3, 0x20, RZ, 0xfc, !PT ;  /* 0x0000002003030812 */ /* 0x000fe400078efcff */
[----:B------:R-:W-:Y:S02]  /*a2540*/  F2FP.SATFINITE.E4M3.F32.PACK_AB_MERGE_C R17, RZ, R17, RZ ;  /* 0x00000011ff11723e */ /* 0x000fe400048070ff */
[----:B------:R-:W-:-:S04]  /*a2550*/  LOP3.LUT R3, R3, 0xffffffef, RZ, 0xc0, !PT ;  /* 0xffffffef03037812 */ /* 0x000fc800078ec0ff */
[----:B------:R-:W-:Y:S01]  /*a2560*/  @P1 LOP3.LUT R3, R3, 0x10, RZ, 0xfc, !PT ;  /* 0x0000001003031812 */ /* 0x000fe200078efcff */
[----:B------:R4:W-:Y:S01]  /*a2570*/  @!P3 STG.E.U8 desc[UR32][R20.64+0x71], R17 ;  /* 0x000071111400b986 */ /* 0x0009e2000c101120 */
[----:B0-----:R-:W-:-:S04]  /*a2580*/  @!P1 IADD3 R130, P4, P5, R24, UR13, R18 ;  /* 0x0000000d18829c10 */ /* 0x001fc8000fd9e012 */
[----:B------:R-:W-:Y:S02]  /*a2590*/  @!P1 IADD3.X R131, R32, UR12, R19, P4, P5 ;  /* 0x0000000c20839c10 */ /* 0x000fe4000a7ea413 */
[----:B------:R-:W-:Y:S01]  /*a25a0*/  LOP3.LUT P1, RZ, R16, 0x800, RZ, 0xc0, !PT ;  /* 0x0000080010ff7812 */ /* 0x000fe2000782c0ff */
[----:B----4-:R-:W-:-:S05]  /*a25b0*/  FMUL R17, R12, UR27 ;  /* 0x0000001b0c117c20 */ /* 0x010fca0008400000 */
[----:B------:R-:W-:-:S07]  /*a25c0*/  F2FP.SATFINITE.E4M3.F32.PACK_AB_MERGE_C R17, RZ, R17, RZ ;  /* 0x00000011ff11723e */ /* 0x000fce00048070ff */
[----:B------:R2:W-:Y:S02]  /*a25d0*/  @!P1 STG.E.U8 desc[UR32][R6.64+0x78], R17 ;  /* 0x0000781106009986 */ /* 0x0005e4000c101120 */
[----:B--2---:R-:W-:Y:S02]  /*a25e0*/  FMUL R17, R14, UR27 ;  /* 0x0000001b0e117c20 */ /* 0x004fe40008400000 */
[----:B------:R-:W2:Y:S01]  /*a25f0*/  LDL.LU R14, [R1+0xf88] ;  /* 0x000f8800010e7983 */ /* 0x000ea20000300800 */
[----:B------:R-:W-:Y:S02]  /*a2600*/  ISETP.LT.OR P6, PT, R31, 0xfa, !P6 ;  /* 0x000000fa1f00780c */ /* 0x000fe400077c1670 */
[----:B------:R-:W-:Y:S01]  /*a2610*/  LOP3.LUT P0, RZ, R0, 0x200, RZ, 0xc0, !PT ;  /* 0x0000020000ff7812 */ /* 0x000fe2000780c0ff */
[----:B------:R-:W4:Y:S10]  /*a2620*/  LDL.LU R12, [R1+0xf8c] ;  /* 0x000f8c00010c7983 */ /* 0x000f340000300800 */
[----:B------:R-:W0:Y:S02]  /*a2630*/  @!P6 LDC.64 R18, c[0x0][0x5c0] ;  /* 0x00017000ff12eb82 */ /* 0x000e240000000a00 */
[----:B0-----:R-:W-:-:S04]  /*a2640*/  @!P6 IADD3 R20, P3, P4, R24, UR13, R18 ;  /* 0x0000000d1814ec10 */ /* 0x001fc8000fc7e012 */
[----:B------:R-:W-:Y:S02]  /*a2650*/  @!P6 IADD3.X R21, R32, UR12, R19, P3, P4 ;  /* 0x0000000c2015ec10 */ /* 0x000fe40009fe8413 */
[----:B------:R-:W-:-:S13]  /*a2660*/  ISETP.LT.OR P3, PT, R31, 0x79, !P2 ;  /* 0x000000791f00780c */ /* 0x000fda0005761670 */
[----:B------:R-:W0:Y:S01]  /*a2670*/  @!P3 LDC.64 R18, c[0x0][0x5c0] ;  /* 0x00017000ff12bb82 */ /* 0x000e220000000a00 */
[----:B------:R-:W-:Y:S01]  /*a2680*/  IMAD.U32 R33, RZ, RZ, UR11 ;  /* 0x0000000bff217e24 */ /* 0x000fe2000f8e00ff */
[----:B------:R-:W-:Y:S01]  /*a2690*/  F2FP.SATFINITE.E4M3.F32.PACK_AB_MERGE_C R17, RZ, R17, RZ ;  /* 0x00000011ff11723e */ /* 0x000fe200048070ff */
[----:B------:R-:W-:-:S03]  /*a26a0*/  IMAD.U32 R188, RZ, RZ, UR10 ;  /* 0x0000000affbc7e24 */ /* 0x000fc6000f8e00ff */
[----:B------:R-:W-:Y:S01]  /*a26b0*/  @!P3 IADD3 R33, P4, P5, R33, UR9, R24 ;  /* 0x000000092121bc10 */ /* 0x000fe2000fd9e018 */
[----:B------:R3:W-:Y:S03]  /*a26c0*/  @!P0 STG.E.U8 desc[UR32][R10.64+0x79], R17 ;  /* 0x000079110a008986 */ /* 0x0007e6000c101120 */
[----:B------:R-:W-:Y:S02]  /*a26d0*/  @!P3 IADD3.X R188, R188, UR8, R32, P4, P5 ;  /* 0x00000008bcbcbc10 */ /* 0x000fe4000a7ea420 */
[----:B0-----:R-:W-:-:S05]  /*a26e0*/  @!P3 IADD3 R18, P1, R33, R18, RZ ;  /* 0x000000122112b210 */ /* 0x001fca0007f3e0ff */
[----:B------:R-:W-:Y:S02]  /*a26f0*/  @!P3 IMAD.X R19, R188, 0x1, R19, P1 ;  /* 0x00000001bc13b824 */ /* 0x000fe400008e0613 */
[----:B---3--:R-:W-:Y:S02]  /*a2700*/  FMUL R17, R15, UR27 ;  /* 0x0000001b0f117c20 */ /* 0x008fe40008400000 */
[----:B------:R-:W3:Y:S03]  /*a2710*/  LDL.LU R15, [R1+0xf90] ;  /* 0x000f9000010f7983 */ /* 0x000ee60000300800 */
[----:B------:R-:W-:-:S05]  /*a2720*/  F2FP.SATFINITE.E4M3.F32.PACK_AB_MERGE_C R17, RZ, R17, RZ ;  /* 0x00000011ff11723e */ /* 0x000fca00048070ff */
[----:B------:R2:W-:Y:S02]  /*a2730*/  @!P3 STG.E.U8 desc[UR32][R18.64+0x78], R17 ;  /* 0x000078111200b986 */ /* 0x0005e4000c101120 */
[----:B--2---:R-:W-:Y:S02]  /*a2740*/  FMUL R17, R14, UR27 ;  /* 0x0000001b0e117c20 */ /* 0x004fe40008400000 */
[----:B------:R-:W2:Y:S01]  /*a2750*/  LDL.LU R14, [R1+0xf94] ;  /* 0x000f9400010e7983 */ /* 0x000ea20000300800 */
[C---:B------:R-:W-:Y:S02]  /*a2760*/  ISETP.LT.OR P5, PT, R31.reuse, 0x7a, !P2 ;  /* 0x0000007a1f00780c */ /* 0x040fe400057a1670 */
[----:B------:R-:W-:Y:S01]  /*a2770*/  ISETP.LT.OR P0, PT, R31, 0x81, !P2 ;  /* 0x000000811f00780c */ /* 0x000fe20005701670 */
[----:B------:R-:W-:Y:S01]  /*a2780*/  IMAD.U32 R189, RZ, RZ, UR11 ;  /* 0x0000000bffbd7e24 */ /* 0x000fe2000f8e00ff */
[----:B------:R-:W-:Y:S02]  /*a2790*/  LOP3.LUT R3, R3, 0xfffffff7, RZ, 0xc0, !PT ;  /* 0xfffffff703037812 */ /* 0x000fe400078ec0ff */
[----:B------:R-:W-:-:S07]  /*a27a0*/  ISETP.LT.OR P3, PT, R31, 0x82, !P2 ;  /* 0x000000821f00780c */ /* 0x000fce0005761670 */
[----:B------:R-:W0:Y:S01]  /*a27b0*/  @!P5 LDC.64 R18, c[0x0][0x5c0] ;  /* 0x00017000ff12db82 */ /* 0x000e220000000a00 */
[----:B------:R-:W-:Y:S01]  /*a27c0*/  @P6 LOP3.LUT R3, R3, 0x8, RZ, 0xfc, !PT ;  /* 0x0000000803036812 */ /* 0x000fe200078efcff */
[----:B------:R-:W-:Y:S01]  /*a27d0*/  IMAD.U32 R191, RZ, RZ, UR10 ;  /* 0x0000000affbf7e24 */ /* 0x000fe2000f8e00ff */
[----:B------:R-:W-:Y:S01]  /*a27e0*/  @!P5 IADD3 R189, P4, P6, R189, UR9, R24 ;  /* 0x00000009bdbddc10 */ /* 0x000fe2000fe9e018 */
[----:B------:R-:W-:Y:S02]  /*a27f0*/  IMAD.U32 R190, RZ, RZ, UR11 ;  /* 0x0000000bffbe7e24 */ /* 0x000fe4000f8e00ff */
[----:B------:R-:W-:Y:S01]  /*a2800*/  IMAD.U32 R192, RZ, RZ, UR10 ;  /* 0x0000000affc07e24 */ /* 0x000fe2000f8e00ff */
[----:B------:R-:W-:Y:S01]  /*a2810*/  @!P5 IADD3.X R191, R191, UR8, R32, P4, P6 ;  /* 0x00000008bfbfdc10 */ /* 0x000fe2000a7ec420 */
[----:B------:R-:W-:Y:S01]  /*a2820*/  IMAD.U32 R33, RZ, RZ, UR11 ;  /* 0x0000000bff217e24 */ /* 0x000fe2000f8e00ff */
[----:B------:R-:W-:Y:S01]  /*a2830*/  @!P0 IADD3 R190, P6, P4, R190, UR9, R24 ;  /* 0x00000009bebe8c10 */ /* 0x000fe2000fcde018 */
[----:B------:R-:W-:-:S03]  /*a2840*/  IMAD.U32 R188, RZ, RZ, UR10 ;  /* 0x0000000affbc7e24 */ /* 0x000fc6000f8e00ff */
[----:B------:R-:W-:Y:S02]  /*a2850*/  @!P0 IADD3.X R192, R192, UR8, R32, P6, P4 ;  /* 0x00000008c0c08c10 */ /* 0x000fe4000b7e8420 */
[----:B------:R-:W-:-:S04]  /*a2860*/  @!P3 IADD3 R33, P6, P4, R33, UR9, R24 ;  /* 0x000000092121bc10 */ /* 0x000fc8000fcde018 */
[----:B------:R-:W-:Y:S02]  /*a2870*/  @!P3 IADD3.X R188, R188, UR8, R32, P6, P4 ;  /* 0x00000008bcbcbc10 */ /* 0x000fe4000b7e8420 */
[----:B0-----:R-:W-:-:S05]  /*a2880*/  @!P5 IADD3 R18, P4, R189, R18, RZ ;  /* 0x00000012bd12d210 */ /* 0x001fca0007f9e0ff */
[----:B------:R-:W-:Y:S01]  /*a2890*/  @!P5 IMAD.X R19, R191, 0x1, R19, P4 ;  /* 0x00000001bf13d824 */ /* 0x000fe200020e0613 */
[----:B------:R-:W-:Y:S02]  /*a28a0*/  ISETP.LT.OR P4, PT, R31, 0x89, !P2 ;  /* 0x000000891f00780c */ /* 0x000fe40005781670 */
[----:B------:R-:W-:Y:S01]  /*a28b0*/  LOP3.LUT R16, R16, 0xfffffbff, RZ, 0xc0, !PT ;  /* 0xfffffbff10107812 */ /* 0x000fe200078ec0ff */
[----:B------:R-:W-:-:S03]  /*a28c0*/  IMAD.U32 R189, RZ, RZ, UR11 ;  /* 0x0000000bffbd7e24 */ /* 0x000fc6000f8e00ff */
[----:B------:R-:W-:Y:S01]  /*a28d0*/  @P0 LOP3.LUT R16, R16, 0x400, RZ, 0xfc, !PT ;  /* 0x0000040010100812 */ /* 0x000fe200078efcff */
[----:B------:R-:W-:Y:S01]  /*a28e0*/  IMAD.U32 R193, RZ, RZ, UR10 ;  /* 0x0000000affc17e24 */ /* 0x000fe2000f8e00ff */
[----:B------:R-:W-:Y:S02]  /*a28f0*/  F2FP.SATFINITE.E4M3.F32.PACK_AB_MERGE_C R17, RZ, R17, RZ ;  /* 0x00000011ff11723e */ /* 0x000fe400048070ff */
[----:B------:R-:W-:-:S03]  /*a2900*/  LOP3.LUT R16, R16, 0xfffffdff, RZ, 0xc0, !PT ;  /* 0xfffffdff10107812 */ /* 0x000fc600078ec0ff */
[----:B------:R-:W-:Y:S02]  /*a2910*/  @!P4 IADD3 R189, P0, P6, R189, UR9, R24 ;  /* 0x00000009bdbdcc10 */ /* 0x000fe4000fe1e018 */
[----:B------:R-:W-:Y:S02]  /*a2920*/  @P4 LOP3.LUT R16, R16, 0x200, RZ, 0xfc, !PT ;  /* 0x0000020010104812 */ /* 0x000fe400078efcff */
[----:B------:R-:W-:Y:S02]  /*a2930*/  @!P4 IADD3.X R193, R193, UR8, R32, P0, P6 ;  /* 0x00000008c1c1cc10 */ /* 0x000fe400087ec420 */
[----:B------:R-:W-:Y:S01]  /*a2940*/  LOP3.LUT P4, RZ, R5, 0x20000, RZ, 0xc0, !PT ;  /* 0x0002000005ff7812 */ /* 0x000fe2000788c0ff */
[----:B------:R4:W-:Y:S01]  /*a2950*/  @!P5 STG.E.U8 desc[UR32][R18.64+0x79], R17 ;  /* 0x000079111200d986 */ /* 0x0009e2000c101120 */
[----:B------:R-:W-:Y:S01]  /*a2960*/  LOP3.LUT P1, RZ, R0, 0x800000, RZ, 0xc0, !PT ;  /* 0x0080000000ff7812 */ /* 0x000fe2000782c0ff */
[----:B----4-:R-:W-:Y:S02]  /*a2970*/  FMUL R17, R12, UR27 ;  /* 0x0000001b0c117c20 */ /* 0x010fe40008400000 */
[----:B------:R-:W4:Y:S03]  /*a2980*/  LDL.LU R12, [R1+0xf98] ;  /* 0x000f9800010c7983 */ /* 0x000f260000300800 */
[----:B------:R-:W-:-:S05]  /*a2990*/  F2FP.SATFINITE.E4M3.F32.PACK_AB_MERGE_C R17, RZ, R17, RZ ;  /* 0x00000011ff11723e */ /* 0x000fca00048070ff */
[----:B------:R3:W-:Y:S02]  /*a29a0*/  @!P4 STG.E.U8 desc[UR32][R236.64+0x80], R17 ;  /* 0x00008011ec00c986 */ /* 0x0007e4000c101120 */
[----:B---3--:R-:W-:-:S05]  /*a29b0*/  FMUL R17, R15, UR27 ;  /* 0x0000001b0f117c20 */ /* 0x008fca0008400000 */
[----:B------:R-:W-:-:S05]  /*a29c0*/  F2FP.SATFINITE.E4M3.F32.PACK_AB_MERGE_C R17, RZ, R17, RZ ;  /* 0x00000011ff11723e */ /* 0x000fca00048070ff */
[----:B------:R2:W-:Y:S02]  /*a29d0*/  @!P1 STG.E.U8 desc[UR32][R230.64+0x81], R17 ;  /* 0x00008111e6009986 */ /* 0x0005e4000c101120 */
[----:B--2---:R-:W-:Y:S02]  /*a29e0*/  FMUL R17, R14, UR27 ;  /* 0x0000001b0e117c20 */ /* 0x004fe40008400000 */
[----:B------:R-:W2:Y:S01]  /*a29f0*/  LDL.LU R14, [R1+0xf9c] ;  /* 0x000f9c00010e7983 */ /* 0x000ea20000300800 */
[----:B------:R-:W-:Y:S01]  /*a2a00*/  ISETP.LT.OR P5, PT, R31, 0x8a, !P2 ;  /* 0x0000008a1f00780c */ /* 0x000fe200057a1670 */
[----:B------:R-:W-:Y:S02]  /*a2a10*/  IMAD.U32 R191, RZ, RZ, UR11 ;  /* 0x0000000bffbf7e24 */ /* 0x000fe4000f8e00ff */
[----:B------:R-:W-:Y:S02]  /*a2a20*/  IMAD.U32 R202, RZ, RZ, UR10 ;  /* 0x0000000affca7e24 */ /* 0x000fe4000f8e00ff */
[----:B------:R-:W-:-:S02]  /*a2a30*/  IMAD.U32 R203, RZ, RZ, UR11 ;  /* 0x0000000bffcb7e24 */ /* 0x000fc4000f8e00ff */
[----:B------:R-:W-:Y:S02]  /*a2a40*/  IMAD.U32 R206, RZ, RZ, UR10 ;  /* 0x0000000affce7e24 */ /* 0x000fe4000f8e00ff */
[----:B------:R-:W-:Y:S01]  /*a2a50*/  IMAD.U32 R207, RZ, RZ, UR11 ;  /* 0x0000000bffcf7e24 */ /* 0x000fe2000f8e00ff */
[----:B------:R-:W-:Y:S01]  /*a2a60*/  F2FP.SATFINITE.E4M3.F32.PACK_AB_MERGE_C R17, RZ, R17, RZ ;  /* 0x00000011ff11723e */ /* 0x000fe200048070ff */
[----:B------:R-:W-:Y:S01]  /*a2a70*/  IMAD.U32 R209, RZ, RZ, UR10 ;  /* 0x0000000affd17e24 */ /* 0x000fe2000f8e00ff */
[----:B------:R-:W3:Y:S01]  /*a2a80*/  LDL.LU R15, [R1+0xfa0] ;  /* 0x000fa000010f7983 */ /* 0x000ee20000300800 */
[----:B------:R-:W-:-:S04]  /*a2a90*/  @!P5 IADD3 R191, P0, P6, R191, UR9, R24 ;  /* 0x00000009bfbfdc10 */ /* 0x000fc8000fe1e018 */
[----:B------:R-:W-:Y:S02]  /*a2aa0*/  @!P5 IADD3.X R202, R202, UR8, R32, P0, P6 ;  /* 0x00000008cacadc10 */ /* 0x000fe400087ec420 */
[C---:B------:R-:W-:Y:S02]  /*a2ab0*/  LOP3.LUT P0, RZ, R16.reuse, 0x400, RZ, 0xc0, !PT ;  /* 0x0000040010ff7812 */ /* 0x040fe4000780c0ff */
[----:B------:R-:W-:Y:S02]  /*a2ac0*/  ISETP.LT.OR P6, PT, R31, 0x91, !P2 ;  /* 0x000000911f00780c */ /* 0x000fe400057c1670 */
[----:B------:R-:W-:-:S09]  /*a2ad0*/  LOP3.LUT R16, R16, 0xfffffeff, RZ, 0xc0, !PT ;  /* 0xfffffeff10107812 */ /* 0x000fd200078ec0ff */
[----:B------:R-:W0:Y:S01]  /*a2ae0*/  @!P0 LDC.64 R18, c[0x0][0x5c0] ;  /* 0x00017000ff128b82 */ /* 0x000e220000000a00 */
[----:B------:R-:W-:Y:S02]  /*a2af0*/  @P5 LOP3.LUT R16, R16, 0x100, RZ, 0xfc, !PT ;  /* 0x0000010010105812 */ /* 0x000fe400078efcff */
[----:B------:R-:W-:Y:S02]  /*a2b00*/  @!P6 IADD3 R203, P4, P5, R203, UR9, R24 ;  /* 0x00000009cbcbec10 */ /* 0x000fe4000fd9e018 */
[----:B------:R-:W-:Y:S02]  /*a2b10*/  LOP3.LUT R16, R16, 0xffffff7f, RZ, 0xc0, !PT ;  /* 0xffffff7f10107812 */ /* 0x000fe400078ec0ff */
[----:B------:R-:W-:Y:S02]  /*a2b20*/  @!P6 IADD3.X R206, R206, UR8, R32, P4, P5 ;  /* 0x00000008ceceec10 */ /* 0x000fe4000a7ea420 */
[----:B------:R-:W-:Y:S02]  /*a2b30*/  @P6 LOP3.LUT R16, R16, 0x80, RZ, 0xfc, !PT ;  /* 0x0000008010106812 */ /* 0x000fe400078efcff */
[----:B------:R-:W-:-:S02]  /*a2b40*/  ISETP.LT.OR P6, PT, R31, 0x92, !P2 ;  /* 0x000000921f00780c */ /* 0x000fc400057c1670 */
[----:B0-----:R-:W-:-:S11]  /*a2b50*/  @!P0 IADD3 R18, P1, R190, R18, RZ ;  /* 0x00000012be128210 */ /* 0x001fd60007f3e0ff */
[----:B------:R-:W-:Y:S01]  /*a2b60*/  @!P6 IADD3 R207, P4, P5, R207, UR9, R24 ;  /* 0x00000009cfcfec10 */ /* 0x000fe2000fd9e018 */
[----:B------:R-:W-:-:S03]  /*a2b70*/  @!P0 IMAD.X R19, R192, 0x1, R19, P1 ;  /* 0x00000001c0138824 */ /* 0x000fc600008e0613 */
[----:B------:R-:W-:Y:S02]  /*a2b80*/  @!P6 IADD3.X R209, R209, UR8, R32, P4, P5 ;  /* 0x00000008d1d1ec10 */ /* 0x000fe4000a7ea420 */
[C---:B------:R-:W-:Y:S01]  /*a2b90*/  ISETP.LT.OR P6, PT, R31.reuse, 0x99, !P2 ;  /* 0x000000991f00780c */ /* 0x040fe200057c1670 */
[----:B------:R0:W-:Y:S01]  /*a2ba0*/  @!P0 STG.E.U8 desc[UR32][R18.64+0x80], R17 ;  /* 0x0000801112008986 */ /* 0x0001e2000c101120 */
[----:B------:R-:W-:Y:S01]  /*a2bb0*/  ISETP.LT.OR P1, PT, R31, 0x9a, !P2 ;  /* 0x0000009a1f00780c */ /* 0x000fe20005721670 */
[----:B------:R-:W-:Y:S01]  /*a2bc0*/  IMAD.U32 R208, RZ, RZ, UR11 ;  /* 0x0000000bffd07e24 */ /* 0x000fe2000f8e00ff */
[----:B0-----:R-:W0:Y:S01]  /*a2bd0*/  @!P3 LDC.64 R18, c[0x0][0x5c0] ;  /* 0x00017000ff12bb82 */ /* 0x001e220000000a00 */
[----:B------:R-:W-:-:S08]  /*a2be0*/  IMAD.U32 R216, RZ, RZ, UR10 ;  /* 0x0000000affd87e24 */ /* 0x000fd0000f8e00ff */
[----:B------:R-:W-:Y:S01]  /*a2bf0*/  @!P6 IADD3 R208, P4, P5, R208, UR9, R24 ;  /* 0x00000009d0d0ec10 */ /* 0x000fe2000fd9e018 */
[----:B------:R-:W-:Y:S02]  /*a2c00*/  IMAD.U32 R190, RZ, RZ, UR11 ;  /* 0x0000000bffbe7e24 */ /* 0x000fe4000f8e00ff */
[----:B------:R-:W-:Y:S01]  /*a2c10*/  IMAD.U32 R192, RZ, RZ, UR10 ;  /* 0x0000000affc07e24 */ /* 0x000fe2000f8e00ff */
[----:B------:R-:W-:Y:S02]  /*a2c20*/  @!P6 IADD3.X R216, R216, UR8, R32, P4, P5 ;  /* 0x00000008d8d8ec10 */ /* 0x000fe4000a7ea420 */
[----:B------:R-:W-:Y:S01]  /*a2c30*/  @!P1 IADD3 R190, P0, P4, R190, UR9, R24 ;  /* 0x00000009bebe9c10 */ /* 0x000fe2000fc1e018 */
[----:B----4-:R-:W-:-:S03]  /*a2c40*/  FMUL R17, R12, UR27 ;  /* 0x0000001b0c117c20 */ /* 0x010fc60008400000 */
[----:B------:R-:W-:Y:S02]  /*a2c50*/  @!P1 IADD3.X R192, R192, UR8, R32, P0, P4 ;  /* 0x00000008c0c09c10 */ /* 0x000fe400087e8420 */
[----:B------:R-:W-:Y:S02]  /*a2c60*/  F2FP.SATFINITE.E4M3.F32.PACK_AB_MERGE_C R17, RZ, R17, RZ ;  /* 0x00000011ff11723e */ /* 0x000fe400048070ff */
[----:B0-----:R-:W-:-:S05]  /*a2c70*/  @!P3 IADD3 R18, P4, R33, R18, RZ ;  /* 0x000000122112b210 */ /* 0x001fca0007f9e0ff */
[----:B------:R-:W-:-:S05]  /*a2c80*/  @!P3 IMAD.X R19, R188, 0x1, R19, P4 ;  /* 0x00000001bc13b824 */ /* 0x000fca00020e0613 */
[----:B------:R2:W-:Y:S02]  /*a2c90*/  @!P3 STG.E.U8 desc[UR32][R18.64+0x81], R17 ;  /* 0x000081111200b986 */ /* 0x0005e4000c101120 */
[----:B--2---:R-:W-:Y:S02]  /*a2ca0*/  FMUL R17, R14, UR27 ;  /* 0x0000001b0e117c20 */ /* 0x004fe40008400000 */
[----:B------:R-:W2:Y:S01]  /*a2cb0*/  LDL.LU R14, [R1+0xfa4] ;  /* 0x000fa400010e7983 */ /* 0x000ea20000300800 */
[C---:B------:R-:W-:Y:S02]  /*a2cc0*/  LOP3.LUT P5, RZ, R5.reuse, 0x40000, RZ, 0xc0, !PT ;  /* 0x0004000005ff7812 */ /* 0x040fe400078ac0ff */
[----:B------:R-:W-:Y:S01]  /*a2cd0*/  F2FP.SATFINITE.E4M3.F32.PACK_AB_MERGE_C R17, RZ, R17, RZ ;  /* 0x00000011ff11723e */ /* 0x000fe200048070ff */
[----:B------:R-:W4:Y:S01]  /*a2ce0*/  LDL.LU R12, [R1+0xfa8] ;  /* 0x000fa800010c7983 */ /* 0x000f220000300800 */
[----:B------:R-:W-:-:S09]  /*a2cf0*/  LOP3.LUT P0, RZ, R5, 0x80000, RZ, 0xc0, !PT ;  /* 0x0008000005ff7812 */ /* 0x000fd2000780c0ff */
[----:B------:R3:W-:Y:S02]  /*a2d00*/  @!P5 STG.E.U8 desc[UR32][R234.64+0x88], R17 ;  /* 0x00008811ea00d986 */ /* 0x0007e4000c101120 */
[----:B---3--:R-:W-:-:S05]  /*a2d10*/  FMUL R17, R15, UR27 ;  /* 0x0000001b0f117c20 */ /* 0x008fca0008400000 */
[----:B------:R-:W-:-:S05]  /*a2d20*/  F2FP.SATFINITE.E4M3.F32.PACK_AB_MERGE_C R17, RZ, R17, RZ ;  /* 0x00000011ff11723e */ /* 0x000fca00048070ff */
[----:B------:R2:W-:Y:S01]  /*a2d30*/  @!P0 STG.E.U8 desc[UR32][R226.64+0x89], R17 ;  /* 0x00008911e2008986 */ /* 0x0005e2000c101120 */
[----:B------:R-:W-:Y:S01]  /*a2d40*/  ISETP.LT.OR P4, PT, R31, 0xa1, !P2 ;  /* 0x000000a11f00780c */ /* 0x000fe20005781670 */
[----:B------:R-:W-:Y:S01]  /*a2d50*/  IMAD.U32 R33, RZ, RZ, UR11 ;  /* 0x0000000bff217e24 */ /* 0x000fe2000f8e00ff */
[----:B------:R-:W-:Y:S01]  /*a2d60*/  LOP3.LUT R16, R16, 0xffffffbf, RZ, 0xc0, !PT ;  /* 0xffffffbf10107812 */ /* 0x000fe200078ec0ff */
[----:B------:R-:W-:-:S03]  /*a2d70*/  IMAD.U32 R217, RZ, RZ, UR10 ;  /* 0x0000000affd97e24 */ /* 0x000fc6000f8e00ff */
[----:B------:R-:W-:-:S07]  /*a2d80*/  @P1 LOP3.LUT R16, R16, 0x40, RZ, 0xfc, !PT ;  /* 0x0000004010101812 */ /* 0x000fce00078efcff */
[----:B------:R-:W-:-:S04]  /*a2d90*/  @!P4 IADD3 R33, P1, P6, R33, UR9, R24 ;  /* 0x000000092121cc10 */ /* 0x000fc8000fe3e018 */
[----:B------:R-:W-:Y:S02]  /*a2da0*/  @!P4 IADD3.X R217, R217, UR8, R32, P1, P6 ;  /* 0x00000008d9d9cc10 */ /* 0x000fe40008fec420 */
[C---:B------:R-:W-:Y:S02]  /*a2db0*/  ISETP.LT.OR P6, PT, R31.reuse, 0xa2, !P2 ;  /* 0x000000a21f00780c */ /* 0x040fe400057c1670 */
[----:B------:R-:W-:Y:S01]  /*a2dc0*/  ISETP.LT.OR P5, PT, R31, 0xa9, !P2 ;  /* 0x000000a91f00780c */ /* 0x000fe200057a1670 */
[----:B------:R-:W-:Y:S01]  /*a2dd0*/  IMAD.U32 R188, RZ, RZ, UR11 ;  /* 0x0000000bffbc7e24 */ /* 0x000fe2000f8e00ff */
[----:B------:R-:W-:Y:S01]  /*a2de0*/  LOP3.LUT R0, R0, 0xffffefff, RZ, 0xc0, !PT ;  /* 0xffffefff00007812 */ /* 0x000fe200078ec0ff */
[----:B------:R-:W-:Y:S02]  /*a2df0*/  IMAD.U32 R220, RZ, RZ, UR10 ;  /* 0x0000000affdc7e24 */ /* 0x000fe4000f8e00ff */
[----:B------:R-:W-:Y:S02]  /*a2e00*/  IMAD.U32 R221, RZ, RZ, UR11 ;  /* 0x0000000bffdd7e24 */ /* 0x000fe4000f8e00ff */
[----:B------:R-:W-:-:S04]  /*a2e10*/  IMAD.U32 R228, RZ, RZ, UR10 ;  /* 0x0000000affe47e24 */ /* 0x000fc8000f8e00ff */
[----:B------:R-:W-:Y:S02]  /*a2e20*/  @!P6 IADD3 R188, P1, P3, R188, UR9, R24 ;  /* 0x00000009bcbcec10 */ /* 0x000fe4000fb3e018 */
[----:B------:R-:W-:Y:S02]  /*a2e30*/  @P6 LOP3.LUT R0, R0, 0x1000, RZ, 0xfc, !PT ;  /* 0x0000100000006812 */ /* 0x000fe400078efcff */
[----:B------:R-:W-:Y:S02]  /*a2e40*/  @!P6 IADD3.X R220, R220, UR8, R32, P1, P3 ;  /* 0x00000008dcdcec10 */ /* 0x000fe40008fe6420 */
[----:B------:R-:W-:Y:S02]  /*a2e50*/  LOP3.LUT R0, R0, 0xfffff7ff, RZ, 0xc0, !PT ;  /* 0xfffff7ff00007812 */ /* 0x000fe400078ec0ff */
[----:B------:R-:W-:Y:S02]  /*a2e60*/  @!P5 IADD3 R221, P1, P3, R221, UR9, R24 ;  /* 0x00000009dddddc10 */ /* 0x000fe4000fb3e018 */
[----:B------:R-:W-:-:S02]  /*a2e70*/  @P5 LOP3.LUT R0, R0, 0x800, RZ, 0xfc, !PT ;  /* 0x0000080000005812 */ /* 0x000fc400078efcff */
[----:B------:R-:W-:Y:S02]  /*a2e80*/  @!P5 IADD3.X R228, R228, UR8, R32, P1, P3 ;  /* 0x00000008e4e4dc10 */ /* 0x000fe40008fe6420 */
[----:B------:R-:W-:Y:S01]  /*a2e90*/  ISETP.LT.OR P5, PT, R31, 0xaa, !P2 ;  /* 0x000000aa1f00780c */ /* 0x000fe200057a1670 */
[----:B--2---:R-:W-:Y:S02]  /*a2ea0*/  FMUL R17, R14, UR27 ;  /* 0x0000001b0e117c20 */ /* 0x004fe40008400000 */
[----:B------:R-:W2:Y:S01]  /*a2eb0*/  LDL.LU R14, [R1+0xfac] ;  /* 0x000fac00010e7983 */ /* 0x000ea20000300800 */
[----:B------:R-:W-:Y:S01]  /*a2ec0*/  LOP3.LUT P4, RZ, R16, 0x200, RZ, 0xc0, !PT ;  /* 0x0000020010ff7812 */ /* 0x000fe2000788c0ff */
[----:B------:R-:W-:Y:S01]  /*a2ed0*/  IMAD.U32 R229, RZ, RZ, UR11 ;  /* 0x0000000bffe57e24 */ /* 0x000fe2000f8e00ff */
[----:B------:R-:W-:Y:S01]  /*a2ee0*/  LOP3.LUT R0, R0, 0xfffffbff, RZ, 0xc0, !PT ;  /* 0xfffffbff00007812 */ /* 0x000fe200078ec0ff */
[----:B------:R-:W-:Y:S02]  /*a2ef0*/  IMAD.U32 R230, RZ, RZ, UR10 ;  /* 0x0000000affe67e24 */ /* 0x000fe4000f8e00ff */
[----:B------:R-:W-:-:S04]  /*a2f00*/  IMAD.U32 R226, RZ, RZ, UR11 ;  /* 0x0000000bffe27e24 */ /* 0x000fc8000f8e00ff */
[----:B------:R-:W-:Y:S01]  /*a2f10*/  @!P5 IADD3 R229, P1, P3, R229, UR9, R24 ;  /* 0x00000009e5e5dc10 */ /* 0x000fe2000fb3e018 */
[----:B------:R-:W-:Y:S01]  /*a2f20*/  IMAD.U32 R227, RZ, RZ, UR10 ;  /* 0x0000000affe37e24 */ /* 0x000fe2000f8e00ff */
[----:B------:R-:W-:Y:S01]  /*a2f30*/  @P5 LOP3.LUT R0, R0, 0x400, RZ, 0xfc, !PT ;  /* 0x0000040000005812 */ /* 0x000fe200078efcff */
[----:B------:R-:W3:Y:S01]  /*a2f40*/  LDL.LU R15, [R1+0xfb0] ;  /* 0x000fb000010f7983 */ /* 0x000ee20000300800 */
[----:B------:R-:W-:Y:S01]  /*a2f50*/  @!P5 IADD3.X R230, R230, UR8, R32, P1, P3 ;  /* 0x00000008e6e6dc10 */ /* 0x000fe20008fe6420 */
[----:B------:R-:W0:Y:S01]  /*a2f60*/  @!P4 LDC.64 R18, c[0x0][0x5c0] ;  /* 0x00017000ff12cb82 */ /* 0x000e220000000a00 */
[----:B------:R-:W-:Y:S02]  /*a2f70*/  ISETP.LT.OR P5, PT, R31, 0xb1, !P2 ;  /* 0x000000b11f00780c */ /* 0x000fe400057a1670 */
[----:B------:R-:W-:-:S11]  /*a2f80*/  LOP3.LUT R0, R0, 0xfffffdff, RZ, 0xc0, !PT ;  /* 0xfffffdff00007812 */ /* 0x000fd600078ec0ff */
[----:B------:R-:W-:Y:S02]  /*a2f90*/  @!P5 IADD3 R226, P6, P3, R226, UR9, R24 ;  /* 0x00000009e2e2dc10 */ /* 0x000fe4000fbde018 */
[----:B------:R-:W-:Y:S02]  /*a2fa0*/  @P5 LOP3.LUT R0, R0, 0x200, RZ, 0xfc, !PT ;  /* 0x0000020000005812 */ /* 0x000fe400078efcff */
[----:B------:R-:W-:Y:S02]  /*a2fb0*/  @!P5 IADD3.X R227, R227, UR8, R32, P6, P3 ;  /* 0x00000008e3e3dc10 */ /* 0x000fe4000b7e6420 */
[----:B------:R-:W-:Y:S02]  /*a2fc0*/  LOP3.LUT P5, RZ, R16, 0x100, RZ, 0xc0, !PT ;  /* 0x0000010010ff7812 */ /* 0x000fe400078ac0ff */
[----:B0-----:R-:W-:Y:S02]  /*a2fd0*/  @!P4 IADD3 R18, P0, R189, R18, RZ ;  /* 0x00000012bd12c210 */ /* 0x001fe40007f1e0ff */
[----:B------:R-:W-:-:S03]  /*a2fe0*/  F2FP.SATFINITE.E4M3.F32.PACK_AB_MERGE_C R17, RZ, R17, RZ ;  /* 0x00000011ff11723e */ /* 0x000fc600048070ff */
[----:B------:R-:W-:-:S05]  /*a2ff0*/  @!P4 IMAD.X R19, R193, 0x1, R19, P0 ;  /* 0x00000001c113c824 */ /* 0x000fca00000e0613 */
[----:B------:R0:W-:Y:S01]  /*a3000*/  @!P4 STG.E.U8 desc[UR32][R18.64+0x88], R17 ;  /* 0x000088111200c986 */ /* 0x0001e2000c101120 */
[----:B------:R-:W-:Y:S01]  /*a3010*/  ISETP.LT.OR P0, PT, R31, 0xb2, !P2 ;  /* 0x000000b21f00780c */ /* 0x000fe20005701670 */
[----:B0-----:R-:W0:Y:S01]  /*a3020*/  @!P5 LDC.64 R18, c[0x0][0x5c0] ;  /* 0x00017000ff12db82 */ /* 0x001e220000000a00 */
[----:B------:R-:W-:Y:S02]  /*a3030*/  IMAD.U32 R189, RZ, RZ, UR11 ;  /* 0x0000000bffbd7e24 */ /* 0x000fe4000f8e00ff */
[----:B------:R-:W-:-:S09]  /*a3040*/  IMAD.U32 R193, RZ, RZ, UR10 ;  /* 0x0000000affc17e24 */ /* 0x000fd2000f8e00ff */
        /* <DEDUP_REMOVED lines=9> */
[----:B------:R-:W-:Y:S02]  /*a30e0*/  LOP3.LUT P1, RZ, R5, 0x100000, RZ, 0xc0, !PT ;  /* 0x0010000005ff7812 */ /* 0x000fe4000782c0ff */
[----:B------:R-:W-:Y:S01]  /*a30f0*/  LOP3.LUT R0, R0, 0xfffffeff, RZ, 0xc0, !PT ;  /* 0xfffffeff00007812 */ /* 0x000fe200078ec0ff */
[----:B------:R-:W4:Y:S01]  /*a3100*/  LDL.LU R12, [R1+0xfb8] ;  /* 0x000fb800010c7983 */ /* 0x000f220000300800 */
[----:B------:R-:W-:Y:S02]  /*a3110*/  F2FP.SATFINITE.E4M3.F32.PACK_AB_MERGE_C R17, RZ, R17, RZ ;  /* 0x00000011ff11723e */ /* 0x000fe400048070ff */
[----:B------:R-:W-:-:S04]  /*a3120*/  @P0 LOP3.LUT R0, R0, 0x100, RZ, 0xfc, !PT ;  /* 0x0000010000000812 */ /* 0x000fc800078efcff */
[----:B------:R-:W-:-:S03]  /*a3130*/  LOP3.LUT P0, RZ, R0, 0x1000000, RZ, 0xc0, !PT ;  /* 0x0100000000ff7812 */ /* 0x000fc6000780c0ff */
[----:B------:R3:W-:Y:S02]  /*a3140*/  @!P1 STG.E.U8 desc[UR32][R224.64+0x90], R17 ;  /* 0x00009011e0009986 */ /* 0x0007e4000c101120 */
[----:B---3--:R-:W-:-:S05]  /*a3150*/  FMUL R17, R15, UR27 ;  /* 0x0000001b0f117c20 */ /* 0x008fca0008400000 */
[----:B------:R-:W-:-:S05]  /*a3160*/  F2FP.SATFINITE.E4M3.F32.PACK_AB_MERGE_C R17, RZ, R17, RZ ;  /* 0x00000011ff11723e */ /* 0x000fca00048070ff */
[----:B------:R2:W-:Y:S01]  /*a3170*/  @!P0 STG.E.U8 desc[UR32][R218.64+0x91], R17 ;  /* 0x00009111da008986 */ /* 0x0005e2000c101120 */
[----:B------:R-:W-:Y:S01]  /*a3180*/  ISETP.LT.OR P6, PT, R31, 0xb9, !P2 ;  /* 0x000000b91f00780c */ /* 0x000fe200057c1670 */
[----:B------:R-:W-:Y:S01]  /*a3190*/  IMAD.U32 R191, RZ, RZ, UR11 ;  /* 0x0000000bffbf7e24 */ /* 0x000fe2000f8e00ff */
[----:B------:R-:W-:Y:S01]  /*a31a0*/  LOP3.LUT R0, R0, 0xffffff7f, RZ, 0xc0, !PT ;  /* 0xffffff7f00007812 */ /* 0x000fe200078ec0ff */
[----:B------:R-:W-:-:S10]  /*a31b0*/  IMAD.U32 R231, RZ, RZ, UR10 ;  /* 0x0000000affe77e24 */ /* 0x000fd4000f8e00ff */
[----:B------:R-:W-:Y:S02]  /*a31c0*/  @!P6 IADD3 R191, P4, P3, R191, UR9, R24 ;  /* 0x00000009bfbfec10 */ /* 0x000fe4000fb9e018 */
[----:B------:R-:W-:Y:S02]  /*a31d0*/  @P6 LOP3.LUT R0, R0, 0x80, RZ, 0xfc, !PT ;  /* 0x0000008000006812 */ /* 0x000fe400078efcff */
[----:B------:R-:W-:Y:S02]  /*a31e0*/  @!P6 IADD3.X R231, R231, UR8, R32, P4, P3 ;  /* 0x00000008e7e7ec10 */ /* 0x000fe4000a7e6420 */
[----:B------:R-:W-:Y:S02]  /*a31f0*/  LOP3.LUT P6, RZ, R16, 0x80, RZ, 0xc0, !PT ;  /* 0x0000008010ff7812 */ /* 0x000fe400078cc0ff */
[C---:B------:R-:W-:Y:S02]  /*a3200*/  ISETP.LT.OR P5, PT, R31.reuse, 0xba, !P2 ;  /* 0x000000ba1f00780c */ /* 0x040fe400057a1670 */
[----:B------:R-:W-:-:S09]  /*a3210*/  ISETP.LT.OR P1, PT, R31, 0xc1, !P2 ;  /* 0x000000c11f00780c */ /* 0x000fd20005721670 */
[----:B------:R-:W0:Y:S01]  /*a3220*/  @!P6 LDC.64 R18, c[0x0][0x5c0] ;  /* 0x00017000ff12eb82 */ /* 0x000e220000000a00 */
[----:B--2---:R-:W-:Y:S02]  /*a3230*/  FMUL R17, R14, UR27 ;  /* 0x0000001b0e117c20 */ /* 0x004fe40008400000 */
[----:B------:R-:W2:Y:S01]  /*a3240*/  LDL.LU R14, [R1+0xfbc] ;  /* 0x000fbc00010e7983 */ /* 0x000ea20000300800 */
[----:B------:R-:W-:Y:S01]  /*a3250*/  IMAD.U32 R202, RZ, RZ, UR11 ;  /* 0x0000000bffca7e24 */ /* 0x000fe2000f8e00ff */
[----:B------:R-:W-:Y:S01]  /*a3260*/  LOP3.LUT R0, R0, 0xffffffdf, RZ, 0xc0, !PT ;  /* 0xffffffdf00007812 */ /* 0x000fe200078ec0ff */
[----:B------:R-:W-:Y:S02]  /*a3270*/  IMAD.U32 R232, RZ, RZ, UR10 ;  /* 0x0000000affe87e24 */ /* 0x000fe4000f8e00ff */
[----:B------:R-:W-:Y:S01]  /*a3280*/  IMAD.U32 R224, RZ, RZ, UR11 ;  /* 0x0000000bffe07e24 */ /* 0x000fe2000f8e00ff */
[----:B------:R-:W-:Y:S01]  /*a3290*/  @!P5 IADD3 R202, P4, P3, R202, UR9, R24 ;  /* 0x00000009cacadc10 */ /* 0x000fe2000fb9e018 */
[----:B------:R-:W-:Y:S01]  /*a32a0*/  IMAD.U32 R225, RZ, RZ, UR10 ;  /* 0x0000000affe17e24 */ /* 0x000fe2000f8e00ff */
[----:B------:R-:W-:Y:S01]  /*a32b0*/  @P5 LOP3.LUT R0, R0, 0x20, RZ, 0xfc, !PT ;  /* 0x0000002000005812 */ /* 0x000fe200078efcff */
[----:B------:R-:W-:Y:S01]  /*a32c0*/  IMAD.U32 R233, RZ, RZ, UR11 ;  /* 0x0000000bffe97e24 */ /* 0x000fe2000f8e00ff */
[----:B------:R-:W-:Y:S01]  /*a32d0*/  @!P5 IADD3.X R232, R232, UR8, R32, P4, P3 ;  /* 0x00000008e8e8dc10 */ /* 0x000fe2000a7e6420 */
[----:B------:R-:W-:Y:S01]  /*a32e0*/  IMAD.U32 R234, RZ, RZ, UR10 ;  /* 0x0000000affea7e24 */ /* 0x000fe2000f8e00ff */
[----:B------:R-:W-:Y:S01]  /*a32f0*/  LOP3.LUT R0, R0, 0xffffffef, RZ, 0xc0, !PT ;  /* 0xffffffef00007812 */ /* 0x000fe200078ec0ff */
[----:B------:R-:W-:Y:S01]  /*a3300*/  IMAD.U32 R218, RZ, RZ, UR11 ;  /* 0x0000000bffda7e24 */ /* 0x000fe2000f8e00ff */
[----:B------:R-:W-:Y:S01]  /*a3310*/  @!P1 IADD3 R224, P4, P3, R224, UR9, R24 ;  /* 0x00000009e0e09c10 */ /* 0x000fe2000fb9e018 */
[----:B------:R-:W-:Y:S01]  /*a3320*/  IMAD.U32 R219, RZ, RZ, UR10 ;  /* 0x0000000affdb7e24 */ /* 0x000fe2000f8e00ff */
[----:B0-----:R-:W-:Y:S01]  /*a3330*/  @!P6 IADD3 R18, P5, R203, R18, RZ ;  /* 0x00000012cb12e210 */ /* 0x001fe20007fbe0ff */
[----:B------:R-:W3:Y:S01]  /*a3340*/  LDL.LU R15, [R1+0xfc0] ;  /* 0x000fc000010f7983 */ /* 0x000ee20000300800 */
[----:B------:R-:W-:-:S02]  /*a3350*/  @P1 LOP3.LUT R0, R0, 0x10, RZ, 0xfc, !PT ;  /* 0x0000001000001812 */ /* 0x000fc400078efcff */
[----:B------:R-:W-:Y:S02]  /*a3360*/  @!P1 IADD3.X R225, R225, UR8, R32, P4, P3 ;  /* 0x00000008e1e19c10 */ /* 0x000fe4000a7e6420 */
[C---:B------:R-:W-:Y:S01]  /*a3370*/  ISETP.LT.OR P1, PT, R31.reuse, 0xc2, !P2 ;  /* 0x000000c21f00780c */ /* 0x040fe20005721670 */
[----:B------:R-:W-:Y:S01]  /*a3380*/  @!P6 IMAD.X R19, R206, 0x1, R19, P5 ;  /* 0x00000001ce13e824 */ /* 0x000fe200028e0613 */
[C---:B------:R-:W-:Y:S02]  /*a3390*/  ISETP.LT.OR P5, PT, R31.reuse, 0x92, !P2 ;  /* 0x000000921f00780c */ /* 0x040fe400057a1670 */
[----:B------:R-:W-:Y:S02]  /*a33a0*/  ISETP.LT.OR P0, PT, R31, 0xc9, !P2 ;  /* 0x000000c91f00780c */ /* 0x000fe40005701670 */
[----:B------:R-:W-:Y:S02]  /*a33b0*/  LOP3.LUT R0, R0, 0xfffffff7, RZ, 0xc0, !PT ;  /* 0xfffffff700007812 */ /* 0x000fe400078ec0ff */
[----:B------:R-:W-:-:S05]  /*a33c0*/  F2FP.SATFINITE.E4M3.F32.PACK_AB_MERGE_C R17, RZ, R17, RZ ;  /* 0x00000011ff11723e */ /* 0x000fca00048070ff */
[----:B------:R-:W-:Y:S02]  /*a33d0*/  @!P1 IADD3 R233, P4, P3, R233, UR9, R24 ;  /* 0x00000009e9e99c10 */ /* 0x000fe4000fb9e018 */
[----:B------:R-:W-:Y:S01]  /*a33e0*/  @P1 LOP3.LUT R0, R0, 0x8, RZ, 0xfc, !PT ;  /* 0x0000000800001812 */ /* 0x000fe200078efcff */
[----:B------:R0:W-:Y:S01]  /*a33f0*/  @!P6 STG.E.U8 desc[UR32][R18.64+0x90], R17 ;  /* 0x000090111200e986 */ /* 0x0001e2000c101120 */
[----:B------:R-:W-:Y:S02]  /*a3400*/  @!P1 IADD3.X R234, R234, UR8, R32, P4, P3 ;  /* 0x00000008eaea9c10 */ /* 0x000fe4000a7e6420 */
[----:B------:R-:W-:Y:S02]  /*a3410*/  LOP3.LUT R0, R0, 0xfffffffb, RZ, 0xc0, !PT ;  /* 0xfffffffb00007812 */ /* 0x000fe400078ec0ff */
[----:B------:R-:W-:Y:S02]  /*a3420*/  @!P0 IADD3 R218, P4, P3, R218, UR9, R24 ;  /* 0x00000009dada8c10 */ /* 0x000fe4000fb9e018 */
[----:B------:R-:W-:Y:S01]  /*a3430*/  @P0 LOP3.LUT R0, R0, 0x4, RZ, 0xfc, !PT ;  /* 0x0000000400000812 */ /* 0x000fe200078efcff */
[----:B0-----:R-:W0:Y:S01]  /*a3440*/  @!P5 LDC.64 R18, c[0x0][0x5c0] ;  /* 0x00017000ff12db82 */ /* 0x001e220000000a00 */
[----:B------:R-:W-:-:S02]  /*a3450*/  @!P0 IADD3.X R219, R219, UR8, R32, P4, P3 ;  /* 0x00000008dbdb8c10 */ /* 0x000fc4000a7e6420 */
[----:B------:R-:W-:Y:S01]  /*a3460*/  ISETP.LT.OR P0, PT, R31, 0xca, !P2 ;  /* 0x000000ca1f00780c */ /* 0x000fe20005701670 */
[----:B------:R-:W-:Y:S02]  /*a3470*/  IMAD.U32 R203, RZ, RZ, UR11 ;  /* 0x0000000bffcb7e24 */ /* 0x000fe4000f8e00ff */
[----:B------:R-:W-:Y:S02]  /*a3480*/  IMAD.U32 R206, RZ, RZ, UR10 ;  /* 0x0000000affce7e24 */ /* 0x000fe4000f8e00ff */
[----:B----4-:R-:W-:-:S08]  /*a3490*/  FMUL R17, R12, UR27 ;  /* 0x0000001b0c117c20 */ /* 0x010fd00008400000 */
[----:B------:R-:W-:-:S04]  /*a34a0*/  @!P0 IADD3 R203, P4, P3, R203, UR9, R24 ;  /* 0x00000009cbcb8c10 */ /* 0x000fc8000fb9e018 */
[----:B------:R-:W-:Y:S02]  /*a34b0*/  @!P0 IADD3.X R206, R206, UR8, R32, P4, P3 ;  /* 0x00000008cece8c10 */ /* 0x000fe4000a7e6420 */
[----:B0-----:R-:W-:Y:S02]  /*a34c0*/  @!P5 IADD3 R18, P3, R207, R18, RZ ;  /* 0x00000012cf12d210 */ /* 0x001fe40007f7e0ff */
[----:B------:R-:W-:-:S03]  /*a34d0*/  F2FP.SATFINITE.E4M3.F32.PACK_AB_MERGE_C R17, RZ, R17, RZ ;  /* 0x00000011ff11723e */ /* 0x000fc600048070ff */
[----:B------:R-:W-:-:S05]  /*a34e0*/  @!P5 IMAD.X R19, R209, 0x1, R19, P3 ;  /* 0x00000001d113d824 */ /* 0x000fca00018e0613 */
[----:B------:R2:W-:Y:S01]  /*a34f0*/  @!P5 STG.E.U8 desc[UR32][R18.64+0x91], R17 ;  /* 0x000091111200d986 */ /* 0x0005e2000c101120 */
[----:B------:R-:W-:-:S04]  /*a3500*/  LOP3.LUT R0, R0, 0xfffffffd, RZ, 0xc0, !PT ;  /* 0xfffffffd00007812 */ /* 0x000fc800078ec0ff */
[----:B------:R-:W-:Y:S02]  /*a3510*/  @P0 LOP3.LUT R0, R0, 0x2, RZ, 0xfc, !PT ;  /* 0x0000000200000812 */ /* 0x000fe400078efcff */
[----:B------:R-:W-:Y:S01]  /*a3520*/  ISETP.LT.OR P0, PT, R31, 0xd1, !P2 ;  /* 0x000000d11f00780c */ /* 0x000fe20005701670 */
[----:B--2---:R-:W-:Y:S02]  /*a3530*/  FMUL R17, R14, UR27 ;  /* 0x0000001b0e117c20 */ /* 0x004fe40008400000 */
[----:B------:R-:W2:Y:S01]  /*a3540*/  LDL.LU R14, [R1+0xfc4] ;  /* 0x000fc400010e7983 */ /* 0x000ea20000300800 */
[----:B------:R-:W-:Y:S02]  /*a3550*/  IMAD.U32 R207, RZ, RZ, UR11 ;  /* 0x0000000bffcf7e24 */ /* 0x000fe4000f8e00ff */
[----:B------:R-:W-:Y:S02]  /*a3560*/  IMAD.U32 R235, RZ, RZ, UR10 ;  /* 0x0000000affeb7e24 */ /* 0x000fe4000f8e00ff */
[----:B------:R-:W-:-:S05]  /*a3570*/  IMAD.U32 R209, RZ, RZ, UR11 ;  /* 0x0000000bffd17e24 */ /* 0x000fca000f8e00ff */
[----:B------:R-:W-:Y:S01]  /*a3580*/  @!P0 IADD3 R207, P4, P3, R207, UR9, R24 ;  /* 0x00000009cfcf8c10 */ /* 0x000fe2000fb9e018 */
[----:B------:R-:W-:Y:S01]  /*a3590*/  IMAD.U32 R236, RZ, RZ, UR10 ;  /* 0x0000000affec7e24 */ /* 0x000fe2000f8e00ff */
[----:B------:R-:W-:Y:S01]  /*a35a0*/  LOP3.LUT P1, RZ, R5, 0x200000, RZ, 0xc0, !PT ;  /* 0x0020000005ff7812 */ /* 0x000fe2000782c0ff */
[----:B------:R-:W-:Y:S01]  /*a35b0*/  IMAD.U32 R237, RZ, RZ, UR11 ;  /* 0x0000000bffed7e24 */ /* 0x000fe2000f8e00ff */
[----:B------:R-:W-:Y:S01]  /*a35c0*/  @!P0 IADD3.X R235, R235, UR8, R32, P4, P3 ;  /* 0x00000008ebeb8c10 */ /* 0x000fe2000a7e6420 */
[----:B------:R-:W4:Y:S01]  /*a35d0*/  LDL.LU R12, [R1+0xfc8] ;  /* 0x000fc800010c7983 */ /* 0x000f220000300800 */
[----:B------:R-:W-:Y:S02]  /*a35e0*/  ISETP.LT.OR P4, PT, R31, 0xd2, !P2 ;  /* 0x000000d21f00780c */ /* 0x000fe40005781670 */
[----:B------:R-:W-:-:S11]  /*a35f0*/  F2FP.SATFINITE.E4M3.F32.PACK_AB_MERGE_C R17, RZ, R17, RZ ;  /* 0x00000011ff11723e */ /* 0x000fd600048070ff */
[----:B------:R-:W-:-:S04]  /*a3600*/  @!P4 IADD3 R209, P5, P3, R209, UR9, R24 ;  /* 0x00000009d1d1cc10 */ /* 0x000fc8000fbbe018 */
[----:B------:R-:W-:Y:S02]  /*a3610*/  @!P4 IADD3.X R236, R236, UR8, R32, P5, P3 ;  /* 0x00000008ececcc10 */ /* 0x000fe4000afe6420 */
[----:B------:R-:W-:Y:S01]  /*a3620*/  ISETP.LT.OR P5, PT, R31, 0xd9, !P2 ;  /* 0x000000d91f00780c */ /* 0x000fe200057a1670 */
[----:B------:R0:W-:Y:S02]  /*a3630*/  @!P1 STG.E.U8 desc[UR32][R222.64+0x98], R17 ;  /* 0x00009811de009986 */ /* 0x0001e4000c101120 */
[----:B0-----:R-:W-:Y:S02]  /*a3640*/  IMAD.U32 R222, RZ, RZ, UR11 ;  /* 0x0000000bffde7e24 */ /* 0x001fe4000f8e00ff */
[----:B------:R-:W-:-:S08]  /*a3650*/  IMAD.U32 R223, RZ, RZ, UR10 ;  /* 0x0000000affdf7e24 */ /* 0x000fd0000f8e00ff */
[----:B------:R-:W-:-:S04]  /*a3660*/  @!P5 IADD3 R222, P6, P3, R222, UR9, R24 ;  /* 0x00000009dededc10 */ /* 0x000fc8000fbde018 */
[----:B------:R-:W-:Y:S02]  /*a3670*/  @!P5 IADD3.X R223, R223, UR8, R32, P6, P3 ;  /* 0x00000008dfdfdc10 */ /* 0x000fe4000b7e6420 */
[----:B------:R-:W-:Y:S02]  /*a3680*/  ISETP.LT.OR P6, PT, R31, 0xda, !P2 ;  /* 0x000000da1f00780c */ /* 0x000fe400057c1670 */
[----:B------:R-:W-:Y:S01]  /*a3690*/  LOP3.LUT R0, R0, 0xfffffffe, RZ, 0xc0, !PT ;  /* 0xfffffffe00007812 */ /* 0x000fe200078ec0ff */
[----:B------:R-:W-:Y:S01]  /*a36a0*/  IMAD.U32 R17, RZ, RZ, UR10 ;  /* 0x0000000aff117e24 */ /* 0x000fe2000f8e00ff */
[----:B------:R-:W-:Y:S02]  /*a36b0*/  LOP3.LUT R2, R2, 0x7fffffff, RZ, 0xc0, !PT ;  /* 0x7fffffff02027812 */ /* 0x000fe400078ec0ff */
[----:B------:R-:W-:Y:S02]  /*a36c0*/  @P0 LOP3.LUT R0, R0, 0x1, RZ, 0xfc, !PT ;  /* 0x0000000100000812 */ /* 0x000fe400078efcff */
[----:B------:R-:W-:-:S05]  /*a36d0*/  LOP3.LUT P0, RZ, R5, 0x400000, RZ, 0xc0, !PT ;  /* 0x0040000005ff7812 */ /* 0x000fca000780c0ff */
[----:B------:R-:W-:Y:S02]  /*a36e0*/  @!P6 IADD3 R237, P1, P3, R237, UR9, R24 ;  /* 0x00000009ededec10 */ /* 0x000fe4000fb3e018 */
[----:B------:R-:W-:Y:S02]  /*a36f0*/  @P4 LOP3.LUT R2, R2, 0x80000000, RZ, 0xfc, !PT ;  /* 0x8000000002024812 */ /* 0x000fe400078efcff */
[----:B------:R-:W-:Y:S01]  /*a3700*/  @!P6 IADD3.X R11, R17, UR8, R32, P1, P3 ;  /* 0x00000008110bec10 */ /* 0x000fe20008fe6420 */
[----:B---3--:R-:W-:Y:S01]  /*a3710*/  FMUL R17, R15, UR27 ;  /* 0x0000001b0f117c20 */ /* 0x008fe20008400000 */
[----:B------:R-:W-:Y:S02]  /*a3720*/  LOP3.LUT R2, R2, 0xdfffffff, RZ, 0xc0, !PT ;  /* 0xdfffffff02027812 */ /* 0x000fe400078ec0ff */
[----:B------:R-:W-:Y:S02]  /*a3730*/  ISETP.LT.OR P1, PT, R31, 0xe1, !P2 ;  /* 0x000000e11f00780c */ /* 0x000fe40005721670 */
[----:B------:R-:W-:-:S02]  /*a3740*/  F2FP.SATFINITE.E4M3.F32.PACK_AB_MERGE_C R17, RZ, R17, RZ ;  /* 0x00000011ff11723e */ /* 0x000fc400048070ff */
[----:B------:R-:W-:-:S03]  /*a3750*/  @P5 LOP3.LUT R2, R2, 0x20000000, RZ, 0xfc, !PT ;  /* 0x2000000002025812 */ /* 0x000fc600078efcff */
[----:B------:R0:W-:Y:S01]  /*a3760*/  @!P0 STG.E.U8 desc[UR32][R214.64+0x99], R17 ;  /* 0x00009911d6008986 */ /* 0x0001e2000c101120 */
[----:B------:R-:W-:-:S04]  /*a3770*/  LOP3.LUT R2, R2, 0xbfffffff, RZ, 0xc0, !PT ;  /* 0xbfffffff02027812 */ /* 0x000fc800078ec0ff */
[----:B------:R-:W-:Y:S01]  /*a3780*/  @P6 LOP3.LUT R2, R2, 0x40000000, RZ, 0xfc, !PT ;  /* 0x4000000002026812 */ /* 0x000fe200078efcff */
[----:B0-----:R-:W-:Y:S02]  /*a3790*/  IMAD.U32 R214, RZ, RZ, UR11 ;  /* 0x0000000bffd67e24 */ /* 0x001fe4000f8e00ff */
[----:B------:R-:W-:-:S03]  /*a37a0*/  IMAD.U32 R17, RZ, RZ, UR10 ;  /* 0x0000000aff117e24 */ /* 0x000fc6000f8e00ff */
[----:B------:R-:W-:-:S04]  /*a37b0*/  @!P1 IADD3 R214, P6, P3, R214, UR9, R24 ;  /* 0x00000009d6d69c10 */ /* 0x000fc8000fbde018 */
[----:B------:R-:W-:Y:S01]  /*a37c0*/  @!P1 IADD3.X R10, R17, UR8, R32, P6, P3 ;  /* 0x00000008110a9c10 */ /* 0x000fe2000b7e6420 */
[----:B--2---:R-:W-:Y:S02]  /*a37d0*/  FMUL R17, R14, UR27 ;  /* 0x0000001b0e117c20 */ /* 0x004fe40008400000 */
[----:B------:R-:W2:Y:S01]  /*a37e0*/  LDL.LU R14, [R1+0xfcc] ;  /* 0x000fcc00010e7983 */ /* 0x000ea20000300800 */
[----:B------:R-:W-:Y:S02]  /*a37f0*/  ISETP.LT.OR P4, PT, R31, 0x99, !P2 ;  /* 0x000000991f00780c */ /* 0x000fe40005781670 */
[----:B------:R-:W-:Y:S01]  /*a3800*/  LOP3.LUT R0, R0, 0xffffffbf, RZ, 0xc0, !PT ;  /* 0xffffffbf00007812 */ /* 0x000fe200078ec0ff */
[----:B------:R-:W3:Y:S10]  /*a3810*/  LDL.LU R15, [R1+0xfd0] ;  /* 0x000fd000010f7983 */ /* 0x000ef40000300800 */
[----:B------:R-:W0:Y:S01]  /*a3820*/  @!P4 LDC.64 R18, c[0x0][0x5c0] ;  /* 0x00017000ff12cb82 */ /* 0x000e220000000a00 */
[----:B------:R-:W-:-:S02]  /*a3830*/  @P1 LOP3.LUT R0, R0, 0x40, RZ, 0xfc, !PT ;  /* 0x0000004000001812 */ /* 0x000fc400078efcff */
[----:B------:R-:W-:Y:S02]  /*a3840*/  LOP3.LUT P1, RZ, R16, 0x40, RZ, 0xc0, !PT ;  /* 0x0000004010ff7812 */ /* 0x000fe4000782c0ff */
[----:B------:R-:W-:Y:S02]  /*a3850*/  F2FP.SATFINITE.E4M3.F32.PACK_AB_MERGE_C R17, RZ, R17, RZ ;  /* 0x00000011ff11723e */ /* 0x000fe400048070ff */
[----:B0-----:R-:W-:-:S05]  /*a3860*/  @!P4 IADD3 R18, P5, R208, R18, RZ ;  /* 0x00000012d012c210 */ /* 0x001fca0007fbe0ff */
[----:B------:R-:W-:-:S05]  /*a3870*/  @!P4 IMAD.X R19, R216, 0x1, R19, P5 ;  /* 0x00000001d813c824 */ /* 0x000fca00028e0613 */
[----:B------:R0:W-:Y:S01]  /*a3880*/  @!P4 STG.E.U8 desc[UR32][R18.64+0x98], R17 ;  /* 0x000098111200c986 */ /* 0x0001e2000c101120 */
[C---:B------:R-:W-:Y:S01]  /*a3890*/  ISETP.LT.OR P5, PT, R31.reuse, 0xe2, !P2 ;  /* 0x000000e21f00780c */ /* 0x040fe200057a1670 */
[----:B0-----:R-:W0:Y:S01]  /*a38a0*/  @!P1 LDC.64 R18, c[0x0][0x5c0] ;  /* 0x00017000ff129b82 */ /* 0x001e220000000a00 */
[----:B------:R-:W-:Y:S01]  /*a38b0*/  IMAD.U32 R208, RZ, RZ, UR11 ;  /* 0x0000000bffd07e24 */ /* 0x000fe2000f8e00ff */
[----:B------:R-:W-:Y:S01]  /*a38c0*/  ISETP.LT.OR P6, PT, R31, 0xe9, !P2 ;  /* 0x000000e91f00780c */ /* 0x000fe200057c1670 */
[----:B------:R-:W-:-:S09]  /*a38d0*/  IMAD.U32 R215, RZ, RZ, UR10 ;  /* 0x0000000affd77e24 */ /* 0x000fd2000f8e00ff */
[----:B------:R-:W-:-:S04]  /*a38e0*/  @!P5 IADD3 R208, P4, P3, R208, UR9, R24 ;  /* 0x00000009d0d0dc10 */ /* 0x000fc8000fb9e018 */
[----:B------:R-:W-:Y:S01]  /*a38f0*/  @!P5 IADD3.X R215, R215, UR8, R32, P4, P3 ;  /* 0x00000008d7d7dc10 */ /* 0x000fe2000a7e6420 */
[----:B------:R-:W-:Y:S02]  /*a3900*/  IMAD.U32 R216, RZ, RZ, UR10 ;  /* 0x0000000affd87e24 */ /* 0x000fe4000f8e00ff */
[----:B----4-:R-:W-:Y:S01]  /*a3910*/  FMUL R17, R12, UR27 ;  /* 0x0000001b0c117c20 */ /* 0x010fe20008400000 */
[----:B0-----:R-:W-:Y:S01]  /*a3920*/  @!P1 IADD3 R18, P3, R190, R18, RZ ;  /* 0x00000012be129210 */ /* 0x001fe20007f7e0ff */
[----:B------:R-:W-:-:S04]  /*a3930*/  IMAD.U32 R190, RZ, RZ, UR11 ;  /* 0x0000000bffbe7e24 */ /* 0x000fc8000f8e00ff */
[----:B------:R-:W-:Y:S01]  /*a3940*/  @!P1 IMAD.X R19, R192, 0x1, R19, P3 ;  /* 0x00000001c0139824 */ /* 0x000fe200018e0613 */
        /* <DEDUP_REMOVED lines=8> */
[----:B------:R-:W-:Y:S01]  /*a39d0*/  @!P4 IADD3.X R7, R17, UR8, R32, P1, P3 ;  /* 0x000000081107cc10 */ /* 0x000fe20008fe6420 */
[----:B--2---:R-:W-:Y:S02]  /*a39e0*/  FMUL R17, R14, UR27 ;  /* 0x0000001b0e117c20 */ /* 0x004fe40008400000 */
[----:B------:R-:W2:Y:S01]  /*a39f0*/  LDL.LU R14, [R1+0xfd4] ;  /* 0x000fd400010e7983 */ /* 0x000ea20000300800 */
[----:B------:R-:W-:Y:S02]  /*a3a00*/  LOP3.LUT P0, RZ, R5, 0x800000, RZ, 0xc0, !PT ;  /* 0x0080000005ff7812 */ /* 0x000fe4000780c0ff */
[----:B------:R-:W-:-:S11]  /*a3a10*/  F2FP.SATFINITE.E4M3.F32.PACK_AB_MERGE_C R17, RZ, R17, RZ ;  /* 0x00000011ff11723e */ /* 0x000fd600048070ff */
[----:B------:R0:W-:Y:S01]  /*a3a20*/  @!P0 STG.E.U8 desc[UR32][R212.64+0xa0], R17 ;  /* 0x0000a011d4008986 */ /* 0x0001e2000c101120 */
[----:B------:R-:W-:Y:S01]  /*a3a30*/  ISETP.LT.OR P0, PT, R31, 0xf1, !P2 ;  /* 0x000000f11f00780c */ /* 0x000fe20005701670 */
[----:B0-----:R-:W-:Y:S02]  /*a3a40*/  IMAD.U32 R212, RZ, RZ, UR11 ;  /* 0x0000000bffd47e24 */ /* 0x001fe4000f8e00ff */
[----:B------:R-:W-:-:S10]  /*a3a50*/  IMAD.U32 R213, RZ, RZ, UR10 ;  /* 0x0000000affd57e24 */ /* 0x000fd4000f8e00ff */
[----:B------:R-:W-:Y:S02]  /*a3a60*/  @!P0 IADD3 R212, P1, P3, R212, UR9, R24 ;  /* 0x00000009d4d48c10 */ /* 0x000fe4000fb3e018 */
[----:B------:R-:W-:Y:S02]  /*a3a70*/  LOP3.LUT R5, R5, 0xfffffdff, RZ, 0xc0, !PT ;  /* 0xfffffdff05057812 */ /* 0x000fe400078ec0ff */
[----:B------:R-:W-:Y:S02]  /*a3a80*/  @!P0 IADD3.X R213, R213, UR8, R32, P1, P3 ;  /* 0x00000008d5d58c10 */ /* 0x000fe40008fe6420 */
[----:B------:R-:W-:Y:S02]  /*a3a90*/  ISETP.LT.OR P1, PT, R31, 0xf2, !P2 ;  /* 0x000000f21f00780c */ /* 0x000fe40005721670 */
[----:B------:R-:W-:Y:S01]  /*a3aa0*/  @P6 LOP3.LUT R5, R5, 0x200, RZ, 0xfc, !PT ;  /* 0x0000020005056812 */ /* 0x000fe200078efcff */
[----:B------:R-:W-:-:S03]  /*a3ab0*/  IMAD.U32 R17, RZ, RZ, UR11 ;  /* 0x0000000bff117e24 */ /* 0x000fc6000f8e00ff */
[----:B------:R-:W-:-:S04]  /*a3ac0*/  LOP3.LUT R5, R5, 0xffffefff, RZ, 0xc0, !PT ;  /* 0xffffefff05057812 */ /* 0x000fc800078ec0ff */
[----:B------:R-:W-:-:S03]  /*a3ad0*/  @P4 LOP3.LUT R5, R5, 0x1000, RZ, 0xfc, !PT ;  /* 0x0000100005054812 */ /* 0x000fc600078efcff */
[----:B------:R-:W-:Y:S01]  /*a3ae0*/  @!P1 IADD3 R8, P4, P3, R17, UR9, R24 ;  /* 0x0000000911089c10 */ /* 0x000fe2000fb9e018 */
[----:B---3--:R-:W-:Y:S02]  /*a3af0*/  FMUL R17, R15, UR27 ;  /* 0x0000001b0f117c20 */ /* 0x008fe40008400000 */
[----:B------:R-:W3:Y:S04]  /*a3b00*/  LDL.LU R15, [R1+0xfd8] ;  /* 0x000fd800010f7983 */ /* 0x000ee80000300800 */
[----:B------:R-:W4:Y:S01]  /*a3b10*/  LDL.LU R12, [R1+0xfdc] ;  /* 0x000fdc00010c7983 */ /* 0x000f220000300800 */
[----:B------:R-:W-:-:S04]  /*a3b20*/  LOP3.LUT R0, R0, 0xefffffff, RZ, 0xc0, !PT ;  /* 0xefffffff00007812 */ /* 0x000fc800078ec0ff */
[----:B------:R-:W-:-:S04]  /*a3b30*/  @P5 LOP3.LUT R0, R0, 0x10000000, RZ, 0xfc, !PT ;  /* 0x1000000000005812 */ /* 0x000fc800078efcff */
[----:B------:R-:W-:Y:S02]  /*a3b40*/  LOP3.LUT P5, RZ, R0, 0x2000000, RZ, 0xc0, !PT ;  /* 0x0200000000ff7812 */ /* 0x000fe400078ac0ff */
[----:B------:R-:W-:Y:S02]  /*a3b50*/  ISETP.LT.OR P6, PT, R31, 0xf9, !P2 ;  /* 0x000000f91f00780c */ /* 0x000fe400057c1670 */
[----:B------:R-:W-:Y:S01]  /*a3b60*/  F2FP.SATFINITE.E4M3.F32.PACK_AB_MERGE_C R17, RZ, R17, RZ ;  /* 0x00000011ff11723e */ /* 0x000fe200048070ff */
[----:B------:R-:W-:-:S08]  /*a3b70*/  IMAD.U32 R18, RZ, RZ, UR10 ;  /* 0x0000000aff127e24 */ /* 0x000fd0000f8e00ff */
[----:B------:R0:W-:Y:S01]  /*a3b80*/  @!P5 STG.E.U8 desc[UR32][R204.64+0xa1], R17 ;  /* 0x0000a111cc00d986 */ /* 0x0001e2000c101120 */
[----:B------:R-:W-:Y:S01]  /*a3b90*/  @!P1 IADD3.X R6, R18, UR8, R32, P4, P3 ;  /* 0x0000000812069c10 */ /* 0x000fe2000a7e6420 */
[----:B0-----:R-:W-:Y:S02]  /*a3ba0*/  IMAD.U32 R204, RZ, RZ, UR11 ;  /* 0x0000000bffcc7e24 */ /* 0x001fe4000f8e00ff */
[----:B------:R-:W-:-:S03]  /*a3bb0*/  IMAD.U32 R17, RZ, RZ, UR10 ;  /* 0x0000000aff117e24 */ /* 0x000fc6000f8e00ff */
[----:B------:R-:W-:-:S04]  /*a3bc0*/  @!P6 IADD3 R204, P5, P3, R204, UR9, R24 ;  /* 0x00000009ccccec10 */ /* 0x000fc8000fbbe018 */
[----:B------:R-:W-:Y:S02]  /*a3bd0*/  @!P6 IADD3.X R153, R17, UR8, R32, P5, P3 ;  /* 0x000000081199ec10 */ /* 0x000fe4000afe6420 */
[----:B------:R-:W-:Y:S02]  /*a3be0*/  ISETP.LT.OR P4, PT, R31, 0xa1, !P2 ;  /* 0x000000a11f00780c */ /* 0x000fe40005781670 */
[----:B------:R-:W-:-:S11]  /*a3bf0*/  LOP3.LUT R2, R2, 0xfdffffff, RZ, 0xc0, !PT ;  /* 0xfdffffff02027812 */ /* 0x000fd600078ec0ff */
[----:B------:R-:W0:Y:S01]  /*a3c00*/  @!P4 LDC.64 R18, c[0x0][0x5c0] ;  /* 0x00017000ff12cb82 */ /* 0x000e220000000a00 */
[----:B------:R-:W-:-:S04]  /*a3c10*/  @P0 LOP3.LUT R2, R2, 0x2000000, RZ, 0xfc, !PT ;  /* 0x0200000002020812 */ /* 0x000fc800078efcff */
[----:B------:R-:W-:Y:S02]  /*a3c20*/  LOP3.LUT R2, R2, 0xfbffffff, RZ, 0xc0, !PT ;  /* 0xfbffffff02027812 */ /* 0x000fe400078ec0ff */
[----:B------:R-:W-:Y:S02]  /*a3c30*/  LOP3.LUT P0, RZ, R0, 0x1000, RZ, 0xc0, !PT ;  /* 0x0000100000ff7812 */ /* 0x000fe4000780c0ff */
[----:B------:R-:W-:Y:S01]  /*a3c40*/  @P1 LOP3.LUT R2, R2, 0x4000000, RZ, 0xfc, !PT ;  /* 0x0400000002021812 */ /* 0x000fe200078efcff */
[----:B--2---:R-:W-:Y:S02]  /*a3c50*/  FMUL R17, R14, UR27 ;  /* 0x0000001b0e117c20 */ /* 0x004fe40008400000 */
[----:B------:R-:W2:Y:S01]  /*a3c60*/  LDL.LU R14, [R1+0xfe0] ;  /* 0x000fe000010e7983 */ /* 0x000ea20000300800 */
[----:B0-----:R-:W-:Y:S02]  /*a3c70*/  @!P4 IADD3 R18, P1, R33, R18, RZ ;  /* 0x000000122112c210 */ /* 0x001fe40007f3e0ff */
[----:B------:R-:W-:-:S03]  /*a3c80*/  F2FP.SATFINITE.E4M3.F32.PACK_AB_MERGE_C R17, RZ, R17, RZ ;  /* 0x00000011ff11723e */ /* 0x000fc600048070ff */
[----:B------:R-:W-:-:S05]  /*a3c90*/  @!P4 IMAD.X R19, R217, 0x1, R19, P1 ;  /* 0x00000001d913c824 */ /* 0x000fca00008e0613 */
[----:B------:R0:W-:Y:S01]  /*a3ca0*/  @!P4 STG.E.U8 desc[UR32][R18.64+0xa0], R17 ;  /* 0x0000a0111200c986 */ /* 0x0001e2000c101120 */
[----:B------:R-:W-:Y:S01]  /*a3cb0*/  ISETP.LT.OR P4, PT, R31, 0xfa, !P2 ;  /* 0x000000fa1f00780c */ /* 0x000fe20005781670 */
[----:B0-----:R-:W0:Y:S01]  /*a3cc0*/  @!P0 LDC.64 R18, c[0x0][0x5c0] ;  /* 0x00017000ff128b82 */ /* 0x001e220000000a00 */
[----:B------:R-:W-:Y:S01]  /*a3cd0*/  IMAD.U32 R33, RZ, RZ, UR11 ;  /* 0x0000000bff217e24 */ /* 0x000fe2000f8e00ff */
[----:B------:R-:W-:Y:S01]  /*a3ce0*/  LOP3.LUT R3, R3, 0xfffffffd, RZ, 0xc0, !PT ;  /* 0xfffffffd03037812 */ /* 0x000fe200078ec0ff */
[----:B------:R-:W-:-:S03]  /*a3cf0*/  IMAD.U32 R205, RZ, RZ, UR10 ;  /* 0x0000000affcd7e24 */ /* 0x000fc6000f8e00ff */
[----:B------:R-:W-:-:S06]  /*a3d00*/  @P6 LOP3.LUT R3, R3, 0x2, RZ, 0xfc, !PT ;  /* 0x0000000203036812 */ /* 0x000fcc00078efcff */
[----:B------:R-:W-:Y:S02]  /*a3d10*/  @!P4 IADD3 R33, P1, P3, R33, UR9, R24 ;  /* 0x000000092121cc10 */ /* 0x000fe4000fb3e018 */
[----:B------:R-:W-:Y:S02]  /*a3d20*/  LOP3.LUT P6, RZ, R5, 0x1000000, RZ, 0xc0, !PT ;  /* 0x0100000005ff7812 */ /* 0x000fe400078cc0ff */
[----:B------:R-:W-:Y:S02]  /*a3d30*/  @!P4 IADD3.X R205, R205, UR8, R32, P1, P3 ;  /* 0x00000008cdcdcc10 */ /* 0x000fe40008fe6420 */
[----:B------:R-:W-:Y:S02]  /*a3d40*/  LOP3.LUT R16, R16, 0xffffffdf, RZ, 0xc0, !PT ;  /* 0xffffffdf10107812 */ /* 0x000fe400078ec0ff */
[----:B0-----:R-:W-:-:S05]  /*a3d50*/  @!P0 IADD3 R18, P3, R188, R18, RZ ;  /* 0x00000012bc128210 */ /* 0x001fca0007f7e0ff */
[----:B------:R-:W-:Y:S01]  /*a3d60*/  @!P0 IMAD.X R19, R220, 0x1, R19, P3 ;  /* 0x00000001dc138824 */ /* 0x000fe200018e0613 */
[----:B------:R-:W-:Y:S02]  /*a3d70*/  ISETP.GE.AND P3, PT, R30, 0x109, PT ;  /* 0x000001091e00780c */ /* 0x000fe40003f66270 */
[----:B------:R-:W-:Y:S02]  /*a3d80*/  @P6 LOP3.LUT R16, R16, 0x20, RZ, 0xfc, !PT ;  /* 0x0000002010106812 */ /* 0x000fe400078efcff */
[----:B------:R-:W-:Y:S01]  /*a3d90*/  ISETP.LT.OR P6, PT, R31, 0x1, !P3 ;  /* 0x000000011f00780c */ /* 0x000fe20005fc1670 */
[----:B------:R-:W-:Y:S01]  /*a3da0*/  IMAD.U32 R188, RZ, RZ, UR11 ;  /* 0x0000000bffbc7e24 */ /* 0x000fe2000f8e00ff */
[----:B------:R-:W-:Y:S01]  /*a3db0*/  LOP3.LUT R2, R2, 0xffff7fff, RZ, 0xc0, !PT ;  /* 0xffff7fff02027812 */ /* 0x000fe200078ec0ff */
[----:B------:R-:W-:-:S03]  /*a3dc0*/  IMAD.U32 R220, RZ, RZ, UR10 ;  /* 0x0000000affdc7e24 */ /* 0x000fc6000f8e00ff */
[----:B------:R-:W-:Y:S01]  /*a3dd0*/  @P2 LOP3.LUT R2, R2, 0x8000, RZ, 0xfc, !PT ;  /* 0x0000800002022812 */ /* 0x000fe200078efcff */
[----:B---3--:R-:W-:Y:S02]  /*a3de0*/  FMUL R17, R15, UR27 ;  /* 0x0000001b0f117c20 */ /* 0x008fe40008400000 */
[----:B------:R-:W3:Y:S04]  /*a3df0*/  LDL.LU R15, [R1+0xfe4] ;  /* 0x000fe400010f7983 */ /* 0x000ee80000300800 */
[----:B------:R-:W-:-:S04]  /*a3e00*/  @!P6 IADD3 R188, P1, P2, R188, UR13, R24 ;  /* 0x0000000dbcbcec10 */ /* 0x000fc8000fa3e018 */
[----:B------:R-:W-:Y:S02]  /*a3e10*/  @!P6 IADD3.X R220, R220, UR12, R32, P1, P2 ;  /* 0x0000000cdcdcec10 */ /* 0x000fe40008fe4420 */
[----:B------:R-:W-:Y:S02]  /*a3e20*/  ISETP.LT.OR P2, PT, R31, 0x2, !P3 ;  /* 0x000000021f00780c */ /* 0x000fe40005f41670 */
[----:B------:R-:W-:Y:S01]  /*a3e30*/  F2FP.SATFINITE.E4M3.F32.PACK_AB_MERGE_C R17, RZ, R17, RZ ;  /* 0x00000011ff11723e */ /* 0x000fe200048070ff */
[----:B------:R-:W-:-:S04]  /*a3e40*/  IMAD.U32 R217, RZ, RZ, UR11 ;  /* 0x0000000bffd97e24 */ /* 0x000fc8000f8e00ff */
[----:B------:R0:W-:Y:S01]  /*a3e50*/  @!P0 STG.E.U8 desc[UR32][R18.64+0xa1], R17 ;  /* 0x0000a11112008986 */ /* 0x0001e2000c101120 */
[----:B------:R-:W-:-:S05]  /*a3e60*/  LOP3.LUT P6, RZ, R16, 0x20, RZ, 0xc0, !PT ;  /* 0x0000002010ff7812 */ /* 0x000fca00078cc0ff */
[----:B------:R-:W-:Y:S01]  /*a3e70*/  @!P2 IADD3 R217, P0, P1, R217, UR13, R24 ;  /* 0x0000000dd9d9ac10 */ /* 0x000fe2000f91e018 */
[----:B0-----:R-:W-:-:S05]  /*a3e80*/  IMAD.U32 R17, RZ, RZ, UR10 ;  /* 0x0000000aff117e24 */ /* 0x001fca000f8e00ff */
[----:B------:R-:W-:Y:S01]  /*a3e90*/  @!P2 IADD3.X R145, R17, UR12, R32, P0, P1 ;  /* 0x0000000c1191ac10 */ /* 0x000fe200087e2420 */
[----:B----4-:R-:W-:-:S05]  /*a3ea0*/  FMUL R17, R12, UR27 ;  /* 0x0000001b0c117c20 */ /* 0x010fca0008400000 */
[----:B------:R-:W-:-:S05]  /*a3eb0*/  F2FP.SATFINITE.E4M3.F32.PACK_AB_MERGE_C R17, RZ, R17, RZ ;  /* 0x00000011ff11723e */ /* 0x000fca00048070ff */
[----:B------:R0:W-:Y:S01]  /*a3ec0*/  @!P6 STG.E.U8 desc[UR32][R210.64+0xa8], R17 ;  /* 0x0000a811d200e986 */ /* 0x0001e2000c101120 */
[----:B------:R-:W-:Y:S01]  /*a3ed0*/  ISETP.LT.OR P6, PT, R31, 0x9, !P3 ;  /* 0x000000091f00780c */ /* 0x000fe20005fc1670 */
[----:B0-----:R-:W-:Y:S02]  /*a3ee0*/  IMAD.U32 R210, RZ, RZ, UR11 ;  /* 0x0000000bffd27e24 */ /* 0x001fe4000f8e00ff */
[----:B------:R-:W-:-:S10]  /*a3ef0*/  IMAD.U32 R211, RZ, RZ, UR10 ;  /* 0x0000000affd37e24 */ /* 0x000fd4000f8e00ff */
[----:B------:R-:W-:-:S04]  /*a3f00*/  @!P6 IADD3 R210, P1, P2, R210, UR13, R24 ;  /* 0x0000000dd2d2ec10 */ /* 0x000fc8000fa3e018 */
[----:B------:R-:W-:Y:S02]  /*a3f10*/  @!P6 IADD3.X R211, R211, UR12, R32, P1, P2 ;  /* 0x0000000cd3d3ec10 */ /* 0x000fe40008fe4420 */
[----:B------:R-:W-:Y:S01]  /*a3f20*/  ISETP.LT.OR P6, PT, R31, 0xa, !P3 ;  /* 0x0000000a1f00780c */ /* 0x000fe20005fc1670 */
[----:B------:R-:W-:-:S12]  /*a3f30*/  IMAD.U32 R17, RZ, RZ, UR11 ;  /* 0x0000000bff117e24 */ /* 0x000fd8000f8e00ff */
[----:B------:R-:W-:Y:S01]  /*a3f40*/  @!P6 IADD3 R142, P1, P2, R17, UR13, R24 ;  /* 0x0000000d118eec10 */ /* 0x000fe2000fa3e018 */
[----:B--2---:R-:W-:Y:S02]  /*a3f50*/  FMUL R17, R14, UR27 ;  /* 0x0000001b0e117c20 */ /* 0x004fe40008400000 */
[----:B------:R-:W2:Y:S04]  /*a3f60*/  LDL.LU R14, [R1+0xfe8] ;  /* 0x000fe800010e7983 */ /* 0x000ea80000300800 */
[----:B------:R-:W4:Y:S01]  /*a3f70*/  LDL.LU R12, [R1+0xfec] ;  /* 0x000fec00010c7983 */ /* 0x000f220000300800 */
[----:B------:R-:W-:Y:S01]  /*a3f80*/  IMAD.U32 R18, RZ, RZ, UR10 ;  /* 0x0000000aff127e24 */ /* 0x000fe2000f8e00ff */
[----:B------:R-:W-:-:S04]  /*a3f90*/  LOP3.LUT R5, R5, 0x7fffffff, RZ, 0xc0, !PT ;  /* 0x7fffffff05057812 */ /* 0x000fc800078ec0ff */
[----:B------:R-:W-:Y:S02]  /*a3fa0*/  @!P6 IADD3.X R143, R18, UR12, R32, P1, P2 ;  /* 0x0000000c128fec10 */ /* 0x000fe40008fe4420 */
[----:B------:R-:W-:Y:S02]  /*a3fb0*/  LOP3.LUT P6, RZ, R3, 0x4, RZ, 0xc0, !PT ;  /* 0x0000000403ff7812 */ /* 0x000fe400078cc0ff */
[----:B------:R-:W-:Y:S02]  /*a3fc0*/  @P4 LOP3.LUT R5, R5, 0x80000000, RZ, 0xfc, !PT ;  /* 0x8000000005054812 */ /* 0x000fe400078efcff */
[----:B------:R-:W-:Y:S02]  /*a3fd0*/  LOP3.LUT R16, R16, 0xffffffef, RZ, 0xc0, !PT ;  /* 0xffffffef10107812 */ /* 0x000fe400078ec0ff */
[----:B------:R-:W-:Y:S02]  /*a3fe0*/  LOP3.LUT P5, RZ, R5, 0x4000000, RZ, 0xc0, !PT ;  /* 0x0400000005ff7812 */ /* 0x000fe400078ac0ff */
[----:B------:R-:W-:-:S05]  /*a3ff0*/  F2FP.SATFINITE.E4M3.F32.PACK_AB_MERGE_C R17, RZ, R17, RZ ;  /* 0x00000011ff11723e */ /* 0x000fca00048070ff */
[----:B------:R-:W-:Y:S02]  /*a4000*/  @P6 LOP3.LUT R16, R16, 0x10, RZ, 0xfc, !PT ;  /* 0x0000001010106812 */ /* 0x000fe400078efcff */
[----:B------:R-:W-:-:S04]  /*a4010*/  ISETP.LT.OR P6, PT, R31, 0x11, !P3 ;  /* 0x000000111f00780c */ /* 0x000fc80005fc1670 */
[----:B------:R0:W-:Y:S02]  /*a4020*/  @!P5 STG.E.U8 desc[UR32][R200.64+0xa9], R17 ;  /* 0x0000a911c800d986 */ /* 0x0001e4000c101120 */
[----:B0-----:R-:W-:Y:S02]  /*a4030*/  IMAD.U32 R201, RZ, RZ, UR11 ;  /* 0x0000000bffc97e24 */ /* 0x001fe4000f8e00ff */
[----:B------:R-:W-:-:S05]  /*a4040*/  IMAD.U32 R17, RZ, RZ, UR10 ;  /* 0x0000000aff117e24 */ /* 0x000fca000f8e00ff */
[----:B------:R-:W-:-:S04]  /*a4050*/  @!P6 IADD3 R201, P2, P5, R201, UR13, R24 ;  /* 0x0000000dc9c9ec10 */ /* 0x000fc8000fd5e018 */
[----:B------:R-:W-:Y:S01]  /*a4060*/  @!P6 IADD3.X R141, R17, UR12, R32, P2, P5 ;  /* 0x0000000c118dec10 */ /* 0x000fe200097ea420 */
[----:B---3--:R-:W-:Y:S02]  /*a4070*/  FMUL R17, R15, UR27 ;  /* 0x0000001b0f117c20 */ /* 0x008fe40008400000 */
[----:B------:R-:W3:Y:S01]  /*a4080*/  LDL.LU R15, [R1+0xff0] ;  /* 0x000ff000010f7983 */ /* 0x000ee20000300800 */
[----:B------:R-:W-:-:S13]  /*a4090*/  LOP3.LUT P4, RZ, R0, 0x800, RZ, 0xc0, !PT ;  /* 0x0000080000ff7812 */ /* 0x000fda000788c0ff */
[----:B------:R-:W0:Y:S01]  /*a40a0*/  @!P4 LDC.64 R18, c[0x0][0x5c0] ;  /* 0x00017000ff12cb82 */ /* 0x000e220000000a00 */
[----:B------:R-:W-:Y:S02]  /*a40b0*/  F2FP.SATFINITE.E4M3.F32.PACK_AB_MERGE_C R17, RZ, R17, RZ ;  /* 0x00000011ff11723e */ /* 0x000fe400048070ff */
[----:B0-----:R-:W-:-:S05]  /*a40c0*/  @!P4 IADD3 R18, P1, R221, R18, RZ ;  /* 0x00000012dd12c210 */ /* 0x001fca0007f3e0ff */
[----:B------:R-:W-:-:S05]  /*a40d0*/  @!P4 IMAD.X R19, R228, 0x1, R19, P1 ;  /* 0x00000001e413c824 */ /* 0x000fca00008e0613 */
[----:B------:R0:W-:Y:S01]  /*a40e0*/  @!P4 STG.E.U8 desc[UR32][R18.64+0xa8], R17 ;  /* 0x0000a8111200c986 */ /* 0x0001e2000c101120 */
[----:B------:R-:W-:Y:S02]  /*a40f0*/  LOP3.LUT P0, RZ, R0, 0x400, RZ, 0xc0, !PT ;  /* 0x0000040000ff7812 */ /* 0x000fe4000780c0ff */
[----:B------:R-:W-:-:S11]  /*a4100*/  ISETP.LT.OR P4, PT, R31, 0x12, !P3 ;  /* 0x000000121f00780c */ /* 0x000fd60005f81670 */
[----:B0-----:R-:W0:Y:S01]  /*a4110*/  @!P0 LDC.64 R18, c[0x0][0x5c0] ;  /* 0x00017000ff128b82 */ /* 0x001e220000000a00 */
[----:B------:R-:W-:Y:S01]  /*a4120*/  IMAD.U32 R200, RZ, RZ, UR11 ;  /* 0x0000000bffc87e24 */ /* 0x000fe2000f8e00ff */
[----:B------:R-:W-:Y:S01]  /*a4130*/  ISETP.LT.OR P6, PT, R31, 0x19, !P3 ;  /* 0x000000191f00780c */ /* 0x000fe20005fc1670 */
[----:B------:R-:W-:-:S03]  /*a4140*/  IMAD.U32 R221, RZ, RZ, UR10 ;  /* 0x0000000affdd7e24 */ /* 0x000fc6000f8e00ff */
[----:B------:R-:W-:Y:S01]  /*a4150*/  @!P4 IADD3 R200, P1, P2, R200, UR13, R24 ;  /* 0x0000000dc8c8cc10 */ /* 0x000fe2000fa3e018 */
[----:B--2---:R-:W-:Y:S02]  /*a4160*/  FMUL R17, R14, UR27 ;  /* 0x0000001b0e117c20 */ /* 0x004fe40008400000 */
[----:B------:R-:W2:Y:S01]  /*a4170*/  LDL.LU R14, [R1+0xff4] ;  /* 0x000ff400010e7983 */ /* 0x000ea20000300800 */
[----:B------:R-:W-:Y:S02]  /*a4180*/  @!P4 IADD3.X R221, R221, UR12, R32, P1, P2 ;  /* 0x0000000cddddcc10 */ /* 0x000fe40008fe4420 */
[----:B0-----:R-:W-:Y:S01]  /*a4190*/  @!P0 IADD3 R18, P1, R229, R18, RZ ;  /* 0x00000012e5128210 */ /* 0x001fe20007f3e0ff */
[----:B------:R-:W-:-:S04]  /*a41a0*/  IMAD.U32 R228, RZ, RZ, UR11 ;  /* 0x0000000bffe47e24 */ /* 0x000fc8000f8e00ff */
[----:B------:R-:W-:Y:S01]  /*a41b0*/  @!P0 IMAD.X R19, R230, 0x1, R19, P1 ;  /* 0x00000001e6138824 */ /* 0x000fe200008e0613 */
[----:B------:R-:W-:Y:S01]  /*a41c0*/  @!P6 IADD3 R228, P1, P2, R228, UR13, R24 ;  /* 0x0000000de4e4ec10 */ /* 0x000fe2000fa3e018 */
[----:B------:R-:W-:-:S05]  /*a41d0*/  IMAD.U32 R230, RZ, RZ, UR10 ;  /* 0x0000000affe67e24 */ /* 0x000fca000f8e00ff */
        /* <DEDUP_REMOVED lines=20> */
[----:B---3--:R-:W-:Y:S02]  /*a4320*/  FMUL R17, R15, UR27 ;  /* 0x0000001b0f117c20 */ /* 0x008fe40008400000 */
[----:B------:R-:W3:Y:S04]  /*a4330*/  LDL.LU R15, [R1+0xff8] ;  /* 0x000ff800010f7983 */ /* 0x000ee80000300800 */
[----:B------:R-:W4:Y:S01]  /*a4340*/  LDL.LU R12, [R1+0xffc] ;  /* 0x000ffc00010c7983 */ /* 0x000f220000300800 */
[----:B------:R-:W-:-:S05]  /*a4350*/  IMAD.U32 R18, RZ, RZ, UR10 ;  /* 0x0000000aff127e24 */ /* 0x000fca000f8e00ff */
[----:B------:R-:W-:Y:S02]  /*a4360*/  @!P6 IADD3.X R125, R18, UR12, R32, P1, P2 ;  /* 0x0000000c127dec10 */ /* 0x000fe40008fe4420 */
[----:B------:R-:W-:Y:S02]  /*a4370*/  LOP3.LUT P6, RZ, R4, 0x10, RZ, 0xc0, !PT ;  /* 0x0000001004ff7812 */ /* 0x000fe400078cc0ff */
[----:B------:R-:W-:Y:S02]  /*a4380*/  LOP3.LUT P5, RZ, R0, 0x4000000, RZ, 0xc0, !PT ;  /* 0x0400000000ff7812 */ /* 0x000fe400078ac0ff */
[----:B------:R-:W-:Y:S02]  /*a4390*/  LOP3.LUT R16, R16, 0xfffffff7, RZ, 0xc0, !PT ;  /* 0xfffffff710107812 */ /* 0x000fe400078ec0ff */
[----:B------:R-:W-:-:S07]  /*a43a0*/  F2FP.SATFINITE.E4M3.F32.PACK_AB_MERGE_C R17, RZ, R17, RZ ;  /* 0x00000011ff11723e */ /* 0x000fce00048070ff */
[----:B------:R-:W-:Y:S02]  /*a43b0*/  @P6 LOP3.LUT R16, R16, 0x8, RZ, 0xfc, !PT ;  /* 0x0000000810106812 */ /* 0x000fe400078efcff */
[----:B------:R-:W-:Y:S01]  /*a43c0*/  ISETP.LT.OR P6, PT, R31, 0x29, !P3 ;  /* 0x000000291f00780c */ /* 0x000fe20005fc1670 */
[----:B------:R0:W-:Y:S02]  /*a43d0*/  @!P5 STG.E.U8 desc[UR32][R194.64+0xb1], R17 ;  /* 0x0000b111c200d986 */ /* 0x0001e4000c101120 */
[----:B0-----:R-:W-:Y:S02]  /*a43e0*/  IMAD.U32 R195, RZ, RZ, UR11 ;  /* 0x0000000bffc37e24 */ /* 0x001fe4000f8e00ff */
[----:B------:R-:W-:-:S08]  /*a43f0*/  IMAD.U32 R17, RZ, RZ, UR10 ;  /* 0x0000000aff117e24 */ /* 0x000fd0000f8e00ff */
[----:B------:R-:W-:-:S04]  /*a4400*/  @!P6 IADD3 R195, P2, P5, R195, UR13, R24 ;  /* 0x0000000dc3c3ec10 */ /* 0x000fc8000fd5e018 */
[----:B------:R-:W-:Y:S02]  /*a4410*/  @!P6 IADD3.X R129, R17, UR12, R32, P2, P5 ;  /* 0x0000000c1181ec10 */ /* 0x000fe400097ea420 */
[----:B------:R-:W-:-:S13]  /*a4420*/  LOP3.LUT P4, RZ, R0, 0x200, RZ, 0xc0, !PT ;  /* 0x0000020000ff7812 */ /* 0x000fda000788c0ff */
[----:B------:R-:W0:Y:S01]  /*a4430*/  @!P4 LDC.64 R18, c[0x0][0x5c0] ;  /* 0x00017000ff12cb82 */ /* 0x000e220000000a00 */
[----:B--2---:R-:W-:Y:S02]  /*a4440*/  FMUL R17, R14, UR27 ;  /* 0x0000001b0e117c20 */ /* 0x004fe40008400000 */
[----:B------:R-:W2:Y:S01]  /*a4450*/  LDL.LU R14, [R1+0x1000] ;  /* 0x00100000010e7983 */ /* 0x000ea20000300800 */
[----:B------:R-:W-:Y:S02]  /*a4460*/  LOP3.LUT P0, RZ, R0, 0x100, RZ, 0xc0, !PT ;  /* 0x0000010000ff7812 */ /* 0x000fe4000780c0ff */
[----:B0-----:R-:W-:Y:S02]  /*a4470*/  @!P4 IADD3 R18, P1, R226, R18, RZ ;  /* 0x00000012e212c210 */ /* 0x001fe40007f3e0ff */
[----:B------:R-:W-:-:S03]  /*a4480*/  F2FP.SATFINITE.E4M3.F32.PACK_AB_MERGE_C R17, RZ, R17, RZ ;  /* 0x00000011ff11723e */ /* 0x000fc600048070ff */
        /* <DEDUP_REMOVED lines=9> */
[----:B------:R-:W-:Y:S01]  /*a4520*/  IMAD.U32 R227, RZ, RZ, UR10 ;  /* 0x0000000affe37e24 */ /* 0x000fe2000f8e00ff */
[----:B0-----:R-:W-:Y:S01]  /*a4530*/  @!P0 IADD3 R18, P1, R189, R18, RZ ;  /* 0x00000012bd128210 */ /* 0x001fe20007f3e0ff */
[----:B------:R-:W-:-:S04]  /*a4540*/  IMAD.U32 R189, RZ, RZ, UR11 ;  /* 0x0000000bffbd7e24 */ /* 0x000fc8000f8e00ff */
[----:B------:R-:W-:Y:S01]  /*a4550*/  @!P0 IMAD.X R19, R193, 0x1, R19, P1 ;  /* 0x00000001c1138824 */ /* 0x000fe200008e0613 */
[----:B------:R-:W-:-:S04]  /*a4560*/  @!P6 IADD3 R189, P1, P2, R189, UR13, R24 ;  /* 0x0000000dbdbdec10 */ /* 0x000fc8000fa3e018 */
[----:B------:R-:W-:Y:S02]  /*a4570*/  @!P6 IADD3.X R227, R227, UR12, R32, P1, P2 ;  /* 0x0000000ce3e3ec10 */ /* 0x000fe40008fe4420 */
[----:B------:R-:W-:Y:S01]  /*a4580*/  ISETP.LT.OR P2, PT, R31, 0x32, !P3 ;  /* 0x000000321f00780c */ /* 0x000fe20005f41670 */
[----:B------:R-:W-:Y:S01]  /*a4590*/  IMAD.U32 R193, RZ, RZ, UR11 ;  /* 0x0000000bffc17e24 */ /* 0x000fe2000f8e00ff */
[----:B------:R-:W-:Y:S01]  /*a45a0*/  LOP3.LUT P6, RZ, R16, 0x8, RZ, 0xc0, !PT ;  /* 0x0000000810ff7812 */ /* 0x000fe200078cc0ff */
[----:B---3--:R-:W-:Y:S02]  /*a45b0*/  FMUL R17, R15, UR27 ;  /* 0x0000001b0f117c20 */ /* 0x008fe40008400000 */
[----:B------:R-:W3:Y:S03]  /*a45c0*/  LDL.LU R15, [R1+0x1004] ;  /* 0x00100400010f7983 */ /* 0x000ee60000300800 */
[----:B------:R-:W-:-:S05]  /*a45d0*/  F2FP.SATFINITE.E4M3.F32.PACK_AB_MERGE_C R17, RZ, R17, RZ ;  /* 0x00000011ff11723e */ /* 0x000fca00048070ff */
[----:B------:R0:W-:Y:S01]  /*a45e0*/  @!P0 STG.E.U8 desc[UR32][R18.64+0xb1], R17 ;  /* 0x0000b11112008986 */ /* 0x0001e2000c101120 */
        /* <DEDUP_REMOVED lines=17> */
[----:B------:R-:W-:-:S05]  /*a4700*/  IMAD.U32 R18, RZ, RZ, UR10 ;  /* 0x0000000aff127e24 */ /* 0x000fca000f8e00ff */
[----:B------:R-:W-:Y:S02]  /*a4710*/  @!P6 IADD3.X R105, R18, UR12, R32, P1, P2 ;  /* 0x0000000c1269ec10 */ /* 0x000fe40008fe4420 */
[C---:B------:R-:W-:Y:S02]  /*a4720*/  LOP3.LUT P6, RZ, R4.reuse, 0x100, RZ, 0xc0, !PT ;  /* 0x0000010004ff7812 */ /* 0x040fe400078cc0ff */
        /* <DEDUP_REMOVED lines=12> */
[----:B---3--:R-:W-:Y:S02]  /*a47f0*/  FMUL R17, R15, UR27 ;  /* 0x0000001b0f117c20 */ /* 0x008fe40008400000 */
[----:B------:R-:W3:Y:S01]  /*a4800*/  LDL.LU R15, [R1+0x1010] ;  /* 0x00101000010f7983 */ /* 0x000ee20000300800 */
[----:B0-----:R-:W-:Y:S02]  /*a4810*/  @!P4 IADD3 R18, P1, R191, R18, RZ ;  /* 0x00000012bf12c210 */ /* 0x001fe40007f3e0ff */
[----:B------:R-:W-:-:S03]  /*a4820*/  F2FP.SATFINITE.E4M3.F32.PACK_AB_MERGE_C R17, RZ, R17, RZ ;  /* 0x00000011ff11723e */ /* 0x000fc600048070ff */
        /* <DEDUP_REMOVED lines=8> */
[----:B------:R-:W-:-:S04]  /*a48b0*/  @!P4 IADD3 R186, P1, P2, R186, UR13, R24 ;  /* 0x0000000dbabacc10 */ /* 0x000fc8000fa3e018 */
[----:B------:R-:W-:Y:S01]  /*a48c0*/  @!P4 IADD3.X R191, R191, UR12, R32, P1, P2 ;  /* 0x0000000cbfbfcc10 */ /* 0x000fe20008fe4420 */
[----:B--2---:R-:W-:Y:S02]  /*a48d0*/  FMUL R17, R14, UR27 ;  /* 0x0000001b0e117c20 */ /* 0x004fe40008400000 */
[----:B------:R-:W2:Y:S01]  /*a48e0*/  LDL.LU R14, [R1+0x1014] ;  /* 0x00101400010e7983 */ /* 0x000ea20000300800 */
        /* <DEDUP_REMOVED lines=55> */
[----:B------:R-:W-:Y:S01]  /*a4c60*/  @!P4 IADD3 R180, P1, P2, R180, UR13, R24 ;  /* 0x0000000db4b4cc10 */ /* 0x000fe2000fa3e018 */
[----:B------:R-:W-:-:S03]  /*a4c70*/  IMAD.U32 R225, RZ, RZ, UR11 ;  /* 0x0000000bffe17e24 */ /* 0x000fc6000f8e00ff */
[----:B------:R-:W-:Y:S02]  /*a4c80*/  @!P4 IADD3.X R224, R224, UR12, R32, P1, P2 ;  /* 0x0000000ce0e0cc10 */ /* 0x000fe40008fe4420 */
[----:B0-----:R-:W-:-:S05]  /*a4c90*/  @!P0 IADD3 R18, P1, R233, R18, RZ ;  /* 0x00000012e9128210 */ /* 0x001fca0007f3e0ff */
[----:B------:R-:W-:Y:S01]  /*a4ca0*/  @!P0 IMAD.X R19, R234, 0x1, R19, P1 ;  /* 0x00000001ea138824 */ /* 0x000fe200008e0613 */
[----:B------:R-:W-:Y:S01]  /*a4cb0*/  @!P6 IADD3 R225, P1, P2, R225, UR13, R24 ;  /* 0x0000000de1e1ec10 */ /* 0x000fe2000fa3e018 */
[----:B------:R-:W-:-:S05]  /*a4cc0*/  IMAD.U32 R234, RZ, RZ, UR10 ;  /* 0x0000000affea7e24 */ /* 0x000fca000f8e00ff */
        /* <DEDUP_REMOVED lines=23> */
[----:B------:R-:W2:Y:S01]  /*a4e40*/  LDL.LU R14, [R1+0x1028] ;  /* 0x00102800010e7983 */ /* 0x000ea20000300800 */
[----:B------:R-:W-:Y:S01]  /*a4e50*/  IMAD.U32 R18, RZ, RZ, UR10 ;  /* 0x0000000aff127e24 */ /* 0x000fe2000f8e00ff */
[----:B------:R-:W-:Y:S02]  /*a4e60*/  LOP3.LUT P4, RZ, R0, 0x4, RZ, 0xc0, !PT ;  /* 0x0000000400ff7812 */ /* 0x000fe4000788c0ff */
[----:B------:R-:W4:Y:S02]  /*a4e70*/  LDL.LU R12, [R1+0x102c] ;  /* 0x00102c00010c7983 */ /* 0x000f240000300800 */
[----:B------:R-:W-:Y:S02]  /*a4e80*/  @!P6 IADD3.X R57, R18, UR12, R32, P1, P2 ;  /* 0x0000000c1239ec10 */ /* 0x000fe40008fe4420 */
[----:B------:R-:W-:-:S02]  /*a4e90*/  LOP3.LUT P6, RZ, R4, 0x100000, RZ, 0xc0, !PT ;  /* 0x0010000004ff7812 */ /* 0x000fc400078cc0ff */
[----:B------:R-:W-:Y:S02]  /*a4ea0*/  LOP3.LUT P5, RZ, R4, 0x20000, RZ, 0xc0, !PT ;  /* 0x0002000004ff7812 */ /* 0x000fe400078ac0ff */
[----:B------:R-:W-:-:S03]  /*a4eb0*/  LOP3.LUT R16, R16, 0xfffffffe, RZ, 0xc0, !PT ;  /* 0xfffffffe10107812 */ /* 0x000fc600078ec0ff */
[----:B------:R-:W0:Y:S01]  /*a4ec0*/  @!P4 LDC.64 R18, c[0x0][0x5c0] ;  /* 0x00017000ff12cb82 */ /* 0x000e220000000a00 */
[----:B------:R-:W-:-:S05]  /*a4ed0*/  F2FP.SATFINITE.E4M3.F32.PACK_AB_MERGE_C R17, RZ, R17, RZ ;  /* 0x00000011ff11723e */ /* 0x000fca00048070ff */
[----:B------:R-:W-:Y:S02]  /*a4ee0*/  @P6 LOP3.LUT R16, R16, 0x1, RZ, 0xfc, !PT ;  /* 0x0000000110106812 */ /* 0x000fe400078efcff */
[----:B------:R-:W-:Y:S01]  /*a4ef0*/  ISETP.LT.OR P6, PT, R31, 0x71, !P3 ;  /* 0x000000711f00780c */ /* 0x000fe20005fc1670 */
[----:B------:R1:W-:Y:S02]  /*a4f00*/  @!P5 STG.E.U8 desc[UR32][R178.64+0xc9], R17 ;  /* 0x0000c911b200d986 */ /* 0x0003e4000c101120 */
[----:B-1----:R-:W-:Y:S02]  /*a4f10*/  IMAD.U32 R179, RZ, RZ, UR11 ;  /* 0x0000000bffb37e24 */ /* 0x002fe4000f8e00ff */
[----:B------:R-:W-:-:S08]  /*a4f20*/  IMAD.U32 R17, RZ, RZ, UR10 ;  /* 0x0000000aff117e24 */ /* 0x000fd0000f8e00ff */
[----:B------:R-:W-:-:S04]  /*a4f30*/  @!P6 IADD3 R179, P2, P5, R179, UR13, R24 ;  /* 0x0000000db3b3ec10 */ /* 0x000fc8000fd5e018 */
[----:B------:R-:W-:Y:S02]  /*a4f40*/  @!P6 IADD3.X R55, R17, UR12, R32, P2, P5 ;  /* 0x0000000c1137ec10 */ /* 0x000fe400097ea420 */
[----:B------:R-:W-:Y:S02]  /*a4f50*/  LOP3.LUT P0, RZ, R0, 0x2, RZ, 0xc0, !PT ;  /* 0x0000000200ff7812 */ /* 0x000fe4000780c0ff */
[----:B0-----:R-:W-:-:S05]  /*a4f60*/  @!P4 IADD3 R18, P1, R218, R18, RZ ;  /* 0x00000012da12c210 */ /* 0x001fca0007f3e0ff */
[----:B------:R-:W-:Y:S02]  /*a4f70*/  @!P4 IMAD.X R19, R219, 0x1, R19, P1 ;  /* 0x00000001db13c824 */ /* 0x000fe400008e0613 */
[----:B------:R-:W-:Y:S02]  /*a4f80*/  IMAD.U32 R178, RZ, RZ, UR11 ;  /* 0x0000000bffb27e24 */ /* 0x000fe4000f8e00ff */
[----:B---3--:R-:W-:Y:S02]  /*a4f90*/  FMUL R17, R15, UR27 ;  /* 0x0000001b0f117c20 */ /* 0x008fe40008400000 */
[----:B------:R-:W3:Y:S03]  /*a4fa0*/  LDL.LU R15, [R1+0x1030] ;  /* 0x00103000010f7983 */ /* 0x000ee60000300800 */
[----:B------:R-:W-:-:S05]  /*a4fb0*/  F2FP.SATFINITE.E4M3.F32.PACK_AB_MERGE_C R17, RZ, R17, RZ ;  /* 0x00000011ff11723e */ /* 0x000fca00048070ff */
[----:B------:R0:W-:Y:S01]  /*a4fc0*/  @!P4 STG.E.U8 desc[UR32][R18.64+0xc8], R17 ;  /* 0x0000c8111200c986 */ /* 0x0001e2000c101120 */
[C---:B------:R-:W-:Y:S01]  /*a4fd0*/  ISETP.LT.OR P4, PT, R31.reuse, 0x72, !P3 ;  /* 0x000000721f00780c */ /* 0x040fe20005f81670 */
[----:B0-----:R-:W0:Y:S01]  /*a4fe0*/  @!P0 LDC.64 R18, c[0x0][0x5c0] ;  /* 0x00017000ff128b82 */ /* 0x001e220000000a00 */
[----:B------:R-:W-:Y:S01]  /*a4ff0*/  ISETP.LT.OR P6, PT, R31, 0x79, !P3 ;  /* 0x000000791f00780c */ /* 0x000fe20005fc1670 */
[----:B------:R-:W-:-:S10]  /*a5000*/  IMAD.U32 R218, RZ, RZ, UR10 ;  /* 0x0000000affda7e24 */ /* 0x000fd4000f8e00ff */
        /* <DEDUP_REMOVED lines=8> */
[----:B------:R-:W-:Y:S01]  /*a5090*/  LOP3.LUT P6, RZ, R16, 0x1, RZ, 0xc0, !PT ;  /* 0x0000000110ff7812 */ /* 0x000fe200078cc0ff */
[----:B--2---:R-:W-:Y:S02]  /*a50a0*/  FMUL R16, R14, UR27 ;  /* 0x0000001b0e107c20 */ /* 0x004fe40008400000 */
[----:B------:R-:W2:Y:S01]  /*a50b0*/  LDL.LU R14, [R1+0x1034] ;  /* 0x00103400010e7983 */ /* 0x000ea20000300800 */
[----:B------:R-:W-:Y:S02]  /*a50c0*/  ISETP.LT.OR P2, PT, R31, 0x7a, !P3 ;  /* 0x0000007a1f00780c */ /* 0x000fe40005f41670 */
[----:B------:R-:W-:-:S05]  /*a50d0*/  F2FP.SATFINITE.E4M3.F32.PACK_AB_MERGE_C R16, RZ, R16, RZ ;  /* 0x00000010ff10723e */ /* 0x000fca00048070ff */
[----:B------:R0:W-:Y:S01]  /*a50e0*/  @!P0 STG.E.U8 desc[UR32][R18.64+0xc9], R16 ;  /* 0x0000c91012008986 */ /* 0x0001e2000c101120 */
[----:B------:R-:W-:Y:S02]  /*a50f0*/  IMAD.U32 R206, RZ, RZ, UR10 ;  /* 0x0000000affce7e24 */ /* 0x000fe4000f8e00ff */
[----:B0-----:R-:W-:Y:S02]  /*a5100*/  IMAD.U32 R19, RZ, RZ, UR11 ;  /* 0x0000000bff137e24 */ /* 0x001fe4000f8e00ff */
[----:B----4-:R-:W-:-:S03]  /*a5110*/  FMUL R16, R12, UR27 ;  /* 0x0000001b0c107c20 */ /* 0x010fc60008400000 */
[----:B------:R-:W-:-:S04]  /*a5120*/  @!P2 IADD3 R19, P0, P1, R19, UR13, R24 ;  /* 0x0000000d1313ac10 */ /* 0x000fc8000f91e018 */
[----:B------:R-:W-:Y:S02]  /*a5130*/  @!P2 IADD3.X R206, R206, UR12, R32, P0, P1 ;  /* 0x0000000cceceac10 */ /* 0x000fe400087e2420 */
[----:B------:R-:W-:Y:S02]  /*a5140*/  ISETP.LT.OR P2, PT, R31, 0x81, !P3 ;  /* 0x000000811f00780c */ /* 0x000fe40005f41670 */
[----:B------:R-:W-:-:S05]  /*a5150*/  F2FP.SATFINITE.E4M3.F32.PACK_AB_MERGE_C R16, RZ, R16, RZ ;  /* 0x00000010ff10723e */ /* 0x000fca00048070ff */
[----:B------:R0:W-:Y:S02]  /*a5160*/  @!P6 STG.E.U8 desc[UR32][R176.64+0xd0], R16 ;  /* 0x0000d010b000e986 */ /* 0x0001e4000c101120 */
[----:B0-----:R-:W-:Y:S02]  /*a5170*/  IMAD.U32 R176, RZ, RZ, UR11 ;  /* 0x0000000bffb07e24 */ /* 0x001fe4000f8e00ff */
[----:B------:R-:W-:-:S03]  /*a5180*/  IMAD.U32 R177, RZ, RZ, UR10 ;  /* 0x0000000affb17e24 */ /* 0x000fc6000f8e00ff */
[----:B------:R-:W-:-:S04]  /*a5190*/  @!P2 IADD3 R176, P0, P1, R176, UR13, R24 ;  /* 0x0000000db0b0ac10 */ /* 0x000fc8000f91e018 */
[----:B------:R-:W-:Y:S02]  /*a51a0*/  @!P2 IADD3.X R177, R177, UR12, R32, P0, P1 ;  /* 0x0000000cb1b1ac10 */ /* 0x000fe400087e2420 */
[----:B------:R-:W-:Y:S01]  /*a51b0*/  ISETP.LT.OR P2, PT, R31, 0x82, !P3 ;  /* 0x000000821f00780c */ /* 0x000fe20005f41670 */
[----:B------:R-:W-:-:S12]  /*a51c0*/  IMAD.U32 R16, RZ, RZ, UR11 ;  /* 0x0000000bff107e24 */ /* 0x000fd8000f8e00ff */
[----:B------:R-:W-:Y:S01]  /*a51d0*/  @!P2 IADD3 R22, P0, P1, R16, UR13, R24 ;  /* 0x0000000d1016ac10 */ /* 0x000fe2000f91e018 */
[----:B---3--:R-:W-:Y:S02]  /*a51e0*/  FMUL R16, R15, UR27 ;  /* 0x0000001b0f107c20 */ /* 0x008fe40008400000 */
[----:B------:R-:W3:Y:S01]  /*a51f0*/  LDL.LU R15, [R1+0x1038] ;  /* 0x00103800010f7983 */ /* 0x000ee20000300800 */
[----:B------:R-:W-:-:S03]  /*a5200*/  LOP3.LUT P4, RZ, R4, 0x400000, RZ, 0xc0, !PT ;  /* 0x0040000004ff7812 */ /* 0x000fc6000788c0ff */
[----:B------:R-:W4:Y:S01]  /*a5210*/  LDL.LU R12, [R1+0x103c] ;  /* 0x00103c00010c7983 */ /* 0x000f220000300800 */
[----:B------:R-:W-:Y:S01]  /*a5220*/  F2FP.SATFINITE.E4M3.F32.PACK_AB_MERGE_C R16, RZ, R16, RZ ;  /* 0x00000010ff10723e */ /* 0x000fe200048070ff */
[----:B------:R-:W-:-:S08]  /*a5230*/  IMAD.U32 R17, RZ, RZ, UR10 ;  /* 0x0000000aff117e24 */ /* 0x000fd0000f8e00ff */
[----:B------:R0:W-:Y:S01]  /*a5240*/  @!P4 STG.E.U8 desc[UR32][R172.64+0xd1], R16 ;  /* 0x0000d110ac00c986 */ /* 0x0001e2000c101120 */
[----:B------:R-:W-:Y:S01]  /*a5250*/  ISETP.LT.OR P4, PT, R31, 0x89, !P3 ;  /* 0x000000891f00780c */ /* 0x000fe20005f81670 */
[----:B------:R-:W-:Y:S01]  /*a5260*/  IMAD.U32 R18, RZ, RZ, UR10 ;  /* 0x0000000aff127e24 */ /* 0x000fe2000f8e00ff */
[----:B------:R-:W-:Y:S01]  /*a5270*/  @!P2 IADD3.X R23, R17, UR12, R32, P0, P1 ;  /* 0x0000000c1117ac10 */ /* 0x000fe200087e2420 */
[----:B0-----:R-:W-:-:S10]  /*a5280*/  IMAD.U32 R173, RZ, RZ, UR11 ;  /* 0x0000000bffad7e24 */ /* 0x001fd4000f8e00ff */
        /* <DEDUP_REMOVED lines=17> */
[----:B------:R-:W-:Y:S02]  /*a53a0*/  @!P5 IADD3.X R207, R207, UR12, R32, P0, P2 ;  /* 0x0000000ccfcfdc10 */ /* 0x000fe400087e4420 */
[----:B0-----:R-:W-:Y:S01]  /*a53b0*/  @!P4 IADD3 R16, P2, R209, R16, RZ ;  /* 0x00000010d110c210 */ /* 0x001fe20007f5e0ff */
[----:B------:R-:W-:-:S04]  /*a53c0*/  IMAD.U32 R209, RZ, RZ, UR11 ;  /* 0x0000000bffd17e24 */ /* 0x000fc8000f8e00ff */
        /* <DEDUP_REMOVED lines=14> */
[----:B----4-:R-:W-:Y:S01]  /*a54b0*/  FMUL R16, R12, UR27 ;  /* 0x0000001b0c107c20 */ /* 0x010fe20008400000 */
[----:B------:R-:W-:-:S04]  /*a54c0*/  ISETP.LT.OR P2, PT, R31, 0x99, !P3 ;  /* 0x000000991f00780c */ /* 0x000fc80005f41670 */
        /* <DEDUP_REMOVED lines=12> */
[----:B------:R-:W-:Y:S01]  /*a5590*/  LOP3.LUT P0, RZ, R4, 0x8000000, RZ, 0xc0, !PT ;  /* 0x0800000004ff7812 */ /* 0x000fe2000780c0ff */
[----:B------:R-:W-:Y:S01]  /*a55a0*/  IMAD.U32 R17, RZ, RZ, UR10 ;  /* 0x0000000aff117e24 */ /* 0x000fe2000f8e00ff */
[----:B------:R-:W-:-:S04]  /*a55b0*/  LOP3.LUT P5, RZ, R2, 0x20000000, RZ, 0xc0, !PT ;  /* 0x2000000002ff7812 */ /* 0x000fc800078ac0ff */
[----:B------:R-:W-:Y:S02]  /*a55c0*/  @!P2 IADD3.X R47, R17, UR12, R32, P1, P4 ;  /* 0x0000000c112fac10 */ /* 0x000fe40008fe8420 */
[----:B------:R-:W-:Y:S02]  /*a55d0*/  LOP3.LUT P2, RZ, R9, 0x1, RZ, 0xc0, !PT ;  /* 0x0000000109ff7812 */ /* 0x000fe4000784c0ff */
[----:B------:R-:W-:Y:S02]  /*a55e0*/  F2FP.SATFINITE.E4M3.F32.PACK_AB_MERGE_C R16, RZ, R16, RZ ;  /* 0x00000010ff10723e */ /* 0x000fe400048070ff */
[----:B------:R-:W-:-:S03]  /*a55f0*/  LOP3.LUT P6, RZ, R2, 0x40000000, RZ, 0xc0, !PT ;  /* 0x4000000002ff7812 */ /* 0x000fc600078cc0ff */
[----:B------:R0:W-:Y:S01]  /*a5600*/  @!P0 STG.E.U8 desc[UR32][R170.64+0xd9], R16 ;  /* 0x0000d910aa008986 */ /* 0x0001e2000c101120 */
[----:B------:R-:W-:-:S05]  /*a5610*/  LOP3.LUT R2, R2, 0xefffffff, RZ, 0xc0, !PT ;  /* 0xefffffff02027812 */ /* 0x000fca00078ec0ff */
[----:B------:R-:W-:Y:S01]  /*a5620*/  @P2 LOP3.LUT R2, R2, 0x10000000, RZ, 0xfc, !PT ;  /* 0x1000000002022812 */ /* 0x000fe200078efcff */
[----:B0-----:R-:W0:Y:S01]  /*a5630*/  @!P5 LDC.64 R16, c[0x0][0x5c0] ;  /* 0x00017000ff10db82 */ /* 0x001e220000000a00 */
[----:B------:R-:W-:Y:S01]  /*a5640*/  ISETP.LT.OR P2, PT, R31, 0xa1, !P3 ;  /* 0x000000a11f00780c */ /* 0x000fe20005f41670 */
[----:B------:R-:W-:Y:S02]  /*a5650*/  IMAD.U32 R171, RZ, RZ, UR11 ;  /* 0x0000000bffab7e24 */ /* 0x000fe4000f8e00ff */
[----:B------:R-:W-:-:S10]  /*a5660*/  IMAD.U32 R18, RZ, RZ, UR10 ;  /* 0x0000000aff127e24 */ /* 0x000fd4000f8e00ff */
[----:B------:R-:W-:-:S04]  /*a5670*/  @!P2 IADD3 R171, P1, P4, R171, UR13, R24 ;  /* 0x0000000dababac10 */ /* 0x000fc8000fc3e018 */
[----:B------:R-:W-:Y:S02]  /*a5680*/  @!P2 IADD3.X R53, R18, UR12, R32, P1, P4 ;  /* 0x0000000c1235ac10 */ /* 0x000fe40008fe8420 */
[----:B0-----:R-:W-:-:S05]  /*a5690*/  @!P5 IADD3 R16, P0, R222, R16, RZ ;  /* 0x00000010de10d210 */ /* 0x001fca0007f1e0ff */
[----:B------:R-:W-:Y:S01]  /*a56a0*/  @!P5 IMAD.X R17, R223, 0x1, R17, P0 ;  /* 0x00000001df11d824 */ /* 0x000fe200000e0611 */
[----:B------:R-:W-:Y:S01]  /*a56b0*/  ISETP.LT.OR P0, PT, R31, 0xa2, !P3 ;  /* 0x000000a21f00780c */ /* 0x000fe20005f01670 */
[----:B------:R-:W-:Y:S02]  /*a56c0*/  IMAD.U32 R170, RZ, RZ, UR11 ;  /* 0x0000000bffaa7e24 */ /* 0x000fe4000f8e00ff */
[----:B---3--:R-:W-:Y:S02]  /*a56d0*/  FMUL R18, R15, UR27 ;  /* 0x0000001b0f127c20 */ /* 0x008fe40008400000 */
[----:B------:R-:W3:Y:S03]  /*a56e0*/  LDL.LU R15, [R1+0x1050] ;  /* 0x00105000010f7983 */ /* 0x000ee60000300800 */
[----:B------:R-:W-:-:S05]  /*a56f0*/  F2FP.SATFINITE.E4M3.F32.PACK_AB_MERGE_C R18, RZ, R18, RZ ;  /* 0x00000012ff12723e */ /* 0x000fca00048070ff */
[----:B------:R0:W-:Y:S02]  /*a5700*/  @!P5 STG.E.U8 desc[UR32][R16.64+0xd8], R18 ;  /* 0x0000d8121000d986 */ /* 0x0001e4000c101120 */
[----:B0-----:R-:W0:Y:S01]  /*a5710*/  @!P6 LDC.64 R16, c[0x0][0x5c0] ;  /* 0x00017000ff10eb82 */ /* 0x001e220000000a00 */
[----:B------:R-:W-:Y:S01]  /*a5720*/  ISETP.LT.OR P2, PT, R31, 0xa9, !P3 ;  /* 0x000000a91f00780c */ /* 0x000fe20005f41670 */
[----:B------:R-:W-:Y:S01]  /*a5730*/  IMAD.U32 R222, RZ, RZ, UR10 ;  /* 0x0000000affde7e24 */ /* 0x000fe2000f8e00ff */
[----:B------:R-:W-:Y:S01]  /*a5740*/  @!P0 IADD3 R170, P5, P4, R170, UR13, R24 ;  /* 0x0000000daaaa8c10 */ /* 0x000fe2000fcbe018 */
[----:B------:R-:W-:-:S03]  /*a5750*/  IMAD.U32 R223, RZ, RZ, UR11 ;  /* 0x0000000bffdf7e24 */ /* 0x000fc6000f8e00ff */
[----:B------:R-:W-:Y:S01]  /*a5760*/  @!P0 IADD3.X R222, R222, UR12, R32, P5, P4 ;  /* 0x0000000cdede8c10 */ /* 0x000fe2000afe8420 */
[----:B------:R-:W-:Y:S01]  /*a5770*/  IMAD.U32 R18, RZ, RZ, UR10 ;  /* 0x0000000aff127e24 */ /* 0x000fe2000f8e00ff */
[----:B0-----:R-:W-:-:S05]  /*a5780*/  @!P6 IADD3 R16, P4, R237, R16, RZ ;  /* 0x00000010ed10e210 */ /* 0x001fca0007f9e0ff */
[----:B------:R-:W-:Y:S01]  /*a5790*/  @!P6 IMAD.X R17, R11, 0x1, R17, P4 ;  /* 0x000000010b11e824 */ /* 0x000fe200020e0611 */
[----:B------:R-:W-:-:S04]  /*a57a0*/  @!P2 IADD3 R223, P5, P4, R223, UR13, R24 ;  /* 0x0000000ddfdfac10 */ /* 0x000fc8000fcbe018 */
[----:B------:R-:W-:Y:S01]  /*a57b0*/  @!P2 IADD3.X R65, R18, UR12, R32, P5, P4 ;  /* 0x0000000c1241ac10 */ /* 0x000fe2000afe8420 */
[----:B------:R-:W-:Y:S02]  /*a57c0*/  IMAD.U32 R237, RZ, RZ, UR11 ;  /* 0x0000000bffed7e24 */ /* 0x000fe4000f8e00ff */
[----:B--2---:R-:W-:Y:S02]  /*a57d0*/  FMUL R18, R14, UR27 ;  /* 0x0000001b0e127c20 */ /* 0x004fe40008400000 */
[----:B------:R-:W2:Y:S03]  /*a57e0*/  LDL.LU R14, [R1+0x1054] ;  /* 0x00105400010e7983 */ /* 0x000ea60000300800 */
[----:B------:R-:W-:-:S05]  /*a57f0*/  F2FP.SATFINITE.E4M3.F32.PACK_AB_MERGE_C R18, RZ, R18, RZ ;  /* 0x00000012ff12723e */ /* 0x000fca00048070ff */
[----:B------:R0:W-:Y:S01]  /*a5800*/  @!P6 STG.E.U8 desc[UR32][R16.64+0xd9], R18 ;  /* 0x0000d9121000e986 */ /* 0x0001e2000c101120 */
[----:B------:R-:W-:Y:S01]  /*a5810*/  ISETP.LT.OR P6, PT, R31, 0xaa, !P3 ;  /* 0x000000aa1f00780c */ /* 0x000fe20005fc1670 */
[----:B0-----:R-:W-:-:S12]  /*a5820*/  IMAD.U32 R16, RZ, RZ, UR10 ;  /* 0x0000000aff107e24 */ /* 0x001fd8000f8e00ff */
[----:B------:R-:W-:-:S04]  /*a5830*/  @!P6 IADD3 R237, P5, P4, R237, UR13, R24 ;  /* 0x0000000dededec10 */ /* 0x000fc8000fcbe018 */
[----:B------:R-:W-:Y:S01]  /*a5840*/  @!P6 IADD3.X R63, R16, UR12, R32, P5, P4 ;  /* 0x0000000c103fec10 */ /* 0x000fe2000afe8420 */
[----:B----4-:R-:W-:Y:S02]  /*a5850*/  FMUL R16, R12, UR27 ;  /* 0x0000001b0c107c20 */ /* 0x010fe40008400000 */
[----:B------:R-:W4:Y:S01]  /*a5860*/  LDL.LU R12, [R1+0x1058] ;  /* 0x00105800010c7983 */ /* 0x000f220000300800 */
[----:B------:R-:W-:Y:S02]  /*a5870*/  LOP3.LUT P2, RZ, R2, 0x10000000, RZ, 0xc0, !PT ;  /* 0x1000000002ff7812 */ /* 0x000fe4000784c0ff */
[----:B------:R-:W-:-:S11]  /*a5880*/  F2FP.SATFINITE.E4M3.F32.PACK_AB_MERGE_C R16, RZ, R16, RZ ;  /* 0x00000010ff10723e */ /* 0x000fd600048070ff */
[----:B------:R0:W-:Y:S01]  /*a5890*/  @!P2 STG.E.U8 desc[UR32][R168.64+0xe0], R16 ;  /* 0x0000e010a800a986 */ /* 0x0001e2000c101120 */
[----:B------:R-:W-:Y:S01]  /*a58a0*/  ISETP.LT.OR P2, PT, R31, 0xb1, !P3 ;  /* 0x000000b11f00780c */ /* 0x000fe20005f41670 */
[----:B0-----:R-:W-:Y:S02]  /*a58b0*/  IMAD.U32 R168, RZ, RZ, UR11 ;  /* 0x0000000bffa87e24 */ /* 0x001fe4000f8e00ff */
[----:B------:R-:W-:-:S10]  /*a58c0*/  IMAD.U32 R169, RZ, RZ, UR10 ;  /* 0x0000000affa97e24 */ /* 0x000fd4000f8e00ff */
[----:B------:R-:W-:-:S04]  /*a58d0*/  @!P2 IADD3 R168, P5, P4, R168, UR13, R24 ;  /* 0x0000000da8a8ac10 */ /* 0x000fc8000fcbe018 */
[----:B------:R-:W-:Y:S02]  /*a58e0*/  @!P2 IADD3.X R169, R169, UR12, R32, P5, P4 ;  /* 0x0000000ca9a9ac10 */ /* 0x000fe4000afe8420 */
[----:B------:R-:W-:Y:S01]  /*a58f0*/  ISETP.LT.OR P2, PT, R31, 0xb2, !P3 ;  /* 0x000000b21f00780c */ /* 0x000fe20005f41670 */
[----:B------:R-:W-:Y:S01]  /*a5900*/  IMAD.U32 R16, RZ, RZ, UR11 ;  /* 0x0000000bff107e24 */ /* 0x000fe2000f8e00ff */
[----:B------:R-:W-:Y:S02]  /*a5910*/  LOP3.LUT P0, RZ, R9, 0x2, RZ, 0xc0, !PT ;  /* 0x0000000209ff7812 */ /* 0x000fe4000780c0ff */
[----:B------:R-:W-:Y:S01]  /*a5920*/  LOP3.LUT P1, RZ, R0, 0x40, RZ, 0xc0, !PT ;  /* 0x0000004000ff7812 */ /* 0x000fe2000782c0ff */
[----:B------:R-:W-:-:S08]  /*a5930*/  IMAD.U32 R17, RZ, RZ, UR10 ;  /* 0x0000000aff117e24 */ /* 0x000fd0000f8e00ff */
[----:B------:R-:W-:Y:S01]  /*a5940*/  @!P2 IADD3 R60, P5, P4, R16, UR13, R24 ;  /* 0x0000000d103cac10 */ /* 0x000fe2000fcbe018 */
[----:B---3--:R-:W-:-:S03]  /*a5950*/  FMUL R16, R15, UR27 ;  /* 0x0000001b0f107c20 */ /* 0x008fc60008400000 */
[----:B------:R-:W-:Y:S01]  /*a5960*/  @!P2 IADD3.X R61, R17, UR12, R32, P5, P4 ;  /* 0x0000000c113dac10 */ /* 0x000fe2000afe8420 */
[----:B------:R-:W3:Y:S01]  /*a5970*/  LDL.LU R15, [R1+0x105c] ;  /* 0x00105c00010f7983 */ /* 0x000ee20000300800 */
[----:B------:R-:W-:-:S05]  /*a5980*/  F2FP.SATFINITE.E4M3.F32.PACK_AB_MERGE_C R16, RZ, R16, RZ ;  /* 0x00000010ff10723e */ /* 0x000fca00048070ff */
[----:B------:R0:W-:Y:S02]  /*a5990*/  @!P0 STG.E.U8 desc[UR32][R164.64+0xe1], R16 ;  /* 0x0000e110a4008986 */ /* 0x0001e4000c101120 */
[----:B0-----:R-:W0:Y:S01]  /*a59a0*/  @!P1 LDC.64 R16, c[0x0][0x5c0] ;  /* 0x00017000ff109b82 */ /* 0x001e220000000a00 */
[----:B------:R-:W-:Y:S01]  /*a59b0*/  ISETP.LT.OR P2, PT, R31, 0xb9, !P3 ;  /* 0x000000b91f00780c */ /* 0x000fe20005f41670 */
[----:B------:R-:W-:Y:S02]  /*a59c0*/  IMAD.U32 R165, RZ, RZ, UR11 ;  /* 0x0000000bffa57e24 */ /* 0x000fe4000f8e00ff */
[----:B------:R-:W-:Y:S01]  /*a59d0*/  IMAD.U32 R18, RZ, RZ, UR10 ;  /* 0x0000000aff127e24 */ /* 0x000fe2000f8e00ff */
[----:B------:R-:W-:-:S09]  /*a59e0*/  LOP3.LUT P0, RZ, R9, 0x40, RZ, 0xc0, !PT ;  /* 0x0000004009ff7812 */ /* 0x000fd2000780c0ff */
[----:B------:R-:W-:Y:S02]  /*a59f0*/  @!P2 IADD3 R165, P5, P4, R165, UR13, R24 ;  /* 0x0000000da5a5ac10 */ /* 0x000fe4000fcbe018 */
[----:B0-----:R-:W-:Y:S02]  /*a5a00*/  @!P1 IADD3 R16, P6, R214, R16, RZ ;  /* 0x00000010d6109210 */ /* 0x001fe40007fde0ff */
[----:B------:R-:W-:-:S03]  /*a5a10*/  @!P2 IADD3.X R81, R18, UR12, R32, P5, P4 ;  /* 0x0000000c1251ac10 */ /* 0x000fc6000afe8420 */
[----:B------:R-:W-:Y:S01]  /*a5a20*/  @!P1 IMAD.X R17, R10, 0x1, R17, P6 ;  /* 0x000000010a119824 */ /* 0x000fe200030e0611 */
[----:B------:R-:W-:Y:S02]  /*a5a30*/  LOP3.LUT P6, RZ, R0, 0x10000000, RZ, 0xc0, !PT ;  /* 0x1000000000ff7812 */ /* 0x000fe400078cc0ff */
[----:B------:R-:W-:-:S04]  /*a5a40*/  LOP3.LUT R2, R2, 0xf7ffffff, RZ, 0xc0, !PT ;  /* 0xf7ffffff02027812 */ /* 0x000fc800078ec0ff */
[----:B------:R-:W-:Y:S02]  /*a5a50*/  @P0 LOP3.LUT R2, R2, 0x8000000, RZ, 0xfc, !PT ;  /* 0x0800000002020812 */ /* 0x000fe400078efcff */
[----:B------:R-:W-:Y:S01]  /*a5a60*/  ISETP.LT.OR P0, PT, R31, 0xba, !P3 ;  /* 0x000000ba1f00780c */ /* 0x000fe20005f01670 */
[----:B------:R-:W-:Y:S02]  /*a5a70*/  IMAD.U32 R164, RZ, RZ, UR11 ;  /* 0x0000000bffa47e24 */ /* 0x000fe4000f8e00ff */
[----:B------:R-:W-:-:S10]  /*a5a80*/  IMAD.U32 R214, RZ, RZ, UR10 ;  /* 0x0000000affd67e24 */ /* 0x000fd4000f8e00ff */
[----:B------:R-:W-:-:S04]  /*a5a90*/  @!P0 IADD3 R164, P5, P4, R164, UR13, R24 ;  /* 0x0000000da4a48c10 */ /* 0x000fc8000fcbe018 */
[----:B------:R-:W-:Y:S02]  /*a5aa0*/  @!P0 IADD3.X R214, R214, UR12, R32, P5, P4 ;  /* 0x0000000cd6d68c10 */ /* 0x000fe4000afe8420 */
[----:B------:R-:W-:Y:S01]  /*a5ab0*/  ISETP.LT.OR P0, PT, R31, 0xc1, !P3 ;  /* 0x000000c11f00780c */ /* 0x000fe20005f01670 */
[----:B--2---:R-:W-:Y:S02]  /*a5ac0*/  FMUL R18, R14, UR27 ;  /* 0x0000001b0e127c20 */ /* 0x004fe40008400000 */
[----:B------:R-:W2:Y:S03]  /*a5ad0*/  LDL.LU R14, [R1+0x1060] ;  /* 0x00106000010e7983 */ /* 0x000ea60000300800 */
[----:B------:R-:W-:-:S05]  /*a5ae0*/  F2FP.SATFINITE.E4M3.F32.PACK_AB_MERGE_C R18, RZ, R18, RZ ;  /* 0x00000012ff12723e */ /* 0x000fca00048070ff */
[----:B------:R0:W-:Y:S02]  /*a5af0*/  @!P1 STG.E.U8 desc[UR32][R16.64+0xe0], R18 ;  /* 0x0000e01210009986 */ /* 0x0001e4000c101120 */
[----:B0-----:R-:W0:Y:S01]  /*a5b00*/  @!P6 LDC.64 R16, c[0x0][0x5c0] ;  /* 0x00017000ff10eb82 */ /* 0x001e220000000a00 */
[----:B------:R-:W-:Y:S01]  /*a5b10*/  IMAD.U32 R18, RZ, RZ, UR10 ;  /* 0x0000000aff127e24 */ /* 0x000fe2000f8e00ff */
[----:B0-----:R-:W-:Y:S01]  /*a5b20*/  @!P6 IADD3 R16, P4, R208, R16, RZ ;  /* 0x00000010d010e210 */ /* 0x001fe20007f9e0ff */
[----:B------:R-:W-:-:S04]  /*a5b30*/  IMAD.U32 R208, RZ, RZ, UR11 ;  /* 0x0000000bffd07e24 */ /* 0x000fc8000f8e00ff */
[----:B------:R-:W-:Y:S01]  /*a5b40*/  @!P6 IMAD.X R17, R215, 0x1, R17, P4 ;  /* 0x00000001d711e824 */ /* 0x000fe200020e0611 */
[----:B------:R-:W-:-:S04]  /*a5b50*/  @!P0 IADD3 R208, P5, P4, R208, UR13, R24 ;  /* 0x0000000dd0d08c10 */ /* 0x000fc8000fcbe018 */
[----:B------:R-:W-:Y:S01]  /*a5b60*/  @!P0 IADD3.X R85, R18, UR12, R32, P5, P4 ;  /* 0x0000000c12558c10 */ /* 0x000fe2000afe8420 */
[----:B----4-:R-:W-:Y:S02]  /*a5b70*/  FMUL R18, R12, UR27 ;  /* 0x0000001b0c127c20 */ /* 0x010fe40008400000 */
[----:B------:R-:W4:Y:S03]  /*a5b80*/  LDL.LU R12, [R1+0x1064] ;  /* 0x00106400010c7983 */ /* 0x000f260000300800 */
[----:B------:R-:W-:-:S05]  /*a5b90*/  F2FP.SATFINITE.E4M3.F32.PACK_AB_MERGE_C R18, RZ, R18, RZ ;  /* 0x00000012ff12723e */ /* 0x000fca00048070ff */
[----:B------:R0:W-:Y:S01]  /*a5ba0*/  @!P6 STG.E.U8 desc[UR32][R16.64+0xe1], R18 ;  /* 0x0000e1121000e986 */ /* 0x0001e2000c101120 */
[----:B------:R-:W-:Y:S01]  /*a5bb0*/  ISETP.LT.OR P6, PT, R31, 0xc2, !P3 ;  /* 0x000000c21f00780c */ /* 0x000fe20005fc1670 */
[----:B------:R-:W-:Y:S01]  /*a5bc0*/  IMAD.U32 R215, RZ, RZ, UR11 ;  /* 0x0000000bffd77e24 */ /* 0x000fe2000f8e00ff */
[----:B------:R-:W-:Y:S01]  /*a5bd0*/  LOP3.LUT P0, RZ, R2, 0x8000000, RZ, 0xc0, !PT ;  /* 0x0800000002ff7812 */ /* 0x000fe2000780c0ff */
[----:B0-----:R-:W-:-:S10]  /*a5be0*/  IMAD.U32 R16, RZ, RZ, UR10 ;  /* 0x0000000aff107e24 */ /* 0x001fd4000f8e00ff */
[----:B------:R-:W-:-:S04]  /*a5bf0*/  @!P6 IADD3 R215, P5, P4, R215, UR13, R24 ;  /* 0x0000000dd7d7ec10 */ /* 0x000fc8000fcbe018 */
[----:B------:R-:W-:Y:S02]  /*a5c00*/  @!P6 IADD3.X R77, R16, UR12, R32, P5, P4 ;  /* 0x0000000c104dec10 */ /* 0x000fe4000afe8420 */
[----:B------:R-:W-:Y:S01]  /*a5c10*/  ISETP.LT.OR P6, PT, R31, 0xc9, !P3 ;  /* 0x000000c91f00780c */ /* 0x000fe20005fc1670 */
[----:B---3--:R-:W-:Y:S02]  /*a5c20*/  FMUL R16, R15, UR27 ;  /* 0x0000001b0f107c20 */ /* 0x008fe40008400000 */
[----:B------:R-:W3:Y:S03]  /*a5c30*/  LDL.LU R15, [R1+0x1068] ;  /* 0x00106800010f7983 */ /* 0x000ee60000300800 */
        /* <DEDUP_REMOVED lines=8> */
[----:B------:R-:W-:Y:S02]  /*a5cc0*/  @!P6 IADD3 R94, P5, P4, R16, UR13, R24 ;  /* 0x0000000d105eec10 */ /* 0x000fe4000fcbe018 */
[----:B------:R-:W-:Y:S01]  /*a5cd0*/  LOP3.LUT P2, RZ, R9, 0x80, RZ, 0xc0, !PT ;  /* 0x0000008009ff7812 */ /* 0x000fe2000784c0ff */
[----:B------:R-:W-:Y:S02]  /*a5ce0*/  IMAD.U32 R17, RZ, RZ, UR10 ;  /* 0x0000000aff117e24 */ /* 0x000fe4000f8e00ff */
[----:B------:R-:W-:-:S03]  /*a5cf0*/  IMAD.U32 R18, RZ, RZ, UR10 ;  /* 0x0000000aff127e24 */ /* 0x000fc6000f8e00ff */
[----:B------:R-:W-:Y:S02]  /*a5d00*/  @!P6 IADD3.X R95, R17, UR12, R32, P5, P4 ;  /* 0x0000000c115fec10 */ /* 0x000fe4000afe8420 */
[C---:B------:R-:W-:Y:S02]  /*a5d10*/  LOP3.LUT P1, RZ, R5.reuse, 0x200, RZ, 0xc0, !PT ;  /* 0x0000020005ff7812 */ /* 0x040fe4000782c0ff */
[----:B------:R-:W-:Y:S01]  /*a5d20*/  LOP3.LUT P0, RZ, R5, 0x1000, RZ, 0xc0, !PT ;  /* 0x0000100005ff7812 */ /* 0x000fe2000780c0ff */
[----:B--2---:R-:W-:Y:S02]  /*a5d30*/  FMUL R16, R14, UR27 ;  /* 0x0000001b0e107c20 */ /* 0x004fe40008400000 */
[----:B------:R-:W2:Y:S03]  /*a5d40*/  LDL.LU R14, [R1+0x106c] ;  /* 0x00106c00010e7983 */ /* 0x000ea60000300800 */
[----:B------:R-:W-:-:S05]  /*a5d50*/  F2FP.SATFINITE.E4M3.F32.PACK_AB_MERGE_C R16, RZ, R16, RZ ;  /* 0x00000010ff10723e */ /* 0x000fca00048070ff */
[----:B------:R0:W-:Y:S01]  /*a5d60*/  @!P2 STG.E.U8 desc[UR32][R162.64+0xe9], R16 ;  /* 0x0000e910a200a986 */ /* 0x0001e2000c101120 */
[----:B------:R-:W-:Y:S01]  /*a5d70*/  ISETP.LT.OR P2, PT, R31, 0xd1, !P3 ;  /* 0x000000d11f00780c */ /* 0x000fe20005f41670 */
[----:B0-----:R-:W-:Y:S01]  /*a5d80*/  IMAD.U32 R163, RZ, RZ, UR11 ;  /* 0x0000000bffa37e24 */ /* 0x001fe2000f8e00ff */
[----:B------:R-:W0:Y:S11]  /*a5d90*/  @!P1 LDC.64 R16, c[0x0][0x5c0] ;  /* 0x00017000ff109b82 */ /* 0x000e360000000a00 */
[----:B------:R-:W-:-:S04]  /*a5da0*/  @!P2 IADD3 R163, P5, P4, R163, UR13, R24 ;  /* 0x0000000da3a3ac10 */ /* 0x000fc8000fcbe018 */
[----:B------:R-:W-:Y:S01]  /*a5db0*/  @!P2 IADD3.X R101, R18, UR12, R32, P5, P4 ;  /* 0x0000000c1265ac10 */ /* 0x000fe2000afe8420 */
[----:B----4-:R-:W-:Y:S02]  /*a5dc0*/  FMUL R18, R12, UR27 ;  /* 0x0000001b0c127c20 */ /* 0x010fe40008400000 */
[----:B------:R-:W4:Y:S04]  /*a5dd0*/  LDL.LU R12, [R1+0x1070] ;  /* 0x00107000010c7983 */ /* 0x000f280000300800 */
[----:B------:R-:W4:Y:S01]  /*a5de0*/  LDL.LU R11, [R1+0x1074] ;  /* 0x00107400010b7983 */ /* 0x000f220000300800 */
[----:B0-----:R-:W-:Y:S02]  /*a5df0*/  @!P1 IADD3 R16, P6, R190, R16, RZ ;  /* 0x00000010be109210 */ /* 0x001fe40007fde0ff */
[----:B------:R-:W-:Y:S01]  /*a5e00*/  F2FP.SATFINITE.E4M3.F32.PACK_AB_MERGE_C R18, RZ, R18, RZ ;  /* 0x00000012ff12723e */ /* 0x000fe200048070ff */
[----:B------:R-:W4:Y:S02]  /*a5e10*/  LDL.LU R10, [R1+0x1078] ;  /* 0x00107800010a7983 */ /* 0x000f240000300800 */
[----:B------:R-:W-:-:S05]  /*a5e20*/  @!P1 IMAD.X R17, R216, 0x1, R17, P6 ;  /* 0x00000001d8119824 */ /* 0x000fca00030e0611 */
[----:B------:R0:W-:Y:S01]  /*a5e30*/  @!P1 STG.E.U8 desc[UR32][R16.64+0xe8], R18 ;  /* 0x0000e81210009986 */ /* 0x0001e2000c101120 */
[----:B------:R-:W-:Y:S01]  /*a5e40*/  ISETP.LT.OR P1, PT, R31, 0xd2, !P3 ;  /* 0x000000d21f00780c */ /* 0x000fe20005f21670 */
[----:B0-----:R-:W0:Y:S01]  /*a5e50*/  @!P0 LDC.64 R16, c[0x0][0x5c0] ;  /* 0x00017000ff108b82 */ /* 0x001e220000000a00 */
[----:B------:R-:W-:Y:S02]  /*a5e60*/  IMAD.U32 R162, RZ, RZ, UR11 ;  /* 0x0000000bffa27e24 */ /* 0x000fe4000f8e00ff */
[----:B------:R-:W-:-:S09]  /*a5e70*/  IMAD.U32 R190, RZ, RZ, UR10 ;  /* 0x0000000affbe7e24 */ /* 0x000fd2000f8e00ff */
[----:B------:R-:W-:-:S04]  /*a5e80*/  @!P1 IADD3 R162, P5, P4, R162, UR13, R24 ;  /* 0x0000000da2a29c10 */ /* 0x000fc8000fcbe018 */
[----:B------:R-:W-:Y:S02]  /*a5e90*/  @!P1 IADD3.X R190, R190, UR12, R32, P5, P4 ;  /* 0x0000000cbebe9c10 */ /* 0x000fe4000afe8420 */
[----:B0-----:R-:W-:-:S05]  /*a5ea0*/  @!P0 IADD3 R16, P4, R192, R16, RZ ;  /* 0x00000010c0108210 */ /* 0x001fca0007f9e0ff */
[----:B------:R-:W-:Y:S02]  /*a5eb0*/  @!P0 IMAD.X R17, R7, 0x1, R17, P4 ;  /* 0x0000000107118824 */ /* 0x000fe400020e0611 */
[----:B------:R-:W4:Y:S01]  /*a5ec0*/  LDL.LU R7, [R1+0x107c] ;  /* 0x00107c0001077983 */ /* 0x000f220000300800 */
[----:B------:R-:W-:Y:S01]  /*a5ed0*/  ISETP.LT.OR P1, PT, R31, 0xd9, !P3 ;  /* 0x000000d91f00780c */ /* 0x000fe20005f21670 */
[----:B------:R-:W-:Y:S02]  /*a5ee0*/  IMAD.U32 R192, RZ, RZ, UR11 ;  /* 0x0000000bffc07e24 */ /* 0x000fe4000f8e00ff */
[----:B------:R-:W-:-:S10]  /*a5ef0*/  IMAD.U32 R18, RZ, RZ, UR10 ;  /* 0x0000000aff127e24 */ /* 0x000fd4000f8e00ff */
[----:B------:R-:W-:-:S04]  /*a5f00*/  @!P1 IADD3 R192, P5, P4, R192, UR13, R24 ;  /* 0x0000000dc0c09c10 */ /* 0x000fc8000fcbe018 */
[----:B------:R-:W-:Y:S01]  /*a5f10*/  @!P1 IADD3.X R113, R18, UR12, R32, P5, P4 ;  /* 0x0000000c12719c10 */ /* 0x000fe2000afe8420 */
[----:B---3--:R-:W-:-:S05]  /*a5f20*/  FMUL R18, R15, UR27 ;  /* 0x0000001b0f127c20 */ /* 0x008fca0008400000 */
        /* <DEDUP_REMOVED lines=8> */
[----:B------:R-:W-:Y:S02]  /*a5fb0*/  LOP3.LUT P2, RZ, R9, 0x2000, RZ, 0xc0, !PT ;  /* 0x0000200009ff7812 */ /* 0x000fe4000784c0ff */
[C---:B------:R-:W-:Y:S01]  /*a5fc0*/  LOP3.LUT P0, RZ, R2.reuse, 0x2000000, RZ, 0xc0, !PT ;  /* 0x0200000002ff7812 */ /* 0x040fe2000780c0ff */
[----:B------:R-:W-:Y:S01]  /*a5fd0*/  IMAD.U32 R17, RZ, RZ, UR10 ;  /* 0x0000000aff117e24 */ /* 0x000fe2000f8e00ff */
[C---:B------:R-:W-:Y:S02]  /*a5fe0*/  LOP3.LUT P1, RZ, R2.reuse, 0x4000000, RZ, 0xc0, !PT ;  /* 0x0400000002ff7812 */ /* 0x040fe4000782c0ff */
[----:B------:R-:W-:Y:S01]  /*a5ff0*/  LOP3.LUT R2, R2, 0xfff7ffff, RZ, 0xc0, !PT ;  /* 0xfff7ffff02027812 */ /* 0x000fe200078ec0ff */
[----:B------:R-:W-:Y:S02]  /*a6000*/  IMAD.U32 R18, RZ, RZ, UR10 ;  /* 0x0000000aff127e24 */ /* 0x000fe4000f8e00ff */
[----:B--2---:R-:W-:-:S05]  /*a6010*/  FMUL R16, R14, UR27 ;  /* 0x0000001b0e107c20 */ /* 0x004fca0008400000 */
        /* <DEDUP_REMOVED lines=10> */
[----:B----4-:R-:W-:-:S05]  /*a60c0*/  FMUL R16, R12, UR27 ;  /* 0x0000001b0c107c20 */ /* 0x010fca0008400000 */
[----:B------:R-:W-:Y:S02]  /*a60d0*/  F2FP.SATFINITE.E4M3.F32.PACK_AB_MERGE_C R16, RZ, R16, RZ ;  /* 0x00000010ff10723e */ /* 0x000fe400048070ff */
[----:B------:R-:W-:-:S03]  /*a60e0*/  @!P4 IADD3.X R15, R17, UR12, R32, P6, P5 ;  /* 0x0000000c110fcc10 */ /* 0x000fc6000b7ea420 */
[----:B------:R0:W-:Y:S01]  /*a60f0*/  @!P2 STG.E.U8 desc[UR32][R156.64+0xf1], R16 ;  /* 0x0000f1109c00a986 */ /* 0x0001e2000c101120 */
[----:B------:R-:W-:Y:S01]  /*a6100*/  ISETP.LT.OR P5, PT, R31, 0xe9, !P3 ;  /* 0x000000e91f00780c */ /* 0x000fe20005fa1670 */
[----:B0-----:R-:W0:Y:S01]  /*a6110*/  @!P0 LDC.64 R16, c[0x0][0x5c0] ;  /* 0x00017000ff108b82 */ /* 0x001e220000000a00 */
[----:B------:R-:W-:Y:S01]  /*a6120*/  IMAD.U32 R157, RZ, RZ, UR11 ;  /* 0x0000000bff9d7e24 */ /* 0x000fe2000f8e00ff */
[----:B------:R-:W-:-:S10]  /*a6130*/  @P4 LOP3.LUT R2, R2, 0x80000, RZ, 0xfc, !PT ;  /* 0x0008000002024812 */ /* 0x000fd400078efcff */
[----:B------:R-:W-:-:S04]  /*a6140*/  @!P5 IADD3 R157, P4, P6, R157, UR13, R24 ;  /* 0x0000000d9d9ddc10 */ /* 0x000fc8000fe9e018 */
[----:B------:R-:W-:Y:S01]  /*a6150*/  @!P5 IADD3.X R12, R18, UR12, R32, P4, P6 ;  /* 0x0000000c120cdc10 */ /* 0x000fe2000a7ec420 */
[----:B------:R-:W-:-:S05]  /*a6160*/  FMUL R18, R11, UR27 ;  /* 0x0000001b0b127c20 */ /* 0x000fca0008400000 */
[----:B------:R-:W-:Y:S02]  /*a6170*/  F2FP.SATFINITE.E4M3.F32.PACK_AB_MERGE_C R18, RZ, R18, RZ ;  /* 0x00000012ff12723e */ /* 0x000fe400048070ff */
[----:B0-----:R-:W-:-:S05]  /*a6180*/  @!P0 IADD3 R16, P2, R212, R16, RZ ;  /* 0x00000010d4108210 */ /* 0x001fca0007f5e0ff */
[----:B------:R-:W-:-:S05]  /*a6190*/  @!P0 IMAD.X R17, R213, 0x1, R17, P2 ;  /* 0x00000001d5118824 */ /* 0x000fca00010e0611 */
[----:B------:R0:W-:Y:S01]  /*a61a0*/  @!P0 STG.E.U8 desc[UR32][R16.64+0xf0], R18 ;  /* 0x0000f01210008986 */ /* 0x0001e2000c101120 */
[----:B------:R-:W-:Y:S01]  /*a61b0*/  ISETP.LT.OR P6, PT, R31, 0xea, !P3 ;  /* 0x000000ea1f00780c */ /* 0x000fe20005fc1670 */
[----:B0-----:R-:W0:Y:S01]  /*a61c0*/  @!P1 LDC.64 R16, c[0x0][0x5c0] ;  /* 0x00017000ff109b82 */ /* 0x001e220000000a00 */
[----:B------:R-:W-:Y:S01]  /*a61d0*/  LOP3.LUT R2, R2, 0xfffdffff, RZ, 0xc0, !PT ;  /* 0xfffdffff02027812 */ /* 0x000fe200078ec0ff */
[----:B------:R-:W-:-:S03]  /*a61e0*/  IMAD.U32 R156, RZ, RZ, UR11 ;  /* 0x0000000bff9c7e24 */ /* 0x000fc6000f8e00ff */
[----:B------:R-:W-:Y:S01]  /*a61f0*/  @P5 LOP3.LUT R2, R2, 0x20000, RZ, 0xfc, !PT ;  /* 0x0002000002025812 */ /* 0x000fe200078efcff */
[----:B------:R-:W-:Y:S01]  /*a6200*/  IMAD.U32 R212, RZ, RZ, UR10 ;  /* 0x0000000affd47e24 */ /* 0x000fe2000f8e00ff */
[----:B------:R-:W-:-:S05]  /*a6210*/  ISETP.LT.OR P5, PT, R31, 0xf1, !P3 ;  /* 0x000000f11f00780c */ /* 0x000fca0005fa1670 */
        /* <DEDUP_REMOVED lines=8> */
[----:B------:R-:W-:Y:S01]  /*a62a0*/  FMUL R18, R10, UR27 ;  /* 0x0000001b0a127c20 */ /* 0x000fe20008400000 */
[----:B------:R-:W-:Y:S02]  /*a62b0*/  ISETP.LT.OR P2, PT, R31, 0xf2, !P3 ;  /* 0x000000f21f00780c */ /* 0x000fe40005f41670 */
[C---:B------:R-:W-:Y:S02]  /*a62c0*/  LOP3.LUT P0, RZ, R2.reuse, 0x1000000, RZ, 0xc0, !PT ;  /* 0x0100000002ff7812 */ /* 0x040fe4000780c0ff */
[----:B------:R-:W-:Y:S02]  /*a62d0*/  LOP3.LUT P4, RZ, R9, 0x100000, RZ, 0xc0, !PT ;  /* 0x0010000009ff7812 */ /* 0x000fe4000788c0ff */
[----:B------:R-:W-:Y:S02]  /*a62e0*/  LOP3.LUT R2, R2, 0xfffbffff, RZ, 0xc0, !PT ;  /* 0xfffbffff02027812 */ /* 0x000fe400078ec0ff */
[----:B------:R-:W-:-:S02]  /*a62f0*/  F2FP.SATFINITE.E4M3.F32.PACK_AB_MERGE_C R18, RZ, R18, RZ ;  /* 0x00000012ff12723e */ /* 0x000fc400048070ff */
[----:B------:R-:W-:-:S03]  /*a6300*/  @P6 LOP3.LUT R2, R2, 0x40000, RZ, 0xfc, !PT ;  /* 0x0004000002026812 */ /* 0x000fc600078efcff */
[----:B------:R0:W-:Y:S01]  /*a6310*/  @!P1 STG.E.U8 desc[UR32][R16.64+0xf1], R18 ;  /* 0x0000f11210009986 */ /* 0x0001e2000c101120 */
[----:B------:R-:W-:Y:S02]  /*a6320*/  LOP3.LUT P5, RZ, R3, 0x2, RZ, 0xc0, !PT ;  /* 0x0000000203ff7812 */ /* 0x000fe400078ac0ff */
[----:B------:R-:W-:Y:S01]  /*a6330*/  LOP3.LUT R2, R2, 0xffbfffff, RZ, 0xc0, !PT ;  /* 0xffbfffff02027812 */ /* 0x000fe200078ec0ff */
[----:B0-----:R-:W-:Y:S01]  /*a6340*/  IMAD.U32 R16, RZ, RZ, UR11 ;  /* 0x0000000bff107e24 */ /* 0x001fe2000f8e00ff */
[----:B------:R-:W2:Y:S01]  /*a6350*/  LDL.LU R18, [R1+0x1084] ;  /* 0x0010840001127983 */ /* 0x000ea20000300800 */
[----:B------:R-:W-:Y:S01]  /*a6360*/  IMAD.U32 R17, RZ, RZ, UR10 ;  /* 0x0000000aff117e24 */ /* 0x000fe2000f8e00ff */
[----:B------:R-:W-:Y:S02]  /*a6370*/  @P4 LOP3.LUT R2, R2, 0x400000, RZ, 0xfc, !PT ;  /* 0x0040000002024812 */ /* 0x000fe400078efcff */
[----:B------:R-:W-:Y:S01]  /*a6380*/  @!P2 IADD3 R10, P1, P6, R16, UR13, R24 ;  /* 0x0000000d100aac10 */ /* 0x000fe2000fe3e018 */
[----:B------:R-:W-:Y:S01]  /*a6390*/  FMUL R16, R7, UR27 ;  /* 0x0000001b07107c20 */ /* 0x000fe20008400000 */
[----:B------:R-:W-:-:S02]  /*a63a0*/  LOP3.LUT R2, R2, 0xff7fffff, RZ, 0xc0, !PT ;  /* 0xff7fffff02027812 */ /* 0x000fc400078ec0ff */
[----:B------:R-:W-:Y:S02]  /*a63b0*/  @!P2 IADD3.X R8, R17, UR12, R32, P1, P6 ;  /* 0x0000000c1108ac10 */ /* 0x000fe40008fec420 */
[----:B------:R-:W-:Y:S02]  /*a63c0*/  ISETP.LT.OR P1, PT, R31, 0xf9, !P3 ;  /* 0x000000f91f00780c */ /* 0x000fe40005f21670 */
[----:B------:R-:W-:Y:S02]  /*a63d0*/  F2FP.SATFINITE.E4M3.F32.PACK_AB_MERGE_C R16, RZ, R16, RZ ;  /* 0x00000010ff10723e */ /* 0x000fe400048070ff */
[----:B------:R-:W-:-:S03]  /*a63e0*/  @P5 LOP3.LUT R2, R2, 0x800000, RZ, 0xfc, !PT ;  /* 0x0080000002025812 */ /* 0x000fc600078efcff */
[----:B------:R0:W-:Y:S01]  /*a63f0*/  @!P0 STG.E.U8 desc[UR32][R158.64+0xf8], R16 ;  /* 0x0000f8109e008986 */ /* 0x0001e2000c101120 */
[----:B------:R-:W-:-:S04]  /*a6400*/  LOP3.LUT R2, R2, 0xfffeffff, RZ, 0xc0, !PT ;  /* 0xfffeffff02027812 */ /* 0x000fc800078ec0ff */
[----:B------:R-:W-:Y:S01]  /*a6410*/  @P2 LOP3.LUT R2, R2, 0x10000, RZ, 0xfc, !PT ;  /* 0x0001000002022812 */ /* 0x000fe200078efcff */
[----:B0-----:R-:W-:Y:S02]  /*a6420*/  IMAD.U32 R158, RZ, RZ, UR11 ;  /* 0x0000000bff9e7e24 */ /* 0x001fe4000f8e00ff */
[----:B------:R-:W-:-:S03]  /*a6430*/  IMAD.U32 R159, RZ, RZ, UR10 ;  /* 0x0000000aff9f7e24 */ /* 0x000fc6000f8e00ff */
[----:B------:R-:W-:-:S04]  /*a6440*/  @!P1 IADD3 R158, P0, P2, R158, UR13, R24 ;  /* 0x0000000d9e9e9c10 */ /* 0x000fc8000fa1e018 */
[----:B------:R-:W-:Y:S02]  /*a6450*/  @!P1 IADD3.X R159, R159, UR12, R32, P0, P2 ;  /* 0x0000000c9f9f9c10 */ /* 0x000fe400087e4420 */
[----:B------:R-:W-:Y:S01]  /*a6460*/  ISETP.LT.OR P0, PT, R31, 0xfa, !P3 ;  /* 0x000000fa1f00780c */ /* 0x000fe20005f01670 */
[----:B------:R-:W-:-:S12]  /*a6470*/  IMAD.U32 R16, RZ, RZ, UR11 ;  /* 0x0000000bff107e24 */ /* 0x000fd8000f8e00ff */
[----:B------:R-:W-:Y:S02]  /*a6480*/  @!P0 IADD3 R7, P4, P5, R16, UR13, R24 ;  /* 0x0000000d10078c10 */ /* 0x000fe4000fd9e018 */
[----:B------:R-:W3:Y:S01]  /*a6490*/  LDL.LU R16, [R1+0x1080] ;  /* 0x0010800001107983 */ /* 0x000ee20000300800 */
[----:B------:R-:W-:-:S04]  /*a64a0*/  LOP3.LUT R2, R2, 0xffefffff, RZ, 0xc0, !PT ;  /* 0xffefffff02027812 */ /* 0x000fc800078ec0ff */
[----:B------:R-:W-:Y:S02]  /*a64b0*/  @P1 LOP3.LUT R2, R2, 0x100000, RZ, 0xfc, !PT ;  /* 0x0010000002021812 */ /* 0x000fe400078efcff */
[----:B------:R-:W-:Y:S02]  /*a64c0*/  @!P0 IADD3.X R6, R17, UR12, R32, P4, P5 ;  /* 0x0000000c11068c10 */ /* 0x000fe4000a7ea420 */
[C---:B------:R-:W-:Y:S02]  /*a64d0*/  LOP3.LUT P4, RZ, R2.reuse, 0x400000, RZ, 0xc0, !PT ;  /* 0x0040000002ff7812 */ /* 0x040fe4000788c0ff */
[C---:B------:R-:W-:Y:S02]  /*a64e0*/  LOP3.LUT P5, RZ, R2.reuse, 0x800000, RZ, 0xc0, !PT ;  /* 0x0080000002ff7812 */ /* 0x040fe400078ac0ff */
[----:B------:R-:W-:-:S04]  /*a64f0*/  LOP3.LUT R2, R2, 0xffdfffff, RZ, 0xc0, !PT ;  /* 0xffdfffff02027812 */ /* 0x000fc800078ec0ff */
[----:B------:R-:W-:Y:S01]  /*a6500*/  @P0 LOP3.LUT R2, R2, 0x200000, RZ, 0xfc, !PT ;  /* 0x0020000002020812 */ /* 0x000fe200078efcff */
[----:B---3--:R-:W-:-:S05]  /*a6510*/  FMUL R16, R16, UR27 ;  /* 0x0000001b10107c20 */ /* 0x008fca0008400000 */
[----:B------:R-:W-:-:S05]  /*a6520*/  F2FP.SATFINITE.E4M3.F32.PACK_AB_MERGE_C R16, RZ, R16, RZ ;  /* 0x00000010ff10723e */ /* 0x000fca00048070ff */
[----:B------:R0:W-:Y:S02]  /*a6530*/  @!P4 STG.E.U8 desc[UR32][R154.64+0xf9], R16 ;  /* 0x0000f9109a00c986 */ /* 0x0001e4000c101120 */
[----:B0-----:R-:W0:Y:S02]  /*a6540*/  @!P5 LDC.64 R16, c[0x0][0x5c0] ;  /* 0x00017000ff10db82 */ /* 0x001e240000000a00 */
[----:B------:R-:W3:Y:S01]  /*a6550*/  LDL.LU R154, [R1+0x1090] ;  /* 0x00109000019a7983 */ /* 0x000ee20000300800 */
[----:B0-----:R-:W-:-:S03]  /*a6560*/  @!P5 IADD3 R16, P0, R204, R16, RZ ;  /* 0x00000010cc10d210 */ /* 0x001fc60007f1e0ff */
[----:B------:R-:W4:Y:S01]  /*a6570*/  LDL.LU R204, [R1+0x1088] ;  /* 0x0010880001cc7983 */ /* 0x000f220000300800 */
[----:B------:R-:W-:Y:S01]  /*a6580*/  LOP3.LUT P1, RZ, R5, 0x80000000, RZ, 0xc0, !PT ;  /* 0x8000000005ff7812 */ /* 0x000fe2000782c0ff */
[----:B--2---:R-:W-:Y:S01]  /*a6590*/  FMUL R18, R18, UR27 ;  /* 0x0000001b12127c20 */ /* 0x004fe20008400000 */
[----:B------:R-:W-:Y:S02]  /*a65a0*/  @!P5 IMAD.X R17, R153, 0x1, R17, P0 ;  /* 0x000000019911d824 */ /* 0x000fe400000e0611 */
[----:B------:R-:W2:Y:S02]  /*a65b0*/  LDL.LU R153, [R1+0x1d5c] ;  /* 0x001d5c0001997983 */ /* 0x000ea40000300800 */
[----:B------:R-:W-:Y:S02]  /*a65c0*/  F2FP.SATFINITE.E4M3.F32.PACK_AB_MERGE_C R18, RZ, R18, RZ ;  /* 0x00000012ff12723e */ /* 0x000fe400048070ff */
[----:B------:R-:W3:Y:S04]  /*a65d0*/  LDL.LU R155, [R1+0x1098] ;  /* 0x00109800019b7983 */ /* 0x000ee80000300800 */
[----:B------:R0:W-:Y:S02]  /*a65e0*/  @!P5 STG.E.U8 desc[UR32][R16.64+0xf8], R18 ;  /* 0x0000f8121000d986 */ /* 0x0001e4000c101120 */
[----:B0-----:R-:W0:Y:S02]  /*a65f0*/  @!P1 LDC.64 R16, c[0x0][0x5c0] ;  /* 0x00017000ff109b82 */ /* 0x001e240000000a00 */
[----:B0-----:R-:W-:-:S02]  /*a6600*/  @!P1 IADD3 R16, P0, R33, R16, RZ ;  /* 0x0000001021109210 */ /* 0x001fc40007f1e0ff */
[----:B------:R-:W2:Y:S03]  /*a6610*/  LDL.LU R33, [R1+0x1094] ;  /* 0x0010940001217983 */ /* 0x000ea60000300800 */
[----:B------:R-:W-:Y:S02]  /*a6620*/  @!P1 IMAD.X R17, R205, 0x1, R17, P0 ;  /* 0x00000001cd119824 */ /* 0x000fe400000e0611 */
[----:B------:R-:W3:Y:S01]  /*a6630*/  LDL.LU R205, [R1+0x109c] ;  /* 0x00109c0001cd7983 */ /* 0x000ee20000300800 */
[----:B----4-:R-:W-:-:S03]  /*a6640*/  FMUL R18, R204, UR27 ;  /* 0x0000001bcc127c20 */ /* 0x010fc60008400000 */
[----:B------:R-:W4:Y:S02]  /*a6650*/  LDL.LU R204, [R1+0x10a0] ;  /* 0x0010a00001cc7983 */ /* 0x000f240000300800 */
[----:B------:R-:W-:-:S05]  /*a6660*/  F2FP.SATFINITE.E4M3.F32.PACK_AB_MERGE_C R18, RZ, R18, RZ ;  /* 0x00000012ff12723e */ /* 0x000fca00048070ff */
[----:B------:R0:W-:Y:S04]  /*a6670*/  @!P1 STG.E.U8 desc[UR32][R16.64+0xf9], R18 ;  /* 0x0000f91210009986 */ /* 0x0001e8000c101120 */
[----:B0-----:R-:W3:Y:S01]  /*a6680*/  LDL.LU R17, [R1+0x108c] ;  /* 0x00108c0001117983 */ /* 0x001ee20000300800 */
[C---:B------:R-:W-:Y:S02]  /*a6690*/  LOP3.LUT P6, RZ, R9.reuse, 0x40000, RZ, 0xc0, !PT ;  /* 0x0004000009ff7812 */ /* 0x040fe400078cc0ff */
[----:B------:R-:W-:Y:S02]  /*a66a0*/  LOP3.LUT P2, RZ, R9, 0x20000, RZ, 0xc0, !PT ;  /* 0x0002000009ff7812 */ /* 0x000fe4000784c0ff */
[----:B------:R-:W-:Y:S01]  /*a66b0*/  ISETP.LT.OR P1, PT, R31, 0x2, !P3 ;  /* 0x000000021f00780c */ /* 0x000fe20005f21670 */
[----:B--2---:R-:W-:-:S05]  /*a66c0*/  FMUL R18, R33, UR27 ;  /* 0x0000001b21127c20 */ /* 0x004fca0008400000 */
[----:B------:R-:W-:Y:S01]  /*a66d0*/  F2FP.SATFINITE.E4M3.F32.PACK_AB_MERGE_C R18, RZ, R18, RZ ;  /* 0x00000012ff12723e */ /* 0x000fe200048070ff */
[----:B---3--:R-:W-:-:S05]  /*a66e0*/  FMUL R16, R17, UR27 ;  /* 0x0000001b11107c20 */ /* 0x008fca0008400000 */
[----:B------:R-:W-:-:S05]  /*a66f0*/  F2FP.SATFINITE.E4M3.F32.PACK_AB_MERGE_C R16, RZ, R16, RZ ;  /* 0x00000010ff10723e */ /* 0x000fca00048070ff */
[----:B------:R0:W-:Y:S01]  /*a6700*/  @!P6 STG.E.U8 desc[UR32][R152.64], R16 ;  /* 0x000000109800e986 */ /* 0x0001e2000c101120 */
[----:B------:R-:W-:Y:S01]  /*a6710*/  ISETP.LT.OR P6, PT, R31, 0x1, !P3 ;  /* 0x000000011f00780c */ /* 0x000fe20005fc1670 */
[----:B0-----:R-:W-:Y:S02]  /*a6720*/  FMUL R16, R154, UR27 ;  /* 0x0000001b9a107c20 */ /* 0x001fe40008400000 */
[----:B------:R-:W2:Y:S03]  /*a6730*/  LDL.LU R154, [R1+0x10a4] ;  /* 0x0010a400019a7983 */ /* 0x000ea60000300800 */
[----:B------:R-:W-:Y:S01]  /*a6740*/  F2FP.SATFINITE.E4M3.F32.PACK_AB_MERGE_C R16, RZ, R16, RZ ;  /* 0x00000010ff10723e */ /* 0x000fe200048070ff */
[----:B------:R-:W3:Y:S04]  /*a6750*/  LDL.LU R33, [R1+0x10a8] ;  /* 0x0010a80001217983 */ /* 0x000ee80000300800 */
[----:B------:R0:W-:Y:S02]  /*a6760*/  @!P2 STG.E.U8 desc[UR32][R146.64+0x1], R16 ;  /* 0x000001109200a986 */ /* 0x0001e4000c101120 */
[----:B0-----:R-:W0:Y:S02]  /*a6770*/  @!P6 LDC.64 R16, c[0x0][0x5c0] ;  /* 0x00017000ff10eb82 */ /* 0x001e240000000a00 */
[----:B0-----:R-:W-:-:S05]  /*a6780*/  @!P6 IADD3 R16, P0, R188, R16, RZ ;  /* 0x00000010bc10e210 */ /* 0x001fca0007f1e0ff */
[----:B------:R-:W-:-:S05]  /*a6790*/  @!P6 IMAD.X R17, R220, 0x1, R17, P0 ;  /* 0x00000001dc11e824 */ /* 0x000fca00000e0611 */
[----:B------:R0:W-:Y:S02]  /*a67a0*/  @!P6 STG.E.U8 desc[UR32][R16.64], R18 ;  /* 0x000000121000e986 */ /* 0x0001e4000c101120 */
[----:B0-----:R-:W0:Y:S02]  /*a67b0*/  @!P1 LDC.64 R16, c[0x0][0x5c0] ;  /* 0x00017000ff109b82 */ /* 0x001e240000000a00 */
[----:B0-----:R-:W-:-:S05]  /*a67c0*/  @!P1 IADD3 R16, P0, R217, R16, RZ ;  /* 0x00000010d9109210 */ /* 0x001fca0007f1e0ff */
[----:B------:R-:W-:Y:S02]  /*a67d0*/  @!P1 IMAD.X R17, R145, 0x1, R17, P0 ;  /* 0x0000000191119824 */ /* 0x000fe400000e0611 */
[----:B------:R-:W3:Y:S01]  /*a67e0*/  LDL.LU R145, [R1+0x1d58] ;  /* 0x001d580001917983 */ /* 0x000ee20000300800 */
[----:B------:R-:W-:Y:S01]  /*a67f0*/  FMUL R18, R155, UR27 ;  /* 0x0000001b9b127c20 */ /* 0x000fe20008400000 */
[C---:B------:R-:W-:Y:S02]  /*a6800*/  LOP3.LUT P4, RZ, R9.reuse, 0x10000, RZ, 0xc0, !PT ;  /* 0x0001000009ff7812 */ /* 0x040fe4000788c0ff */
[----:B------:R-:W-:Y:S01]  /*a6810*/  LOP3.LUT P5, RZ, R9, 0x8000, RZ, 0xc0, !PT ;  /* 0x0000800009ff7812 */ /* 0x000fe200078ac0ff */
[----:B------:R-:W3:Y:S01]  /*a6820*/  LDL.LU R153, [R1+0x10ac] ;  /* 0x0010ac0001997983 */ /* 0x000ee20000300800 */
[----:B------:R-:W-:-:S03]  /*a6830*/  F2FP.SATFINITE.E4M3.F32.PACK_AB_MERGE_C R18, RZ, R18, RZ ;  /* 0x00000012ff12723e */ /* 0x000fc600048070ff */
[----:B------:R-:W3:Y:S04]  /*a6840*/  LDL.LU R155, [R1+0x10b0] ;  /* 0x0010b000019b7983 */ /* 0x000ee80000300800 */
[----:B------:R0:W-:Y:S02]  /*a6850*/  @!P1 STG.E.U8 desc[UR32][R16.64+0x1], R18 ;  /* 0x0000011210009986 */ /* 0x0001e4000c101120 */
[----:B0-----:R-:W-:-:S05]  /*a6860*/  FMUL R16, R205, UR27 ;  /* 0x0000001bcd107c20 */ /* 0x001fca0008400000 */
[----:B------:R-:W-:-:S05]  /*a6870*/  F2FP.SATFINITE.E4M3.F32.PACK_AB_MERGE_C R16, RZ, R16, RZ ;  /* 0x00000010ff10723e */ /* 0x000fca00048070ff */
[----:B------:R4:W-:Y:S01]  /*a6880*/  @!P4 STG.E.U8 desc[UR32][R150.64+0x8], R16 ;  /* 0x000008109600c986 */ /* 0x0009e2000c101120 */
[C---:B------:R-:W-:Y:S01]  /*a6890*/  ISETP.LT.OR P4, PT, R31.reuse, 0x9, !P3 ;  /* 0x000000091f00780c */ /* 0x040fe20005f81670 */
[----:B----4-:R-:W-:Y:S01]  /*a68a0*/  FMUL R16, R204, UR27 ;  /* 0x0000001bcc107c20 */ /* 0x010fe20008400000 */
[----:B------:R-:W-:Y:S01]  /*a68b0*/  ISETP.LT.OR P1, PT, R31, 0xa, !P3 ;  /* 0x0000000a1f00780c */ /* 0x000fe20005f21670 */
[----:B------:R-:W4:Y:S03]  /*a68c0*/  LDL.LU R204, [R1+0x10b4] ;  /* 0x0010b40001cc7983 */ /* 0x000f260000300800 */
[----:B------:R-:W-:Y:S01]  /*a68d0*/  F2FP.SATFINITE.E4M3.F32.PACK_AB_MERGE_C R16, RZ, R16, RZ ;  /* 0x00000010ff10723e */ /* 0x000fe200048070ff */
[----:B--2---:R-:W-:Y:S02]  /*a68e0*/  FMUL R18, R154, UR27 ;  /* 0x0000001b9a127c20 */ /* 0x004fe40008400000 */
[----:B------:R-:W2:Y:S03]  /*a68f0*/  LDL.LU R154, [R1+0x10b8] ;  /* 0x0010b800019a7983 */ /* 0x000ea60000300800 */
[----:B------:R-:W-:Y:S01]  /*a6900*/  F2FP.SATFINITE.E4M3.F32.PACK_AB_MERGE_C R18, RZ, R18, RZ ;  /* 0x00000012ff12723e */ /* 0x000fe200048070ff */
[----:B---3--:R0:W-:Y:S02]  /*a6910*/  @!P5 STG.E.U8 desc[UR32][R144.64+0x9], R16 ;  /* 0x000009109000d986 */ /* 0x0081e4000c101120 */
[----:B0-----:R-:W0:Y:S02]  /*a6920*/  @!P4 LDC.64 R16, c[0x0][0x5c0] ;  /* 0x00017000ff10cb82 */ /* 0x001e240000000a00 */
[----:B0-----:R-:W-:-:S05]  /*a6930*/  @!P4 IADD3 R16, P0, R210, R16, RZ ;  /* 0x00000010d210c210 */ /* 0x001fca0007f1e0ff */
[----:B------:R-:W-:-:S05]  /*a6940*/  @!P4 IMAD.X R17, R211, 0x1, R17, P0 ;  /* 0x00000001d311c824 */ /* 0x000fca00000e0611 */
[----:B------:R0:W-:Y:S02]  /*a6950*/  @!P4 STG.E.U8 desc[UR32][R16.64+0x8], R18 ;  /* 0x000008121000c986 */ /* 0x0001e4000c101120 */
[----:B0-----:R-:W0:Y:S02]  /*a6960*/  @!P1 LDC.64 R16, c[0x0][0x5c0] ;  /* 0x00017000ff109b82 */ /* 0x001e240000000a00 */
[----:B0-----:R-:W-:Y:S02]  /*a6970*/  @!P1 IADD3 R16, P0, R142, R16, RZ ;  /* 0x000000108e109210 */ /* 0x001fe40007f1e0ff */
[----:B------:R-:W3:Y:S03]  /*a6980*/  LDL.LU R142, [R1+0x1d54] ;  /* 0x001d5400018e7983 */ /* 0x000ee60000300800 */
[----:B------:R-:W-:Y:S02]  /*a6990*/  @!P1 IMAD.X R17, R143, 0x1, R17, P0 ;  /* 0x000000018f119824 */ /* 0x000fe400000e0611 */
[----:B------:R-:W3:Y:S01]  /*a69a0*/  LDL.LU R143, [R1+0x1d50] ;  /* 0x001d5000018f7983 */ /* 0x000ee20000300800 */
[----:B------:R-:W-:Y:S01]  /*a69b0*/  FMUL R18, R33, UR27 ;  /* 0x0000001b21127c20 */ /* 0x000fe20008400000 */
[----:B------:R-:W-:-:S02]  /*a69c0*/  LOP3.LUT P2, RZ, R9, 0x4000, RZ, 0xc0, !PT ;  /* 0x0000400009ff7812 */ /* 0x000fc4000784c0ff */
[----:B------:R-:W-:Y:S01]  /*a69d0*/  LOP3.LUT P6, RZ, R9, 0x1000, RZ, 0xc0, !PT ;  /* 0x0000100009ff7812 */ /* 0x000fe200078cc0ff */
[----:B------:R-:W2:Y:S01]  /*a69e0*/  LDL.LU R205, [R1+0x10bc] ;  /* 0x0010bc0001cd7983 */ /* 0x000ea20000300800 */
[----:B------:R-:W-:-:S03]  /*a69f0*/  F2FP.SATFINITE.E4M3.F32.PACK_AB_MERGE_C R18, RZ, R18, RZ ;  /* 0x00000012ff12723e */ /* 0x000fc600048070ff */
[----:B------:R-:W2:Y:S04]  /*a6a00*/  LDL.LU R33, [R1+0x10c0] ;  /* 0x0010c00001217983 */ /* 0x000ea80000300800 */
[----:B------:R0:W-:Y:S02]  /*a6a10*/  @!P1 STG.E.U8 desc[UR32][R16.64+0x9], R18 ;  /* 0x0000091210009986 */ /* 0x0001e4000c101120 */
[----:B0-----:R-:W-:-:S05]  /*a6a20*/  FMUL R16, R153, UR27 ;  /* 0x0000001b99107c20 */ /* 0x001fca0008400000 */
[----:B------:R-:W-:-:S05]  /*a6a30*/  F2FP.SATFINITE.E4M3.F32.PACK_AB_MERGE_C R16, RZ, R16, RZ ;  /* 0x00000010ff10723e */ /* 0x000fca00048070ff */
[----:B------:R0:W-:Y:S01]  /*a6a40*/  @!P2 STG.E.U8 desc[UR32][R148.64+0x10], R16 ;  /* 0x000010109400a986 */ /* 0x0001e2000c101120 */
[----:B------:R-:W-:Y:S01]  /*a6a50*/  ISETP.LT.OR P2, PT, R31, 0x11, !P3 ;  /* 0x000000111f00780c */ /* 0x000fe20005f41670 */
[----:B0-----:R-:W-:Y:S02]  /*a6a60*/  FMUL R16, R155, UR27 ;  /* 0x0000001b9b107c20 */ /* 0x001fe40008400000 */
[----:B------:R-:W2:Y:S03]  /*a6a70*/  LDL.LU R155, [R1+0x10c4] ;  /* 0x0010c400019b7983 */ /* 0x000ea60000300800 */
[----:B------:R-:W-:-:S05]  /*a6a80*/  F2FP.SATFINITE.E4M3.F32.PACK_AB_MERGE_C R16, RZ, R16, RZ ;  /* 0x00000010ff10723e */ /* 0x000fca00048070ff */
[----:B---3--:R0:W-:Y:S02]  /*a6a90*/  @!P6 STG.E.U8 desc[UR32][R142.64+0x11], R16 ;  /* 0x000011108e00e986 */ /* 0x0081e4000c101120 */
[----:B0-----:R-:W0:Y:S02]  /*a6aa0*/  @!P2 LDC.64 R16, c[0x0][0x5c0] ;  /* 0x00017000ff10ab82 */ /* 0x001e240000000a00 */
[----:B0-----:R-:W-:-:S05]  /*a6ab0*/  @!P2 IADD3 R16, P0, R201, R16, RZ ;  /* 0x00000010c910a210 */ /* 0x001fca0007f1e0ff */
[----:B------:R-:W-:Y:S02]  /*a6ac0*/  @!P2 IMAD.X R17, R141, 0x1, R17, P0 ;  /* 0x000000018d11a824 */ /* 0x000fe400000e0611 */
[----:B------:R-:W3:Y:S01]  /*a6ad0*/  LDL.LU R141, [R1+0x1d4c] ;  /* 0x001d4c00018d7983 */ /* 0x000ee20000300800 */
[----:B------:R-:W-:Y:S01]  /*a6ae0*/  ISETP.LT.OR P1, PT, R31, 0x12, !P3 ;  /* 0x000000121f00780c */ /* 0x000fe20005f21670 */
[----:B----4-:R-:W-:Y:S01]  /*a6af0*/  FMUL R18, R204, UR27 ;  /* 0x0000001bcc127c20 */ /* 0x010fe20008400000 */
[C---:B------:R-:W-:Y:S01]  /*a6b00*/  LOP3.LUT P5, RZ, R9.reuse, 0x400, RZ, 0xc0, !PT ;  /* 0x0000040009ff7812 */ /* 0x040fe200078ac0ff */
[----:B------:R-:W4:Y:S03]  /*a6b10*/  LDL.LU R204, [R1+0x10c8] ;  /* 0x0010c80001cc7983 */ /* 0x000f260000300800 */
[----:B------:R-:W-:Y:S01]  /*a6b20*/  F2FP.SATFINITE.E4M3.F32.PACK_AB_MERGE_C R18, RZ, R18, RZ ;  /* 0x00000012ff12723e */ /* 0x000fe200048070ff */
[----:B------:R-:W4:Y:S04]  /*a6b30*/  LDL.LU R153, [R1+0x10cc] ;  /* 0x0010cc0001997983 */ /* 0x000f280000300800 */
[----:B------:R0:W-:Y:S02]  /*a6b40*/  @!P2 STG.E.U8 desc[UR32][R16.64+0x10], R18 ;  /* 0x000010121000a986 */ /* 0x0001e4000c101120 */
[----:B0-----:R-:W0:Y:S01]  /*a6b50*/  @!P1 LDC.64 R16, c[0x0][0x5c0] ;  /* 0x00017000ff109b82 */ /* 0x001e220000000a00 */
[----:B--2---:R-:W-:Y:S01]  /*a6b60*/  FMUL R18, R154, UR27 ;  /* 0x0000001b9a127c20 */ /* 0x004fe20008400000 */
[----:B------:R-:W-:Y:S01]  /*a6b70*/  LOP3.LUT P4, RZ, R9, 0x200, RZ, 0xc0, !PT ;  /* 0x0000020009ff7812 */ /* 0x000fe2000788c0ff */
[----:B------:R-:W2:Y:S03]  /*a6b80*/  LDL.LU R154, [R1+0x10d0] ;  /* 0x0010d000019a7983 */ /* 0x000ea60000300800 */
[----:B------:R-:W-:-:S02]  /*a6b90*/  F2FP.SATFINITE.E4M3.F32.PACK_AB_MERGE_C R18, RZ, R18, RZ ;  /* 0x00000012ff12723e */ /* 0x000fc400048070ff */
[----:B0-----:R-:W-:-:S05]  /*a6ba0*/  @!P1 IADD3 R16, P0, R200, R16, RZ ;  /* 0x00000010c8109210 */ /* 0x001fca0007f1e0ff */
[----:B------:R-:W-:-:S05]  /*a6bb0*/  @!P1 IMAD.X R17, R221, 0x1, R17, P0 ;  /* 0x00000001dd119824 */ /* 0x000fca00000e0611 */
[----:B------:R0:W-:Y:S02]  /*a6bc0*/  @!P1 STG.E.U8 desc[UR32][R16.64+0x11], R18 ;  /* 0x0000111210009986 */ /* 0x0001e4000c101120 */
[----:B0-----:R-:W-:-:S05]  /*a6bd0*/  FMUL R16, R205, UR27 ;  /* 0x0000001bcd107c20 */ /* 0x001fca0008400000 */
[----:B------:R-:W-:Y:S02]  /*a6be0*/  F2FP.SATFINITE.E4M3.F32.PACK_AB_MERGE_C R16, RZ, R16, RZ ;  /* 0x00000010ff10723e */ /* 0x000fe400048070ff */
[----:B------:R-:W-:Y:S01]  /*a6bf0*/  ISETP.LT.OR P1, PT, R31, 0x1a, !P3 ;  /* 0x0000001a1f00780c */ /* 0x000fe20005f21670 */
[----:B------:R-:W-:-:S05]  /*a6c00*/  FMUL R18, R155, UR27 ;  /* 0x0000001b9b127c20 */ /* 0x000fca0008400000 */
[----:B------:R-:W-:Y:S01]  /*a6c10*/  F2FP.SATFINITE.E4M3.F32.PACK_AB_MERGE_C R18, RZ, R18, RZ ;  /* 0x00000012ff12723e */ /* 0x000fe200048070ff */
[----:B---3--:R0:W-:Y:S01]  /*a6c20*/  @!P5 STG.E.U8 desc[UR32][R140.64+0x18], R16 ;  /* 0x000018108c00d986 */ /* 0x0081e2000c101120 */
[----:B------:R-:W-:Y:S01]  /*a6c30*/  ISETP.LT.OR P5, PT, R31, 0x19, !P3 ;  /* 0x000000191f00780c */ /* 0x000fe20005fa1670 */
[----:B0-----:R-:W-:Y:S02]  /*a6c40*/  FMUL R16, R33, UR27 ;  /* 0x0000001b21107c20 */ /* 0x001fe40008400000 */
[----:B------:R-:W3:Y:S03]  /*a6c50*/  LDL.LU R33, [R1+0x10d4] ;  /* 0x0010d40001217983 */ /* 0x000ee60000300800 */
        /* <DEDUP_REMOVED lines=11> */
[----:B----4-:R-:W-:Y:S01]  /*a6d10*/  FMUL R18, R204, UR27 ;  /* 0x0000001bcc127c20 */ /* 0x010fe20008400000 */
[C---:B------:R-:W-:Y:S02]  /*a6d20*/  LOP3.LUT P6, RZ, R9.reuse, 0x100, RZ, 0xc0, !PT ;  /* 0x0000010009ff7812 */ /* 0x040fe400078cc0ff */
[----:B------:R-:W-:Y:S01]  /*a6d30*/  LOP3.LUT P2, RZ, R9, 0x20, RZ, 0xc0, !PT ;  /* 0x0000002009ff7812 */ /* 0x000fe2000784c0ff */
[----:B------:R-:W4:Y:S01]  /*a6d40*/  LDL.LU R205, [R1+0x10dc] ;  /* 0x0010dc0001cd7983 */ /* 0x000f220000300800 */
[----:B------:R-:W-:-:S03]  /*a6d50*/  F2FP.SATFINITE.E4M3.F32.PACK_AB_MERGE_C R18, RZ, R18, RZ ;  /* 0x00000012ff12723e */ /* 0x000fc600048070ff */
[----:B------:R-:W4:Y:S04]  /*a6d60*/  LDL.LU R204, [R1+0x10e0] ;  /* 0x0010e00001cc7983 */ /* 0x000f280000300800 */
[----:B------:R0:W-:Y:S02]  /*a6d70*/  @!P1 STG.E.U8 desc[UR32][R16.64+0x19], R18 ;  /* 0x0000191210009986 */ /* 0x0001e4000c101120 */
[----:B0-----:R-:W-:-:S05]  /*a6d80*/  FMUL R16, R153, UR27 ;  /* 0x0000001b99107c20 */ /* 0x001fca0008400000 */
[----:B------:R-:W-:-:S05]  /*a6d90*/  F2FP.SATFINITE.E4M3.F32.PACK_AB_MERGE_C R16, RZ, R16, RZ ;  /* 0x00000010ff10723e */ /* 0x000fca00048070ff */
[----:B------:R2:W-:Y:S01]  /*a6da0*/  @!P6 STG.E.U8 desc[UR32][R138.64+0x20], R16 ;  /* 0x000020108a00e986 */ /* 0x0005e2000c101120 */
[C---:B------:R-:W-:Y:S01]  /*a6db0*/  ISETP.LT.OR P6, PT, R31.reuse, 0x21, !P3 ;  /* 0x000000211f00780c */ /* 0x040fe20005fc1670 */
[----:B--2---:R-:W-:Y:S01]  /*a6dc0*/  FMUL R16, R154, UR27 ;  /* 0x0000001b9a107c20 */ /* 0x004fe20008400000 */
[----:B------:R-:W-:Y:S01]  /*a6dd0*/  ISETP.LT.OR P1, PT, R31, 0x22, !P3 ;  /* 0x000000221f00780c */ /* 0x000fe20005f21670 */
[----:B------:R-:W2:Y:S03]  /*a6de0*/  LDL.LU R154, [R1+0x10e4] ;  /* 0x0010e400019a7983 */ /* 0x000ea60000300800 */
[----:B------:R-:W-:Y:S01]  /*a6df0*/  F2FP.SATFINITE.E4M3.F32.PACK_AB_MERGE_C R16, RZ, R16, RZ ;  /* 0x00000010ff10723e */ /* 0x000fe200048070ff */
[----:B---3--:R-:W-:Y:S02]  /*a6e00*/  FMUL R18, R33, UR27 ;  /* 0x0000001b21127c20 */ /* 0x008fe40008400000 */
[----:B------:R-:W3:Y:S03]  /*a6e10*/  LDL.LU R33, [R1+0x10e8] ;  /* 0x0010e80001217983 */ /* 0x000ee60000300800 */
[----:B------:R-:W-:Y:S01]  /*a6e20*/  F2FP.SATFINITE.E4M3.F32.PACK_AB_MERGE_C R18, RZ, R18, RZ ;  /* 0x00000012ff12723e */ /* 0x000fe200048070ff */
[----:B------:R0:W-:Y:S02]  /*a6e30*/  @!P2 STG.E.U8 desc[UR32][R134.64+0x21], R16 ;  /* 0x000021108600a986 */ /* 0x0001e4000c101120 */
[----:B0-----:R-:W0:Y:S02]  /*a6e40*/  @!P6 LDC.64 R16, c[0x0][0x5c0] ;  /* 0x00017000ff10eb82 */ /* 0x001e240000000a00 */
[----:B0-----:R-:W-:-:S05]  /*a6e50*/  @!P6 IADD3 R16, P0, R198, R16, RZ ;  /* 0x00000010c610e210 */ /* 0x001fca0007f1e0ff */
[----:B------:R-:W-:-:S05]  /*a6e60*/  @!P6 IMAD.X R17, R199, 0x1, R17, P0 ;  /* 0x00000001c711e824 */ /* 0x000fca00000e0611 */
[----:B------:R0:W-:Y:S02]  /*a6e70*/  @!P6 STG.E.U8 desc[UR32][R16.64+0x20], R18 ;  /* 0x000020121000e986 */ /* 0x0001e4000c101120 */
[----:B0-----:R-:W0:Y:S02]  /*a6e80*/  @!P1 LDC.64 R16, c[0x0][0x5c0] ;  /* 0x00017000ff109b82 */ /* 0x001e240000000a00 */
[----:B0-----:R-:W-:Y:S02]  /*a6e90*/  @!P1 IADD3 R16, P0, R124, R16, RZ ;  /* 0x000000107c109210 */ /* 0x001fe40007f1e0ff */
[----:B------:R-:W2:Y:S03]  /*a6ea0*/  LDL.LU R124, [R1+0x1d44] ;  /* 0x001d4400017c7983 */ /* 0x000ea60000300800 */
[----:B------:R-:W-:Y:S02]  /*a6eb0*/  @!P1 IMAD.X R17, R125, 0x1, R17, P0 ;  /* 0x000000017d119824 */ /* 0x000fe400000e0611 */
[----:B------:R-:W2:Y:S01]  /*a6ec0*/  LDL.LU R125, [R1+0x1d40] ;  /* 0x001d4000017d7983 */ /* 0x000ea20000300800 */
[----:B------:R-:W-:Y:S01]  /*a6ed0*/  FMUL R18, R155, UR27 ;  /* 0x0000001b9b127c20 */ /* 0x000fe20008400000 */
[----:B------:R-:W-:-:S02]  /*a6ee0*/  LOP3.LUT P4, RZ, R9, 0x10, RZ, 0xc0, !PT ;  /* 0x0000001009ff7812 */ /* 0x000fc4000788c0ff */
[----:B------:R-:W-:Y:S01]  /*a6ef0*/  LOP3.LUT P5, RZ, R9, 0x8, RZ, 0xc0, !PT ;  /* 0x0000000809ff7812 */ /* 0x000fe200078ac0ff */
[----:B------:R-:W3:Y:S01]  /*a6f00*/  LDL.LU R153, [R1+0x10ec] ;  /* 0x0010ec0001997983 */ /* 0x000ee20000300800 */
[----:B------:R-:W-:-:S03]  /*a6f10*/  F2FP.SATFINITE.E4M3.F32.PACK_AB_MERGE_C R18, RZ, R18, RZ ;  /* 0x00000012ff12723e */ /* 0x000fc600048070ff */
[----:B------:R-:W3:Y:S04]  /*a6f20*/  LDL.LU R155, [R1+0x10f0] ;  /* 0x0010f000019b7983 */ /* 0x000ee80000300800 */
[----:B------:R4:W-:Y:S02]  /*a6f30*/  @!P1 STG.E.U8 desc[UR32][R16.64+0x21], R18 ;  /* 0x0000211210009986 */ /* 0x0009e4000c101120 */
[----:B----4-:R-:W-:-:S05]  /*a6f40*/  FMUL R16, R205, UR27 ;  /* 0x0000001bcd107c20 */ /* 0x010fca0008400000 */
[----:B------:R-:W-:-:S05]  /*a6f50*/  F2FP.SATFINITE.E4M3.F32.PACK_AB_MERGE_C R16, RZ, R16, RZ ;  /* 0x00000010ff10723e */ /* 0x000fca00048070ff */
[----:B------:R0:W-:Y:S01]  /*a6f60*/  @!P4 STG.E.U8 desc[UR32][R132.64+0x28], R16 ;  /* 0x000028108400c986 */ /* 0x0001e2000c101120 */
[----:B------:R-:W-:Y:S01]  /*a6f70*/  ISETP.LT.OR P4, PT, R31, 0x29, !P3 ;  /* 0x000000291f00780c */ /* 0x000fe20005f81670 */
[----:B0-----:R-:W-:Y:S02]  /*a6f80*/  FMUL R16, R204, UR27 ;  /* 0x0000001bcc107c20 */ /* 0x001fe40008400000 */
[----:B------:R-:W4:Y:S03]  /*a6f90*/  LDL.LU R204, [R1+0x10f4] ;  /* 0x0010f40001cc7983 */ /* 0x000f260000300800 */
[----:B------:R-:W-:-:S05]  /*a6fa0*/  F2FP.SATFINITE.E4M3.F32.PACK_AB_MERGE_C R16, RZ, R16, RZ ;  /* 0x00000010ff10723e */ /* 0x000fca00048070ff */
[----:B--2---:R0:W-:Y:S02]  /*a6fb0*/  @!P5 STG.E.U8 desc[UR32][R124.64+0x29], R16 ;  /* 0x000029107c00d986 */ /* 0x0041e4000c101120 */
[----:B0-----:R-:W0:Y:S02]  /*a6fc0*/  @!P4 LDC.64 R16, c[0x0][0x5c0] ;  /* 0x00017000ff10cb82 */ /* 0x001e240000000a00 */
[----:B0-----:R-:W-:-:S05]  /*a6fd0*/  @!P4 IADD3 R16, P0, R195, R16, RZ ;  /* 0x00000010c310c210 */ /* 0x001fca0007f1e0ff */
[----:B------:R-:W-:Y:S02]  /*a6fe0*/  @!P4 IMAD.X R17, R129, 0x1, R17, P0 ;  /* 0x000000018111c824 */ /* 0x000fe400000e0611 */
[----:B------:R-:W2:Y:S01]  /*a6ff0*/  LDL.LU R129, [R1+0x1d3c] ;  /* 0x001d3c0001817983 */ /* 0x000ea20000300800 */
[----:B------:R-:W-:Y:S01]  /*a7000*/  ISETP.LT.OR P1, PT, R31, 0x2a, !P3 ;  /* 0x0000002a1f00780c */ /* 0x000fe20005f21670 */
[----:B------:R-:W-:Y:S01]  /*a7010*/  FMUL R18, R154, UR27 ;  /* 0x0000001b9a127c20 */ /* 0x000fe20008400000 */
[----:B------:R-:W-:Y:S01]  /*a7020*/  LOP3.LUT P2, RZ, R9, 0x4, RZ, 0xc0, !PT ;  /* 0x0000000409ff7812 */ /* 0x000fe2000784c0ff */
[----:B------:R-:W2:Y:S03]  /*a7030*/  LDL.LU R154, [R1+0x10f8] ;  /* 0x0010f800019a7983 */ /* 0x000ea60000300800 */
[----:B------:R-:W-:Y:S01]  /*a7040*/  F2FP.SATFINITE.E4M3.F32.PACK_AB_MERGE_C R18, RZ, R18, RZ ;  /* 0x00000012ff12723e */ /* 0x000fe200048070ff */
[----:B------:R-:W2:Y:S04]  /*a7050*/  LDL.LU R205, [R1+0x10fc] ;  /* 0x0010fc0001cd7983 */ /* 0x000ea80000300800 */
[----:B------:R0:W-:Y:S02]  /*a7060*/  @!P4 STG.E.U8 desc[UR32][R16.64+0x28], R18 ;  /* 0x000028121000c986 */ /* 0x0001e4000c101120 */
[----:B0-----:R-:W0:Y:S01]  /*a7070*/  @!P1 LDC.64 R16, c[0x0][0x5c0] ;  /* 0x00017000ff109b82 */ /* 0x001e220000000a00 */
[----:B---3--:R-:W-:Y:S01]  /*a7080*/  FMUL R18, R33, UR27 ;  /* 0x0000001b21127c20 */ /* 0x008fe20008400000 */
[----:B------:R-:W-:Y:S01]  /*a7090*/  LOP3.LUT P6, RZ, R4, 0x80000000, RZ, 0xc0, !PT ;  /* 0x8000000004ff7812 */ /* 0x000fe200078cc0ff */
[----:B------:R-:W3:Y:S03]  /*a70a0*/  LDL.LU R33, [R1+0x1100] ;  /* 0x0011000001217983 */ /* 0x000ee60000300800 */
[----:B------:R-:W-:-:S02]  /*a70b0*/  F2FP.SATFINITE.E4M3.F32.PACK_AB_MERGE_C R18, RZ, R18, RZ ;  /* 0x00000012ff12723e */ /* 0x000fc400048070ff */
[----:B0-----:R-:W-:-:S05]  /*a70c0*/  @!P1 IADD3 R16, P0, R194, R16, RZ ;  /* 0x00000010c2109210 */ /* 0x001fca0007f1e0ff */
[----:B------:R-:W-:-:S05]  /*a70d0*/  @!P1 IMAD.X R17, R226, 0x1, R17, P0 ;  /* 0x00000001e2119824 */ /* 0x000fca00000e0611 */
[----:B------:R0:W-:Y:S02]  /*a70e0*/  @!P1 STG.E.U8 desc[UR32][R16.64+0x29], R18 ;  /* 0x0000291210009986 */ /* 0x0001e4000c101120 */
[----:B0-----:R-:W-:-:S05]  /*a70f0*/  FMUL R16, R153, UR27 ;  /* 0x0000001b99107c20 */ /* 0x001fca0008400000 */
[----:B------:R-:W-:Y:S02]  /*a7100*/  F2FP.SATFINITE.E4M3.F32.PACK_AB_MERGE_C R16, RZ, R16, RZ ;  /* 0x00000010ff10723e */ /* 0x000fe400048070ff */
[----:B------:R-:W-:Y:S01]  /*a7110*/  ISETP.LT.OR P1, PT, R31, 0x32, !P3 ;  /* 0x000000321f00780c */ /* 0x000fe20005f21670 */
[----:B----4-:R-:W-:-:S05]  /*a7120*/  FMUL R18, R204, UR27 ;  /* 0x0000001bcc127c20 */ /* 0x010fca0008400000 */
[----:B------:R-:W-:Y:S01]  /*a7130*/  F2FP.SATFINITE.E4M3.F32.PACK_AB_MERGE_C R18, RZ, R18, RZ ;  /* 0x00000012ff12723e */ /* 0x000fe200048070ff */
[----:B--2---:R0:W-:Y:S01]  /*a7140*/  @!P2 STG.E.U8 desc[UR32][R128.64+0x30], R16 ;  /* 0x000030108000a986 */ /* 0x0041e2000c101120 */
[----:B------:R-:W-:Y:S01]  /*a7150*/  ISETP.LT.OR P2, PT, R31, 0x31, !P3 ;  /* 0x000000311f00780c */ /* 0x000fe20005f41670 */
[----:B0-----:R-:W-:Y:S02]  /*a7160*/  FMUL R16, R155, UR27 ;  /* 0x0000001b9b107c20 */ /* 0x001fe40008400000 */
[----:B------:R-:W2:Y:S03]  /*a7170*/  LDL.LU R155, [R1+0x1104] ;  /* 0x00110400019b7983 */ /* 0x000ea60000300800 */
[----:B------:R-:W-:Y:S01]  /*a7180*/  F2FP.SATFINITE.E4M3.F32.PACK_AB_MERGE_C R16, RZ, R16, RZ ;  /* 0x00000010ff10723e */ /* 0x000fe200048070ff */
[----:B------:R-:W4:Y:S04]  /*a7190*/  LDL.LU R204, [R1+0x1108] ;  /* 0x0011080001cc7983 */ /* 0x000f280000300800 */
        /* <DEDUP_REMOVED lines=8> */
[----:B------:R-:W4:Y:S01]  /*a7220*/  LDL.LU R107, [R1+0x1d38] ;  /* 0x001d3800016b7983 */ /* 0x000f220000300800 */
[----:B------:R-:W-:Y:S01]  /*a7230*/  FMUL R18, R154, UR27 ;  /* 0x0000001b9a127c20 */ /* 0x000fe20008400000 */
        /* <DEDUP_REMOVED lines=9> */
[----:B------:R-:W-:Y:S01]  /*a72d0*/  ISETP.LT.OR P5, PT, R31, 0x39, !P3 ;  /* 0x000000391f00780c */ /* 0x000fe20005fa1670 */
[----:B---3--:R-:W-:Y:S01]  /*a72e0*/  FMUL R16, R33, UR27 ;  /* 0x0000001b21107c20 */ /* 0x008fe20008400000 */
[----:B------:R-:W-:Y:S01]  /*a72f0*/  ISETP.LT.OR P1, PT, R31, 0x3a, !P3 ;  /* 0x0000003a1f00780c */ /* 0x000fe20005f21670 */
[----:B------:R-:W3:Y:S03]  /*a7300*/  LDL.LU R33, [R1+0x1114] ;  /* 0x0011140001217983 */ /* 0x000ee60000300800 */
[----:B------:R-:W-:Y:S01]  /*a7310*/  F2FP.SATFINITE.E4M3.F32.PACK_AB_MERGE_C R16, RZ, R16, RZ ;  /* 0x00000010ff10723e */ /* 0x000fe200048070ff */
[----:B--2---:R-:W-:Y:S02]  /*a7320*/  FMUL R18, R155, UR27 ;  /* 0x0000001b9b127c20 */ /* 0x004fe40008400000 */
[----:B------:R-:W2:Y:S03]  /*a7330*/  LDL.LU R155, [R1+0x1118] ;  /* 0x00111800019b7983 */ /* 0x000ea60000300800 */
[----:B------:R-:W-:Y:S01]  /*a7340*/  F2FP.SATFINITE.E4M3.F32.PACK_AB_MERGE_C R18, RZ, R18, RZ ;  /* 0x00000012ff12723e */ /* 0x000fe200048070ff */
[----:B----4-:R0:W-:Y:S02]  /*a7350*/  @!P4 STG.E.U8 desc[UR32][R106.64+0x39], R16 ;  /* 0x000039106a00c986 */ /* 0x0101e4000c101120 */
[----:B0-----:R-:W0:Y:S02]  /*a7360*/  @!P5 LDC.64 R16, c[0x0][0x5c0] ;  /* 0x00017000ff10db82 */ /* 0x001e240000000a00 */
[----:B0-----:R-:W-:-:S05]  /*a7370*/  @!P5 IADD3 R16, P0, R196, R16, RZ ;  /* 0x00000010c410d210 */ /* 0x001fca0007f1e0ff */
[----:B------:R-:W-:-:S05]  /*a7380*/  @!P5 IMAD.X R17, R197, 0x1, R17, P0 ;  /* 0x00000001c511d824 */ /* 0x000fca00000e0611 */
[----:B------:R0:W-:Y:S02]  /*a7390*/  @!P5 STG.E.U8 desc[UR32][R16.64+0x38], R18 ;  /* 0x000038121000d986 */ /* 0x0001e4000c101120 */
[----:B0-----:R-:W0:Y:S02]  /*a73a0*/  @!P1 LDC.64 R16, c[0x0][0x5c0] ;  /* 0x00017000ff109b82 */ /* 0x001e240000000a00 */
[----:B0-----:R-:W-:Y:S02]  /*a73b0*/  @!P1 IADD3 R16, P0, R104, R16, RZ ;  /* 0x0000001068109210 */ /* 0x001fe40007f1e0ff */
[----:B------:R-:W4:Y:S03]  /*a73c0*/  LDL.LU R104, [R1+0x1d34] ;  /* 0x001d340001687983 */ /* 0x000f260000300800 */
[----:B------:R-:W-:Y:S02]  /*a73d0*/  @!P1 IMAD.X R17, R105, 0x1, R17, P0 ;  /* 0x0000000169119824 */ /* 0x000fe400000e0611 */
[----:B------:R-:W4:Y:S01]  /*a73e0*/  LDL.LU R105, [R1+0x1d30] ;  /* 0x001d300001697983 */ /* 0x000f220000300800 */
        /* <DEDUP_REMOVED lines=14> */
[----:B----4-:R0:W-:Y:S02]  /*a74d0*/  @!P2 STG.E.U8 desc[UR32][R104.64+0x41], R16 ;  /* 0x000041106800a986 */ /* 0x0101e4000c101120 */
[----:B0-----:R-:W0:Y:S02]  /*a74e0*/  @!P6 LDC.64 R16, c[0x0][0x5c0] ;  /* 0x00017000ff10eb82 */ /* 0x001e240000000a00 */
[----:B0-----:R-:W-:-:S05]  /*a74f0*/  @!P6 IADD3 R16, P0, R187, R16, RZ ;  /* 0x00000010bb10e210 */ /* 0x001fca0007f1e0ff */
[----:B------:R-:W-:Y:S02]  /*a7500*/  @!P6 IMAD.X R17, R103, 0x1, R17, P0 ;  /* 0x000000016711e824 */ /* 0x000fe400000e0611 */
[----:B------:R-:W4:Y:S01]  /*a7510*/  LDL.LU R103, [R1+0x1d2c] ;  /* 0x001d2c0001677983 */ /* 0x000f220000300800 */
[----:B------:R-:W-:Y:S01]  /*a7520*/  ISETP.LT.OR P1, PT, R31, 0x42, !P3 ;  /* 0x000000421f00780c */ /* 0x000fe20005f21670 */
[----:B---3--:R-:W-:Y:S01]  /*a7530*/  FMUL R18, R33, UR27 ;  /* 0x0000001b21127c20 */ /* 0x008fe20008400000 */
[C---:B------:R-:W-:Y:S01]  /*a7540*/  LOP3.LUT P4, RZ, R4.reuse, 0x1000000, RZ, 0xc0, !PT ;  /* 0x0100000004ff7812 */ /* 0x040fe2000788c0ff */
[----:B------:R-:W3:Y:S03]  /*a7550*/  LDL.LU R33, [R1+0x1128] ;  /* 0x0011280001217983 */ /* 0x000ee60000300800 */
[----:B------:R-:W-:Y:S01]  /*a7560*/  F2FP.SATFINITE.E4M3.F32.PACK_AB_MERGE_C R18, RZ, R18, RZ ;  /* 0x00000012ff12723e */ /* 0x000fe200048070ff */
[----:B------:R-:W3:Y:S04]  /*a7570*/  LDL.LU R153, [R1+0x112c] ;  /* 0x00112c0001997983 */ /* 0x000ee80000300800 */
        /* <DEDUP_REMOVED lines=14> */
[----:B----4-:R0:W-:Y:S01]  /*a7660*/  @!P4 STG.E.U8 desc[UR32][R102.64+0x48], R16 ;  /* 0x000048106600c986 */ /* 0x0101e2000c101120 */
[----:B------:R-:W-:Y:S01]  /*a7670*/  ISETP.LT.OR P4, PT, R31, 0x49, !P3 ;  /* 0x000000491f00780c */ /* 0x000fe20005f81670 */
[----:B0-----:R-:W-:Y:S02]  /*a7680*/  FMUL R16, R204, UR27 ;  /* 0x0000001bcc107c20 */ /* 0x001fe40008400000 */
[----:B------:R-:W4:Y:S03]  /*a7690*/  LDL.LU R204, [R1+0x1134] ;  /* 0x0011340001cc7983 */ /* 0x000f260000300800 */
        /* <DEDUP_REMOVED lines=11> */
[----:B---3--:R-:W-:Y:S01]  /*a7750*/  FMUL R18, R33, UR27 ;  /* 0x0000001b21127c20 */ /* 0x008fe20008400000 */
        /* <DEDUP_REMOVED lines=9> */
[----:B------:R-:W-:Y:S01]  /*a77f0*/  ISETP.LT.OR P2, PT, R31, 0x51, !P3 ;  /* 0x000000511f00780c */ /* 0x000fe20005f41670 */
[----:B--2---:R-:W-:Y:S01]  /*a7800*/  FMUL R16, R155, UR27 ;  /* 0x0000001b9b107c20 */ /* 0x004fe20008400000 */
[----:B------:R-:W-:Y:S01]  /*a7810*/  ISETP.LT.OR P1, PT, R31, 0x52, !P3 ;  /* 0x000000521f00780c */ /* 0x000fe20005f21670 */
[----:B------:R-:W2:Y:S03]  /*a7820*/  LDL.LU R155, [R1+0x1144] ;  /* 0x00114400019b7983 */ /* 0x000ea60000300800 */
[----:B------:R-:W-:Y:S01]  /*a7830*/  F2FP.SATFINITE.E4M3.F32.PACK_AB_MERGE_C R16, RZ, R16, RZ ;  /* 0x00000010ff10723e */ /* 0x000fe200048070ff */
[----:B----4-:R-:W-:Y:S02]  /*a7840*/  FMUL R18, R204, UR27 ;  /* 0x0000001bcc127c20 */ /* 0x010fe40008400000 */
[----:B------:R-:W4:Y:S03]  /*a7850*/  LDL.LU R204, [R1+0x1148] ;  /* 0x0011480001cc7983 */ /* 0x000f260000300800 */
        /* <DEDUP_REMOVED lines=14> */
[----:B------:R-:W4:Y:S01]  /*a7940*/  LDL.LU R153, [R1+0x114c] ;  /* 0x00114c0001997983 */ /* 0x000f220000300800 */
[----:B------:R-:W-:-:S03]  /*a7950*/  F2FP.SATFINITE.E4M3.F32.PACK_AB_MERGE_C R18, RZ, R18, RZ ;  /* 0x00000012ff12723e */ /* 0x000fc600048070ff */
[----:B------:R-:W4:Y:S04]  /*a7960*/  LDL.LU R154, [R1+0x1150] ;  /* 0x00115000019a7983 */ /* 0x000f280000300800 */
[----:B------:R3:W-:Y:S02]  /*a7970*/  @!P1 STG.E.U8 desc[UR32][R16.64+0x51], R18 ;  /* 0x0000511210009986 */ /* 0x0007e4000c101120 */
[----:B---3--:R-:W-:-:S05]  /*a7980*/  FMUL R16, R205, UR27 ;  /* 0x0000001bcd107c20 */ /* 0x008fca0008400000 */
[----:B------:R-:W-:-:S05]  /*a7990*/  F2FP.SATFINITE.E4M3.F32.PACK_AB_MERGE_C R16, RZ, R16, RZ ;  /* 0x00000010ff10723e */ /* 0x000fca00048070ff */
[----:B------:R0:W-:Y:S01]  /*a79a0*/  @!P5 STG.E.U8 desc[UR32][R86.64+0x58], R16 ;  /* 0x000058105600d986 */ /* 0x0001e2000c101120 */
[----:B------:R-:W-:Y:S01]  /*a79b0*/  ISETP.LT.OR P5, PT, R31, 0x59, !P3 ;  /* 0x000000591f00780c */ /* 0x000fe20005fa1670 */
[----:B0-----:R-:W-:Y:S02]  /*a79c0*/  FMUL R16, R33, UR27 ;  /* 0x0000001b21107c20 */ /* 0x001fe40008400000 */
[----:B------:R-:W3:Y:S03]  /*a79d0*/  LDL.LU R33, [R1+0x1154] ;  /* 0x0011540001217983 */ /* 0x000ee60000300800 */
        /* <DEDUP_REMOVED lines=14> */
[----:B----4-:R-:W-:Y:S01]  /*a7ac0*/  FMUL R18, R204, UR27 ;  /* 0x0000001bcc127c20 */ /* 0x010fe20008400000 */
[----:B------:R-:W-:Y:S01]  /*a7ad0*/  LOP3.LUT P2, RZ, R4, 0x2000, RZ, 0xc0, !PT ;  /* 0x0000200004ff7812 */ /* 0x000fe2000784c0ff */
[----:B------:R-:W4:Y:S03]  /*a7ae0*/  LDL.LU R204, [R1+0x1160] ;  /* 0x0011600001cc7983 */ /* 0x000f260000300800 */
[----:B------:R-:W-:-:S02]  /*a7af0*/  F2FP.SATFINITE.E4M3.F32.PACK_AB_MERGE_C R18, RZ, R18, RZ ;  /* 0x00000012ff12723e */ /* 0x000fc400048070ff */
[----:B0-----:R-:W-:-:S05]  /*a7b00*/  @!P1 IADD3 R16, P0, R180, R16, RZ ;  /* 0x00000010b4109210 */ /* 0x001fca0007f1e0ff */
[----:B------:R-:W-:-:S05]  /*a7b10*/  @!P1 IMAD.X R17, R224, 0x1, R17, P0 ;  /* 0x00000001e0119824 */ /* 0x000fca00000e0611 */
[----:B------:R0:W-:Y:S02]  /*a7b20*/  @!P1 STG.E.U8 desc[UR32][R16.64+0x59], R18 ;  /* 0x0000591210009986 */ /* 0x0001e4000c101120 */
[----:B0-----:R-:W-:-:S05]  /*a7b30*/  FMUL R16, R153, UR27 ;  /* 0x0000001b99107c20 */ /* 0x001fca0008400000 */
[----:B------:R-:W-:Y:S02]  /*a7b40*/  F2FP.SATFINITE.E4M3.F32.PACK_AB_MERGE_C R16, RZ, R16, RZ ;  /* 0x00000010ff10723e */ /* 0x000fe400048070ff */
[----:B------:R-:W-:Y:S01]  /*a7b50*/  ISETP.LT.OR P1, PT, R31, 0x62, !P3 ;  /* 0x000000621f00780c */ /* 0x000fe20005f21670 */
[----:B---3--:R-:W-:-:S05]  /*a7b60*/  FMUL R18, R33, UR27 ;  /* 0x0000001b21127c20 */ /* 0x008fca0008400000 */
[----:B------:R-:W-:Y:S01]  /*a7b70*/  F2FP.SATFINITE.E4M3.F32.PACK_AB_MERGE_C R18, RZ, R18, RZ ;  /* 0x00000012ff12723e */ /* 0x000fe200048070ff */
[----:B--2---:R0:W-:Y:S01]  /*a7b80*/  @!P6 STG.E.U8 desc[UR32][R82.64+0x60], R16 ;  /* 0x000060105200e986 */ /* 0x0041e2000c101120 */
        /* <DEDUP_REMOVED lines=61> */
[----:B----4-:R-:W-:Y:S01]  /*a7f60*/  FMUL R18, R204, UR27 ;  /* 0x0000001bcc127c20 */ /* 0x010fe20008400000 */
[----:B------:R-:W-:Y:S02]  /*a7f70*/  ISETP.LT.OR P1, PT, R31, 0x72, !P3 ;  /* 0x000000721f00780c */ /* 0x000fe40005f21670 */
[----:B------:R-:W4:Y:S02]  /*a7f80*/  LDL.LU R204, [R1+0x1188] ;  /* 0x0011880001cc7983 */ /* 0x000f240000300800 */
[----:B------:R-:W-:Y:S02]  /*a7f90*/  F2FP.SATFINITE.E4M3.F32.PACK_AB_MERGE_C R18, RZ, R18, RZ ;  /* 0x00000012ff12723e */ /* 0x000fe400048070ff */
[----:B------:R-:W4:Y:S04]  /*a7fa0*/  LDL.LU R153, [R1+0x118c] ;  /* 0x00118c0001997983 */ /* 0x000f280000300800 */
[----:B------:R0:W-:Y:S03]  /*a7fb0*/  @!P2 STG.E.U8 desc[UR32][R16.64+0x70], R18 ;  /* 0x000070121000a986 */ /* 0x0001e6000c101120 */
[----:B0-----:R-:W0:Y:S01]  /*a7fc0*/  @!P1 LDC.64 R16, c[0x0][0x5c0] ;  /* 0x00017000ff109b82 */ /* 0x001e220000000a00 */
[----:B--2---:R-:W-:-:S02]  /*a7fd0*/  FMUL R18, R154, UR27 ;  /* 0x0000001b9a127c20 */ /* 0x004fc40008400000 */
[----:B------:R-:W2:Y:S03]  /*a7fe0*/  LDL.LU R154, [R1+0x1190] ;  /* 0x00119000019a7983 */ /* 0x000ea60000300800 */
[----:B------:R-:W-:Y:S02]  /*a7ff0*/  F2FP.SATFINITE.E4M3.F32.PACK_AB_MERGE_C R18, RZ, R18, RZ ;  /* 0x00000012ff12723e */ /* 0x000fe400048070ff */
[----:B------:R-:W-:Y:S02]  /*a8000*/  LOP3.LUT P5, RZ, R4, 0x40, RZ, 0xc0, !PT ;  /* 0x0000004004ff7812 */ /* 0x000fe400078ac0ff */
[----:B0-----:R-:W-:-:S05]  /*a8010*/  @!P1 IADD3 R16, P0, R178, R16, RZ ;  /* 0x00000010b2109210 */ /* 0x001fca0007f1e0ff */
[----:B------:R-:W-:-:S05]  /*a8020*/  @!P1 IMAD.X R17, R218, 0x1, R17, P0 ;  /* 0x00000001da119824 */ /* 0x000fca00000e0611 */
[----:B------:R0:W-:Y:S02]  /*a8030*/  @!P1 STG.E.U8 desc[UR32][R16.64+0x71], R18 ;  /* 0x0000711210009986 */ /* 0x0001e4000c101120 */
[----:B0-----:R-:W-:-:S05]  /*a8040*/  FMUL R16, R205, UR27 ;  /* 0x0000001bcd107c20 */ /* 0x001fca0008400000 */
[----:B------:R-:W-:Y:S02]  /*a8050*/  F2FP.SATFINITE.E4M3.F32.PACK_AB_MERGE_C R16, RZ, R16, RZ ;  /* 0x00000010ff10723e */ /* 0x000fe400048070ff */
[----:B------:R-:W-:Y:S02]  /*a8060*/  LOP3.LUT P4, RZ, R4, 0x8, RZ, 0xc0, !PT ;  /* 0x0000000804ff7812 */ /* 0x000fe4000788c0ff */
[----:B------:R-:W-:Y:S01]  /*a8070*/  ISETP.LT.OR P1, PT, R31, 0x7a, !P3 ;  /* 0x0000007a1f00780c */ /* 0x000fe20005f21670 */
[----:B------:R-:W-:-:S05]  /*a8080*/  FMUL R18, R155, UR27 ;  /* 0x0000001b9b127c20 */ /* 0x000fca0008400000 */
[----:B------:R-:W-:Y:S01]  /*a8090*/  F2FP.SATFINITE.E4M3.F32.PACK_AB_MERGE_C R18, RZ, R18, RZ ;  /* 0x00000012ff12723e */ /* 0x000fe200048070ff */
[----:B---3--:R0:W-:Y:S02]  /*a80a0*/  @!P5 STG.E.U8 desc[UR32][R54.64+0x78], R16 ;  /* 0x000078103600d986 */ /* 0x0081e4000c101120 */
[----:B0-----:R-:W-:Y:S02]  /*a80b0*/  FMUL R16, R33, UR27 ;  /* 0x0000001b21107c20 */ /* 0x001fe40008400000 */
[----:B------:R-:W3:Y:S01]  /*a80c0*/  LDL.LU R33, [R1+0x1194] ;  /* 0x0011940001217983 */ /* 0x000ee20000300800 */
[----:B------:R-:W-:Y:S02]  /*a80d0*/  ISETP.LT.OR P5, PT, R31, 0x79, !P3 ;  /* 0x000000791f00780c */ /* 0x000fe40005fa1670 */
[----:B------:R-:W-:Y:S01]  /*a80e0*/  F2FP.SATFINITE.E4M3.F32.PACK_AB_MERGE_C R16, RZ, R16, RZ ;  /* 0x00000010ff10723e */ /* 0x000fe200048070ff */
[----:B------:R-:W3:Y:S04]  /*a80f0*/  LDL.LU R155, [R1+0x1198] ;  /* 0x00119800019b7983 */ /* 0x000ee80000300800 */
[----:B------:R0:W-:Y:S01]  /*a8100*/  @!P4 STG.E.U8 desc[UR32][R42.64+0x79], R16 ;  /* 0x000079102a00c986 */ /* 0x0001e2000c101120 */
[----:B------:R-:W-:-:S02]  /*a8110*/  LOP3.LUT P6, RZ, R4, 0x4, RZ, 0xc0, !PT ;  /* 0x0000000404ff7812 */ /* 0x000fc400078cc0ff */
[----:B------:R-:W-:Y:S01]  /*a8120*/  LOP3.LUT P2, RZ, R4, 0x2, RZ, 0xc0, !PT ;  /* 0x0000000204ff7812 */ /* 0x000fe2000784c0ff */
[----:B------:R-:W3:Y:S02]  /*a8130*/  LDL.LU R205, [R1+0x119c] ;  /* 0x00119c0001cd7983 */ /* 0x000ee40000300800 */
[----:B0-----:R-:W0:Y:S02]  /*a8140*/  @!P5 LDC.64 R16, c[0x0][0x5c0] ;  /* 0x00017000ff10db82 */ /* 0x001e240000000a00 */
[----:B0-----:R-:W-:-:S05]  /*a8150*/  @!P5 IADD3 R16, P0, R203, R16, RZ ;  /* 0x00000010cb10d210 */ /* 0x001fca0007f1e0ff */
[----:B------:R-:W-:-:S05]  /*a8160*/  @!P5 IMAD.X R17, R219, 0x1, R17, P0 ;  /* 0x00000001db11d824 */ /* 0x000fca00000e0611 */
[----:B------:R0:W-:Y:S02]  /*a8170*/  @!P5 STG.E.U8 desc[UR32][R16.64+0x78], R18 ;  /* 0x000078121000d986 */ /* 0x0001e4000c101120 */
[----:B0-----:R-:W0:Y:S01]  /*a8180*/  @!P1 LDC.64 R16, c[0x0][0x5c0] ;  /* 0x00017000ff109b82 */ /* 0x001e220000000a00 */
[----:B----4-:R-:W-:Y:S02]  /*a8190*/  FMUL R18, R204, UR27 ;  /* 0x0000001bcc127c20 */ /* 0x010fe40008400000 */
[----:B------:R-:W4:Y:S03]  /*a81a0*/  LDL.LU R204, [R1+0x11a0] ;  /* 0x0011a00001cc7983 */ /* 0x000f260000300800 */
[----:B------:R-:W-:Y:S02]  /*a81b0*/  F2FP.SATFINITE.E4M3.F32.PACK_AB_MERGE_C R18, RZ, R18, RZ ;  /* 0x00000012ff12723e */ /* 0x000fe400048070ff */
[----:B0-----:R-:W-:-:S05]  /*a81c0*/  @!P1 IADD3 R16, P0, R19, R16, RZ ;  /* 0x0000001013109210 */ /* 0x001fca0007f1e0ff */
[----:B------:R-:W-:-:S05]  /*a81d0*/  @!P1 IMAD.X R17, R206, 0x1, R17, P0 ;  /* 0x00000001ce119824 */ /* 0x000fca00000e0611 */
        /* <DEDUP_REMOVED lines=8> */
[----:B------:R-:W-:-:S05]  /*a8260*/  F2FP.SATFINITE.E4M3.F32.PACK_AB_MERGE_C R16, RZ, R16, RZ ;  /* 0x00000010ff10723e */ /* 0x000fca00048070ff */
[----:B------:R0:W-:Y:S02]  /*a8270*/  @!P2 STG.E.U8 desc[UR32][R40.64+0x81], R16 ;  /* 0x000081102800a986 */ /* 0x0001e4000c101120 */
[----:B0-----:R-:W0:Y:S02]  /*a8280*/  @!P6 LDC.64 R16, c[0x0][0x5c0] ;  /* 0x00017000ff10eb82 */ /* 0x001e240000000a00 */
[----:B0-----:R-:W-:-:S05]  /*a8290*/  @!P6 IADD3 R16, P0, R176, R16, RZ ;  /* 0x00000010b010e210 */ /* 0x001fca0007f1e0ff */
[----:B------:R-:W-:Y:S02]  /*a82a0*/  @!P6 IMAD.X R17, R177, 0x1, R17, P0 ;  /* 0x00000001b111e824 */ /* 0x000fe400000e0611 */
[----:B---3--:R-:W-:Y:S02]  /*a82b0*/  FMUL R18, R33, UR27 ;  /* 0x0000001b21127c20 */ /* 0x008fe40008400000 */
[----:B------:R-:W3:Y:S03]  /*a82c0*/  LDL.LU R33, [R1+0x11a8] ;  /* 0x0011a80001217983 */ /* 0x000ee60000300800 */
[----:B------:R-:W-:-:S05]  /*a82d0*/  F2FP.SATFINITE.E4M3.F32.PACK_AB_MERGE_C R18, RZ, R18, RZ ;  /* 0x00000012ff12723e */ /* 0x000fca00048070ff */
        /* <DEDUP_REMOVED lines=17> */
[----:B----4-:R-:W-:Y:S02]  /*a83f0*/  FMUL R16, R204, UR27 ;  /* 0x0000001bcc107c20 */ /* 0x010fe40008400000 */
        /* <DEDUP_REMOVED lines=91> */
[----:B------:R-:W-:Y:S01]  /*a89b0*/  LOP3.LUT P4, RZ, R3, 0x1000000, RZ, 0xc0, !PT ;  /* 0x0100000003ff7812 */ /* 0x000fe2000788c0ff */
        /* <DEDUP_REMOVED lines=21> */
[----:B------:R-:W-:-:S05]  /*a8b10*/  F2FP.SATFINITE.E4M3.F32.PACK_AB_MERGE_C R16, RZ, R16, RZ ;  /* 0x00000010ff10723e */ /* 0x000fca00048070ff */
[----:B------:R0:W-:Y:S02]  /*a8b20*/  @!P5 STG.E.U8 desc[UR32][R44.64+0xa9], R16 ;  /* 0x0000a9102c00d986 */ /* 0x0001e4000c101120 */
[----:B0-----:R-:W0:Y:S02]  /*a8b30*/  @!P4 LDC.64 R16, c[0x0][0x5c0] ;  /* 0x00017000ff10cb82 */ /* 0x001e240000000a00 */
[----:B0-----:R-:W-:-:S05]  /*a8b40*/  @!P4 IADD3 R16, P0, R223, R16, RZ ;  /* 0x00000010df10c210 */ /* 0x001fca0007f1e0ff */
[----:B------:R-:W-:Y:S02]  /*a8b50*/  @!P4 IMAD.X R17, R65, 0x1, R17, P0 ;  /* 0x000000014111c824 */ /* 0x000fe400000e0611 */
[----:B------:R-:W2:Y:S04]  /*a8b60*/  LDL.LU R65, [R1+0x1cec] ;  /* 0x001cec0001417983 */ /* 0x000ea80000300800 */
[----:B------:R0:W-:Y:S04]  /*a8b70*/  @!P4 STG.E.U8 desc[UR32][R16.64+0xa8], R18 ;  /* 0x0000a8121000c986 */ /* 0x0001e8000c101120 */
[----:B------:R-:W2:Y:S01]  /*a8b80*/  LDL.LU R154, [R1+0x11f8] ;  /* 0x0011f800019a7983 */ /* 0x000ea20000300800 */
[----:B0-----:R-:W0:Y:S02]  /*a8b90*/  @!P1 LDC.64 R16, c[0x0][0x5c0] ;  /* 0x00017000ff109b82 */ /* 0x001e240000000a00 */
[----:B0-----:R-:W-:-:S05]  /*a8ba0*/  @!P1 IADD3 R16, P0, R237, R16, RZ ;  /* 0x00000010ed109210 */ /* 0x001fca0007f1e0ff */
[----:B------:R-:W-:Y:S02]  /*a8bb0*/  @!P1 IMAD.X R17, R63, 0x1, R17, P0 ;  /* 0x000000013f119824 */ /* 0x000fe400000e0611 */
[----:B------:R-:W2:Y:S01]  /*a8bc0*/  LDL.LU R63, [R1+0x1ce8] ;  /* 0x001ce800013f7983 */ /* 0x000ea20000300800 */
        /* <DEDUP_REMOVED lines=49> */
[C---:B------:R-:W-:Y:S01]  /*a8ee0*/  LOP3.LUT P6, RZ, R3.reuse, 0x40000, RZ, 0xc0, !PT ;  /* 0x0004000003ff7812 */ /* 0x040fe200078cc0ff */
        /* <DEDUP_REMOVED lines=21> */
[----:B------:R-:W-:-:S05]  /*a9040*/  F2FP.SATFINITE.E4M3.F32.PACK_AB_MERGE_C R16, RZ, R16, RZ ;  /* 0x00000010ff10723e */ /* 0x000fca00048070ff */
[----:B------:R0:W-:Y:S02]  /*a9050*/  @!P2 STG.E.U8 desc[UR32][R78.64+0xc1], R16 ;  /* 0x0000c1104e00a986 */ /* 0x0001e4000c101120 */
[----:B0-----:R-:W0:Y:S02]  /*a9060*/  @!P6 LDC.64 R16, c[0x0][0x5c0] ;  /* 0x00017000ff10eb82 */ /* 0x001e240000000a00 */
[----:B0-----:R-:W-:-:S05]  /*a9070*/  @!P6 IADD3 R16, P0, R208, R16, RZ ;  /* 0x00000010d010e210 */ /* 0x001fca0007f1e0ff */
[----:B------:R-:W-:Y:S02]  /*a9080*/  @!P6 IMAD.X R17, R85, 0x1, R17, P0 ;  /* 0x000000015511e824 */ /* 0x000fe400000e0611 */
[----:B------:R-:W3:Y:S04]  /*a9090*/  LDL.LU R85, [R1+0x1cd8] ;  /* 0x001cd80001557983 */ /* 0x000ee80000300800 */
[----:B------:R0:W-:Y:S04]  /*a90a0*/  @!P6 STG.E.U8 desc[UR32][R16.64+0xc0], R18 ;  /* 0x0000c0121000e986 */ /* 0x0001e8000c101120 */
[----:B------:R-:W4:Y:S04]  /*a90b0*/  LDL.LU R153, [R1+0x1228] ;  /* 0x0012280001997983 */ /* 0x000f280000300800 */
[----:B------:R-:W4:Y:S01]  /*a90c0*/  LDL.LU R33, [R1+0x122c] ;  /* 0x00122c0001217983 */ /* 0x000f220000300800 */
        /* <DEDUP_REMOVED lines=8> */
[----:B------:R-:W-:-:S05]  /*a9150*/  F2FP.SATFINITE.E4M3.F32.PACK_AB_MERGE_C R18, RZ, R18, RZ ;  /* 0x00000012ff12723e */ /* 0x000fca00048070ff */
[----:B------:R0:W-:Y:S02]  /*a9160*/  @!P1 STG.E.U8 desc[UR32][R16.64+0xc1], R18 ;  /* 0x0000c11210009986 */ /* 0x0001e4000c101120 */
[----:B0-----:R-:W-:-:S05]  /*a9170*/  FMUL R16, R205, UR27 ;  /* 0x0000001bcd107c20 */ /* 0x001fca0008400000 */
[----:B------:R-:W-:Y:S02]  /*a9180*/  F2FP.SATFINITE.E4M3.F32.PACK_AB_MERGE_C R16, RZ, R16, RZ ;  /* 0x00000010ff10723e */ /* 0x000fe400048070ff */
[----:B------:R-:W-:Y:S01]  /*a9190*/  ISETP.LT.OR P1, PT, R31, 0xca, !P3 ;  /* 0x000000ca1f00780c */ /* 0x000fe20005f21670 */
[----:B--2---:R-:W-:-:S05]  /*a91a0*/  FMUL R18, R154, UR27 ;  /* 0x0000001b9a127c20 */ /* 0x004fca0008400000 */
[----:B------:R-:W-:Y:S01]  /*a91b0*/  F2FP.SATFINITE.E4M3.F32.PACK_AB_MERGE_C R18, RZ, R18, RZ ;  /* 0x00000012ff12723e */ /* 0x000fe200048070ff */
[----:B---3--:R4:W-:Y:S01]  /*a91c0*/  @!P4 STG.E.U8 desc[UR32][R84.64+0xc8], R16 ;  /* 0x0000c8105400c986 */ /* 0x0089e2000c101120 */
[----:B------:R-:W-:Y:S01]  /*a91d0*/  ISETP.LT.OR P4, PT, R31, 0xc9, !P3 ;  /* 0x000000c91f00780c */ /* 0x000fe20005f81670 */
[----:B----4-:R-:W-:Y:S02]  /*a91e0*/  FMUL R16, R204, UR27 ;  /* 0x0000001bcc107c20 */ /* 0x010fe40008400000 */
        /* <DEDUP_REMOVED lines=16> */
[----:B------:R-:W3:Y:S01]  /*a92f0*/  LDL.LU R154, [R1+0x123c] ;  /* 0x00123c00019a7983 */ /* 0x000ee20000300800 */
[----:B------:R-:W-:-:S05]  /*a9300*/  F2FP.SATFINITE.E4M3.F32.PACK_AB_MERGE_C R18, RZ, R18, RZ ;  /* 0x00000012ff12723e */ /* 0x000fca00048070ff */
[----:B------:R0:W-:Y:S02]  /*a9310*/  @!P1 STG.E.U8 desc[UR32][R16.64+0xc9], R18 ;  /* 0x0000c91210009986 */ /* 0x0001e4000c101120 */
[----:B0-----:R-:W-:Y:S02]  /*a9320*/  FMUL R16, R33, UR27 ;  /* 0x0000001b21107c20 */ /* 0x001fe40008400000 */
[----:B------:R-:W3:Y:S03]  /*a9330*/  LDL.LU R33, [R1+0x1240] ;  /* 0x0012400001217983 */ /* 0x000ee60000300800 */
[----:B------:R-:W-:-:S05]  /*a9340*/  F2FP.SATFINITE.E4M3.F32.PACK_AB_MERGE_C R16, RZ, R16, RZ ;  /* 0x00000010ff10723e */ /* 0x000fca00048070ff */
[----:B------:R0:W-:Y:S01]  /*a9350*/  @!P2 STG.E.U8 desc[UR32][R96.64+0xd0], R16 ;  /* 0x0000d0106000a986 */ /* 0x0001e2000c101120 */
[----:B------:R-:W-:Y:S01]  /*a9360*/  ISETP.LT.OR P2, PT, R31, 0xd1, !P3 ;  /* 0x000000d11f00780c */ /* 0x000fe20005f41670 */
[----:B0-----:R-:W-:Y:S02]  /*a9370*/  FMUL R16, R155, UR27 ;  /* 0x0000001b9b107c20 */ /* 0x001fe40008400000 */
[----:B------:R-:W3:Y:S03]  /*a9380*/  LDL.LU R155, [R1+0x1244] ;  /* 0x00124400019b7983 */ /* 0x000ee60000300800 */
[----:B------:R-:W-:-:S05]  /*a9390*/  F2FP.SATFINITE.E4M3.F32.PACK_AB_MERGE_C R16, RZ, R16, RZ ;  /* 0x00000010ff10723e */ /* 0x000fca00048070ff */
[----:B----4-:R0:W-:Y:S02]  /*a93a0*/  @!P6 STG.E.U8 desc[UR32][R94.64+0xd1], R16 ;  /* 0x0000d1105e00e986 */ /* 0x0101e4000c101120 */
[----:B0-----:R-:W0:Y:S02]  /*a93b0*/  @!P2 LDC.64 R16, c[0x0][0x5c0] ;  /* 0x00017000ff10ab82 */ /* 0x001e240000000a00 */
[----:B0-----:R-:W-:-:S05]  /*a93c0*/  @!P2 IADD3 R16, P0, R163, R16, RZ ;  /* 0x00000010a310a210 */ /* 0x001fca0007f1e0ff */
[----:B------:R-:W-:Y:S02]  /*a93d0*/  @!P2 IMAD.X R17, R101, 0x1, R17, P0 ;  /* 0x000000016511a824 */ /* 0x000fe400000e0611 */
[----:B------:R-:W4:Y:S01]  /*a93e0*/  LDL.LU R101, [R1+0x1cc8] ;  /* 0x001cc80001657983 */ /* 0x000f220000300800 */
[----:B------:R-:W-:Y:S01]  /*a93f0*/  ISETP.LT.OR P1, PT, R31, 0xd2, !P3 ;  /* 0x000000d21f00780c */ /* 0x000fe20005f21670 */
[----:B--2---:R-:W-:Y:S01]  /*a9400*/  FMUL R18, R204, UR27 ;  /* 0x0000001bcc127c20 */ /* 0x004fe20008400000 */
[----:B------:R-:W-:Y:S01]  /*a9410*/  LOP3.LUT P5, RZ, R3, 0x1000, RZ, 0xc0, !PT ;  /* 0x0000100003ff7812 */ /* 0x000fe200078ac0ff */
[----:B------:R-:W2:Y:S03]  /*a9420*/  LDL.LU R204, [R1+0x1248] ;  /* 0x0012480001cc7983 */ /* 0x000ea60000300800 */
[----:B------:R-:W-:Y:S01]  /*a9430*/  F2FP.SATFINITE.E4M3.F32.PACK_AB_MERGE_C R18, RZ, R18, RZ ;  /* 0x00000012ff12723e */ /* 0x000fe200048070ff */
[----:B------:R-:W2:Y:S04]  /*a9440*/  LDL.LU R153, [R1+0x124c] ;  /* 0x00124c0001997983 */ /* 0x000ea80000300800 */
[----:B------:R0:W-:Y:S02]  /*a9450*/  @!P2 STG.E.U8 desc[UR32][R16.64+0xd0], R18 ;  /* 0x0000d0121000a986 */ /* 0x0001e4000c101120 */
[----:B0-----:R-:W0:Y:S01]  /*a9460*/  @!P1 LDC.64 R16, c[0x0][0x5c0] ;  /* 0x00017000ff109b82 */ /* 0x001e220000000a00 */
[----:B---3--:R-:W-:-:S05]  /*a9470*/  FMUL R18, R205, UR27 ;  /* 0x0000001bcd127c20 */ /* 0x008fca0008400000 */
[----:B------:R-:W-:Y:S02]  /*a9480*/  F2FP.SATFINITE.E4M3.F32.PACK_AB_MERGE_C R18, RZ, R18, RZ ;  /* 0x00000012ff12723e */ /* 0x000fe400048070ff */
[----:B0-----:R-:W-:-:S05]  /*a9490*/  @!P1 IADD3 R16, P0, R162, R16, RZ ;  /* 0x00000010a2109210 */ /* 0x001fca0007f1e0ff */
[----:B------:R-:W-:-:S05]  /*a94a0*/  @!P1 IMAD.X R17, R190, 0x1, R17, P0 ;  /* 0x00000001be119824 */ /* 0x000fca00000e0611 */
[----:B------:R0:W-:Y:S01]  /*a94b0*/  @!P1 STG.E.U8 desc[UR32][R16.64+0xd1], R18 ;  /* 0x0000d11210009986 */ /* 0x0001e2000c101120 */
[----:B------:R-:W-:Y:S02]  /*a94c0*/  LOP3.LUT P4, RZ, R3, 0x800, RZ, 0xc0, !PT ;  /* 0x0000080003ff7812 */ /* 0x000fe4000788c0ff */
[----:B------:R-:W-:Y:S01]  /*a94d0*/  ISETP.LT.OR P1, PT, R31, 0xd9, !P3 ;  /* 0x000000d91f00780c */ /* 0x000fe20005f21670 */
[----:B0-----:R-:W-:Y:S02]  /*a94e0*/  FMUL R16, R154, UR27 ;  /* 0x0000001b9a107c20 */ /* 0x001fe40008400000 */
[----:B------:R-:W3:Y:S03]  /*a94f0*/  LDL.LU R154, [R1+0x1250] ;  /* 0x00125000019a7983 */ /* 0x000ee60000300800 */
[----:B------:R-:W-:Y:S01]  /*a9500*/  F2FP.SATFINITE.E4M3.F32.PACK_AB_MERGE_C R16, RZ, R16, RZ ;  /* 0x00000010ff10723e */ /* 0x000fe200048070ff */
[----:B------:R-:W3:Y:S01]  /*a9510*/  LDL.LU R205, [R1+0x1254] ;  /* 0x0012540001cd7983 */ /* 0x000ee20000300800 */
[----:B------:R-:W-:-:S03]  /*a9520*/  FMUL R18, R155, UR27 ;  /* 0x0000001b9b127c20 */ /* 0x000fc60008400000 */
[----:B----4-:R0:W-:Y:S02]  /*a9530*/  @!P5 STG.E.U8 desc[UR32][R100.64+0xd8], R16 ;  /* 0x0000d8106400d986 */ /* 0x0101e4000c101120 */
[----:B0-----:R-:W-:-:S05]  /*a9540*/  FMUL R16, R33, UR27 ;  /* 0x0000001b21107c20 */ /* 0x001fca0008400000 */
[----:B------:R-:W-:-:S05]  /*a9550*/  F2FP.SATFINITE.E4M3.F32.PACK_AB_MERGE_C R16, RZ, R16, RZ ;  /* 0x00000010ff10723e */ /* 0x000fca00048070ff */
[----:B------:R0:W-:Y:S02]  /*a9560*/  @!P4 STG.E.U8 desc[UR32][R92.64+0xd9], R16 ;  /* 0x0000d9105c00c986 */ /* 0x0001e4000c101120 */
[----:B0-----:R-:W0:Y:S02]  /*a9570*/  @!P1 LDC.64 R16, c[0x0][0x5c0] ;  /* 0x00017000ff109b82 */ /* 0x001e240000000a00 */
[----:B0-----:R-:W-:-:S05]  /*a9580*/  @!P1 IADD3 R16, P4, R192, R16, RZ ;  /* 0x00000010c0109210 */ /* 0x001fca0007f9e0ff */
[----:B------:R-:W-:Y:S02]  /*a9590*/  @!P1 IMAD.X R17, R113, 0x1, R17, P4 ;  /* 0x0000000171119824 */ /* 0x000fe400020e0611 */
[----:B------:R-:W4:Y:S04]  /*a95a0*/  LDL.LU R113, [R1+0x1cc4] ;  /* 0x001cc40001717983 */ /* 0x000f280000300800 */
[----:B------:R-:W4:Y:S01]  /*a95b0*/  LDL.LU R155, [R1+0x1258] ;  /* 0x00125800019b7983 */ /* 0x000f220000300800 */
[----:B------:R-:W-:Y:S02]  /*a95c0*/  ISETP.LT.OR P4, PT, R31, 0xda, !P3 ;  /* 0x000000da1f00780c */ /* 0x000fe40005f81670 */
[----:B------:R-:W-:-:S05]  /*a95d0*/  F2FP.SATFINITE.E4M3.F32.PACK_AB_MERGE_C R18, RZ, R18, RZ ;  /* 0x00000012ff12723e */ /* 0x000fca00048070ff */
[----:B------:R0:W-:Y:S06]  /*a95e0*/  @!P1 STG.E.U8 desc[UR32][R16.64+0xd8], R18 ;  /* 0x0000d81210009986 */ /* 0x0001ec000c101120 */
[----:B0-----:R-:W0:Y:S01]  /*a95f0*/  @!P4 LDC.64 R16, c[0x0][0x5c0] ;  /* 0x00017000ff10cb82 */ /* 0x001e220000000a00 */
[----:B--2---:R-:W-:Y:S01]  /*a9600*/  FMUL R18, R204, UR27 ;  /* 0x0000001bcc127c20 */ /* 0x004fe20008400000 */
[----:B0-----:R-:W-:-:S05]  /*a9610*/  @!P4 IADD3 R16, P1, R216, R16, RZ ;  /* 0x00000010d810c210 */ /* 0x001fca0007f3e0ff */
[----:B------:R-:W-:Y:S02]  /*a9620*/  @!P4 IMAD.X R17, R13, 0x1, R17, P1 ;  /* 0x000000010d11c824 */ /* 0x000fe400008e0611 */
[----:B------:R0:W5:Y:S04]  /*a9630*/  LDL.LU R13, [R1+0x1cc0] ;  /* 0x001cc000010d7983 */ /* 0x0001680000300800 */
[----:B------:R-:W2:Y:S04]  /*a9640*/  LDL.LU R33, [R1+0x125c] ;  /* 0x00125c0001217983 */ /* 0x000ea80000300800 */
[----:B------:R-:W2:Y:S01]  /*a9650*/  LDL.LU R204, [R1+0x1260] ;  /* 0x0012600001cc7983 */ /* 0x000ea20000300800 */
[----:B------:R-:W-:-:S02]  /*a9660*/  F2FP.SATFINITE.E4M3.F32.PACK_AB_MERGE_C R18, RZ, R18, RZ ;  /* 0x00000012ff12723e */ /* 0x000fc400048070ff */
[----:B------:R-:W-:-:S03]  /*a9670*/  LOP3.LUT P6, RZ, R3, 0x400, RZ, 0xc0, !PT ;  /* 0x0000040003ff7812 */ /* 0x000fc600078cc0ff */
[----:B------:R1:W-:Y:S02]  /*a9680*/  @!P4 STG.E.U8 desc[UR32][R16.64+0xd9], R18 ;  /* 0x0000d9121000c986 */ /* 0x0003e4000c101120 */
[----:B-1----:R-:W-:-:S05]  /*a9690*/  FMUL R16, R153, UR27 ;  /* 0x0000001b99107c20 */ /* 0x002fca0008400000 */
[----:B------:R-:W-:Y:S02]  /*a96a0*/  F2FP.SATFINITE.E4M3.F32.PACK_AB_MERGE_C R16, RZ, R16, RZ ;  /* 0x00000010ff10723e */ /* 0x000fe400048070ff */
[----:B------:R-:W-:Y:S02]  /*a96b0*/  LOP3.LUT P2, RZ, R3, 0x200, RZ, 0xc0, !PT ;  /* 0x0000020003ff7812 */ /* 0x000fe4000784c0ff */
[----:B------:R-:W-:Y:S01]  /*a96c0*/  LOP3.LUT P4, RZ, R2, 0x80000, RZ, 0xc0, !PT ;  /* 0x0008000002ff7812 */ /* 0x000fe2000788c0ff */
[----:B---3--:R-:W-:-:S05]  /*a96d0*/  FMUL R18, R205, UR27 ;  /* 0x0000001bcd127c20 */ /* 0x008fca0008400000 */
[----:B------:R-:W-:Y:S01]  /*a96e0*/  F2FP.SATFINITE.E4M3.F32.PACK_AB_MERGE_C R18, RZ, R18, RZ ;  /* 0x00000012ff12723e */ /* 0x000fe200048070ff */
[----:B----4-:R1:W-:Y:S02]  /*a96f0*/  @!P6 STG.E.U8 desc[UR32][R112.64+0xe0], R16 ;  /* 0x0000e0107000e986 */ /* 0x0103e4000c101120 */
[----:B-1----:R-:W-:Y:S02]  /*a9700*/  FMUL R16, R154, UR27 ;  /* 0x0000001b9a107c20 */ /* 0x002fe40008400000 */
[----:B------:R-:W3:Y:S01]  /*a9710*/  LDL.LU R154, [R1+0x1264] ;  /* 0x00126400019a7983 */ /* 0x000ee20000300800 */
[----:B------:R-:W-:Y:S02]  /*a9720*/  ISETP.LT.OR P6, PT, R31, 0xe1, !P3 ;  /* 0x000000e11f00780c */ /* 0x000fe40005fc1670 */
[----:B------:R-:W-:Y:S01]  /*a9730*/  F2FP.SATFINITE.E4M3.F32.PACK_AB_MERGE_C R16, RZ, R16, RZ ;  /* 0x00000010ff10723e */ /* 0x000fe200048070ff */
[----:B------:R-:W4:Y:S04]  /*a9740*/  LDL.LU R153, [R1+0x1268] ;  /* 0x0012680001997983 */ /* 0x000f280000300800 */
[----:B------:R1:W-:Y:S06]  /*a9750*/  @!P2 STG.E.U8 desc[UR32][R110.64+0xe1], R16 ;  /* 0x0000e1106e00a986 */ /* 0x0003ec000c101120 */
[----:B-1----:R-:W1:Y:S02]  /*a9760*/  @!P6 LDC.64 R16, c[0x0][0x5c0] ;  /* 0x00017000ff10eb82 */ /* 0x002e640000000a00 */
[----:B-1----:R-:W-:-:S05]  /*a9770*/  @!P6 IADD3 R16, P2, R160, R16, RZ ;  /* 0x00000010a010e210 */ /* 0x002fca0007f5e0ff */
[----:B------:R-:W-:-:S05]  /*a9780*/  @!P6 IMAD.X R17, R161, 0x1, R17, P2 ;  /* 0x00000001a111e824 */ /* 0x000fca00010e0611 */
[----:B------:R1:W-:Y:S02]  /*a9790*/  @!P6 STG.E.U8 desc[UR32][R16.64+0xe0], R18 ;  /* 0x0000e0121000e986 */ /* 0x0003e4000c101120 */
[----:B-1----:R-:W1:Y:S01]  /*a97a0*/  @!P4 LDC.64 R16, c[0x0][0x5c0] ;  /* 0x00017000ff10cb82 */ /* 0x002e620000000a00 */
[----:B------:R-:W-:Y:S01]  /*a97b0*/  FMUL R18, R155, UR27 ;  /* 0x0000001b9b127c20 */ /* 0x000fe20008400000 */
[----:B-1----:R-:W-:Y:S02]  /*a97c0*/  @!P4 IADD3 R16, P6, R14, R16, RZ ;  /* 0x000000100e10c210 */ /* 0x002fe40007fde0ff */
[----:B------:R-:W4:Y:S03]  /*a97d0*/  LDL.LU R14, [R1+0x1cbc] ;  /* 0x001cbc00010e7983 */ /* 0x000f260000300800 */
[----:B------:R-:W-:Y:S02]  /*a97e0*/  @!P4 IMAD.X R17, R15, 0x1, R17, P6 ;  /* 0x000000010f11c824 */ /* 0x000fe400030e0611 */
[----:B------:R-:W4:Y:S04]  /*a97f0*/  LDL.LU R15, [R1+0x1cb8] ;  /* 0x001cb800010f7983 */ /* 0x000f280000300800 */
[----:B------:R-:W4:Y:S04]  /*a9800*/  LDL.LU R205, [R1+0x126c] ;  /* 0x00126c0001cd7983 */ /* 0x000f280000300800 */
[----:B------:R-:W4:Y:S01]  /*a9810*/  LDL.LU R155, [R1+0x1270] ;  /* 0x00127000019b7983 */ /* 0x000f220000300800 */
[----:B------:R-:W-:-:S02]  /*a9820*/  F2FP.SATFINITE.E4M3.F32.PACK_AB_MERGE_C R18, RZ, R18, RZ ;  /* 0x00000012ff12723e */ /* 0x000fc400048070ff */
[----:B------:R-:W-:-:S03]  /*a9830*/  LOP3.LUT P5, RZ, R3, 0x100, RZ, 0xc0, !PT ;  /* 0x0000010003ff7812 */ /* 0x000fc600078ac0ff */
[----:B------:R2:W-:Y:S01]  /*a9840*/  @!P4 STG.E.U8 desc[UR32][R16.64+0xe1], R18 ;  /* 0x0000e1121000c986 */ /* 0x0005e2000c101120 */
[----:B------:R-:W-:Y:S01]  /*a9850*/  LOP3.LUT P4, RZ, R3, 0x80, RZ, 0xc0, !PT ;  /* 0x0000008003ff7812 */ /* 0x000fe2000788c0ff */
[----:B--2---:R-:W-:Y:S02]  /*a9860*/  FMUL R16, R33, UR27 ;  /* 0x0000001b21107c20 */ /* 0x004fe40008400000 */
[----:B------:R-:W2:Y:S03]  /*a9870*/  LDL.LU R33, [R1+0x1274] ;  /* 0x0012740001217983 */ /* 0x000ea60000300800 */
[----:B------:R-:W-:-:S05]  /*a9880*/  F2FP.SATFINITE.E4M3.F32.PACK_AB_MERGE_C R16, RZ, R16, RZ ;  /* 0x00000010ff10723e */ /* 0x000fca00048070ff */
[----:B------:R1:W-:Y:S01]  /*a9890*/  @!P5 STG.E.U8 desc[UR32][R116.64+0xe8], R16 ;  /* 0x0000e8107400d986 */ /* 0x0003e2000c101120 */
[----:B------:R-:W-:Y:S01]  /*a98a0*/  LOP3.LUT P5, RZ, R2, 0x20000, RZ, 0xc0, !PT ;  /* 0x0002000002ff7812 */ /* 0x000fe200078ac0ff */
[----:B-1----:R-:W-:-:S05]  /*a98b0*/  FMUL R16, R204, UR27 ;  /* 0x0000001bcc107c20 */ /* 0x002fca0008400000 */
[----:B------:R-:W-:-:S05]  /*a98c0*/  F2FP.SATFINITE.E4M3.F32.PACK_AB_MERGE_C R16, RZ, R16, RZ ;  /* 0x00000010ff10723e */ /* 0x000fca00048070ff */
[----:B------:R1:W-:Y:S02]  /*a98d0*/  @!P4 STG.E.U8 desc[UR32][R108.64+0xe9], R16 ;  /* 0x0000e9106c00c986 */ /* 0x0003e4000c101120 */
[----:B-1----:R-:W1:Y:S02]  /*a98e0*/  @!P5 LDC.64 R16, c[0x0][0x5c0] ;  /* 0x00017000ff10db82 */ /* 0x002e640000000a00 */
[----:B-1----:R-:W-:-:S05]  /*a98f0*/  @!P5 IADD3 R16, P4, R157, R16, RZ ;  /* 0x000000109d10d210 */ /* 0x002fca0007f9e0ff */
[----:B------:R-:W-:Y:S02]  /*a9900*/  @!P5 IMAD.X R17, R12, 0x1, R17, P4 ;  /* 0x000000010c11d824 */ /* 0x000fe400020e0611 */
[----:B------:R0:W5:Y:S04]  /*a9910*/  LDL.LU R12, [R1+0x1cb4] ;  /* 0x001cb400010c7983 */ /* 0x0001680000300800 */
[----:B------:R-:W2:Y:S01]  /*a9920*/  LDL.LU R204, [R1+0x1278] ;  /* 0x0012780001cc7983 */ /* 0x000ea20000300800 */
[----:B------:R-:W-:Y:S02]  /*a9930*/  LOP3.LUT P6, RZ, R2, 0x40000, RZ, 0xc0, !PT ;  /* 0x0004000002ff7812 */ /* 0x000fe400078cc0ff */
[----:B------:R-:W-:Y:S01]  /*a9940*/  LOP3.LUT P2, RZ, R3, 0x40, RZ, 0xc0, !PT ;  /* 0x0000004003ff7812 */ /* 0x000fe2000784c0ff */
[----:B---3--:R-:W-:-:S02]  /*a9950*/  FMUL R18, R154, UR27 ;  /* 0x0000001b9a127c20 */ /* 0x008fc40008400000 */
[----:B------:R-:W3:Y:S03]  /*a9960*/  LDL.LU R154, [R1+0x127c] ;  /* 0x00127c00019a7983 */ /* 0x000ee60000300800 */
[----:B------:R-:W-:-:S05]  /*a9970*/  F2FP.SATFINITE.E4M3.F32.PACK_AB_MERGE_C R18, RZ, R18, RZ ;  /* 0x00000012ff12723e */ /* 0x000fca00048070ff */
[----:B------:R1:W-:Y:S02]  /*a9980*/  @!P5 STG.E.U8 desc[UR32][R16.64+0xe8], R18 ;  /* 0x0000e8121000d986 */ /* 0x0003e4000c101120 */
[----:B-1----:R-:W1:Y:S01]  /*a9990*/  @!P6 LDC.64 R16, c[0x0][0x5c0] ;  /* 0x00017000ff10eb82 */ /* 0x002e620000000a00 */
[----:B----4-:R-:W-:-:S05]  /*a99a0*/  FMUL R18, R153, UR27 ;  /* 0x0000001b99127c20 */ /* 0x010fca0008400000 */
[----:B------:R-:W-:Y:S02]  /*a99b0*/  F2FP.SATFINITE.E4M3.F32.PACK_AB_MERGE_C R18, RZ, R18, RZ ;  /* 0x00000012ff12723e */ /* 0x000fe400048070ff */
[----:B-1----:R-:W-:-:S05]  /*a99c0*/  @!P6 IADD3 R16, P4, R156, R16, RZ ;  /* 0x000000109c10e210 */ /* 0x002fca0007f9e0ff */
[----:B------:R-:W-:-:S05]  /*a99d0*/  @!P6 IMAD.X R17, R212, 0x1, R17, P4 ;  /* 0x00000001d411e824 */ /* 0x000fca00020e0611 */
[----:B------:R1:W-:Y:S02]  /*a99e0*/  @!P6 STG.E.U8 desc[UR32][R16.64+0xe9], R18 ;  /* 0x0000e9121000e986 */ /* 0x0003e4000c101120 */
[----:B-1----:R-:W-:-:S05]  /*a99f0*/  FMUL R16, R205, UR27 ;  /* 0x0000001bcd107c20 */ /* 0x002fca0008400000 */
[----:B------:R-:W-:-:S05]  /*a9a00*/  F2FP.SATFINITE.E4M3.F32.PACK_AB_MERGE_C R16, RZ, R16, RZ ;  /* 0x00000010ff10723e */ /* 0x000fca00048070ff */
[----:B------:R1:W-:Y:S02]  /*a9a10*/  @!P2 STG.E.U8 desc[UR32][R126.64+0xf0], R16 ;  /* 0x0000f0107e00a986 */ /* 0x0003e4000c101120 */
[----:B-1----:R-:W-:Y:S02]  /*a9a20*/  FMUL R16, R155, UR27 ;  /* 0x0000001b9b107c20 */ /* 0x002fe40008400000 */
[----:B------:R-:W4:Y:S01]  /*a9a30*/  LDL.LU R155, [R1+0x1280] ;  /* 0x00128000019b7983 */ /* 0x000f220000300800 */
[----:B------:R-:W-:Y:S02]  /*a9a40*/  LOP3.LUT P4, RZ, R3, 0x20, RZ, 0xc0, !PT ;  /* 0x0000002003ff7812 */ /* 0x000fe4000788c0ff */
[----:B------:R-:W-:Y:S02]  /*a9a50*/  ISETP.LT.OR P2, PT, R31, 0xf1, !P3 ;  /* 0x000000f11f00780c */ /* 0x000fe40005f41670 */
[----:B------:R-:W-:-:S09]  /*a9a60*/  F2FP.SATFINITE.E4M3.F32.PACK_AB_MERGE_C R16, RZ, R16, RZ ;  /* 0x00000010ff10723e */ /* 0x000fd200048070ff */
[----:B------:R1:W-:Y:S02]  /*a9a70*/  @!P4 STG.E.U8 desc[UR32][R122.64+0xf1], R16 ;  /* 0x0000f1107a00c986 */ /* 0x0003e4000c101120 */
[----:B-1----:R-:W1:Y:S01]  /*a9a80*/  @!P2 LDC.64 R16, c[0x0][0x5c0] ;  /* 0x00017000ff10ab82 */ /* 0x002e620000000a00 */
[----:B--2---:R-:W-:-:S05]  /*a9a90*/  FMUL R18, R33, UR27 ;  /* 0x0000001b21127c20 */ /* 0x004fca0008400000 */
[----:B------:R-:W-:Y:S02]  /*a9aa0*/  F2FP.SATFINITE.E4M3.F32.PACK_AB_MERGE_C R18, RZ, R18, RZ ;  /* 0x00000012ff12723e */ /* 0x000fe400048070ff */
[----:B-1----:R-:W-:-:S05]  /*a9ab0*/  @!P2 IADD3 R16, P4, R213, R16, RZ ;  /* 0x00000010d510a210 */ /* 0x002fca0007f9e0ff */
[----:B------:R-:W-:Y:S01]  /*a9ac0*/  @!P2 IMAD.X R17, R11, 0x1, R17, P4 ;  /* 0x000000010b11a824 */ /* 0x000fe200020e0611 */
[----:B------:R-:W-:Y:S01]  /*a9ad0*/  ISETP.LT.OR P4, PT, R31, 0xf1, !P3 ;  /* 0x000000f11f00780c */ /* 0x000fe20005f81670 */
[----:B------:R0:W5:Y:S01]  /*a9ae0*/  LDL.LU R11, [R1+0x1cb0] ;  /* 0x001cb000010b7983 */ /* 0x0001620000300800 */
[----:B------:R-:W-:-:S11]  /*a9af0*/  LOP3.LUT P2, RZ, R2, 0x10000, RZ, 0xc0, !PT ;  /* 0x0001000002ff7812 */ /* 0x000fd6000784c0ff */
[----:B------:R1:W-:Y:S02]  /*a9b00*/  @!P4 STG.E.U8 desc[UR32][R16.64+0xf0], R18 ;  /* 0x0000f0121000c986 */ /* 0x0003e4000c101120 */
[----:B-1----:R-:W1:Y:S01]  /*a9b10*/  @!P2 LDC.64 R16, c[0x0][0x5c0] ;  /* 0x00017000ff10ab82 */ /* 0x002e620000000a00 */
[----:B------:R-:W-:Y:S01]  /*a9b20*/  FMUL R18, R204, UR27 ;  /* 0x0000001bcc127c20 */ /* 0x000fe20008400000 */
[----:B------:R-:W-:-:S04]  /*a9b30*/  LOP3.LUT P6, RZ, R3, 0x10, RZ, 0xc0, !PT ;  /* 0x0000001003ff7812 */ /* 0x000fc800078cc0ff */
[----:B------:R-:W-:Y:S02]  /*a9b40*/  F2FP.SATFINITE.E4M3.F32.PACK_AB_MERGE_C R18, RZ, R18, RZ ;  /* 0x00000012ff12723e */ /* 0x000fe400048070ff */
[----:B-1----:R-:W-:Y:S02]  /*a9b50*/  @!P2 IADD3 R16, P4, R10, R16, RZ ;  /* 0x000000100a10a210 */ /* 0x002fe40007f9e0ff */
[----:B------:R-:W-:Y:S01]  /*a9b60*/  LOP3.LUT P1, RZ, R2, 0x100000, RZ, 0xc0, !PT ;  /* 0x0010000002ff7812 */ /* 0x000fe2000782c0ff */
[----:B------:R0:W5:Y:S02]  /*a9b70*/  LDL.LU R10, [R1+0x1cac] ;  /* 0x001cac00010a7983 */ /* 0x0001640000300800 */
[----:B------:R-:W-:Y:S01]  /*a9b80*/  @!P2 IMAD.X R17, R8, 0x1, R17, P4 ;  /* 0x000000010811a824 */ /* 0x000fe200020e0611 */
[----:B------:R-:W-:Y:S01]  /*a9b90*/  ISETP.LT.OR P4, PT, R31, 0xf2, !P3 ;  /* 0x000000f21f00780c */ /* 0x000fe20005f81670 */
[----:B------:R0:W5:Y:S01]  /*a9ba0*/  LDL.LU R8, [R1+0x1ca8] ;  /* 0x001ca80001087983 */ /* 0x0001620000300800 */
[----:B------:R-:W-:-:S03]  /*a9bb0*/  LOP3.LUT P0, RZ, R2, 0x200000, RZ, 0xc0, !PT ;  /* 0x0020000002ff7812 */ /* 0x000fc6000780c0ff */
[----:B------:R-:W2:Y:S04]  /*a9bc0*/  LDL.LU R153, [R1+0x1284] ;  /* 0x0012840001997983 */ /* 0x000ea80000300800 */
[----:B------:R-:W2:Y:S04]  /*a9bd0*/  LDL.LU R205, [R1+0x1288] ;  /* 0x0012880001cd7983 */ /* 0x000ea80000300800 */
[----:B------:R3:W-:Y:S02]  /*a9be0*/  @!P4 STG.E.U8 desc[UR32][R16.64+0xf1], R18 ;  /* 0x0000f1121000c986 */ /* 0x0007e4000c101120 */
[----:B---3--:R-:W-:-:S05]  /*a9bf0*/  FMUL R16, R154, UR27 ;  /* 0x0000001b9a107c20 */ /* 0x008fca0008400000 */
[----:B------:R-:W-:-:S05]  /*a9c00*/  F2FP.SATFINITE.E4M3.F32.PACK_AB_MERGE_C R16, RZ, R16, RZ ;  /* 0x00000010ff10723e */ /* 0x000fca00048070ff */
[----:B------:R1:W-:Y:S02]  /*a9c10*/  @!P6 STG.E.U8 desc[UR32][R130.64+0xf8], R16 ;  /* 0x0000f8108200e986 */ /* 0x0003e4000c101120 */
[----:B-1----:R-:W1:Y:S02]  /*a9c20*/  @!P1 LDC.64 R16, c[0x0][0x5c0] ;  /* 0x00017000ff109b82 */ /* 0x002e640000000a00 */
[----:B-1----:R-:W-:-:S05]  /*a9c30*/  @!P1 IADD3 R22, P4, R158, R16, RZ ;  /* 0x000000109e169210 */ /* 0x002fca0007f9e0ff */
[----:B------:R-:W-:Y:S02]  /*a9c40*/  @!P1 IMAD.X R23, R159, 0x1, R17, P4 ;  /* 0x000000019f179824 */ /* 0x000fe400020e0611 */
[----:B------:R-:W1:Y:S02]  /*a9c50*/  @!P0 LDC.64 R16, c[0x0][0x5c0] ;  /* 0x00017000ff108b82 */ /* 0x000e640000000a00 */
[----:B-1----:R-:W-:Y:S02]  /*a9c60*/  @!P0 IADD3 R26, P4, R7, R16, RZ ;  /* 0x00000010071a8210 */ /* 0x002fe40007f9e0ff */
[----:B------:R0:W5:Y:S04]  /*a9c70*/  LDL.LU R7, [R1+0x1ca4] ;  /* 0x001ca40001077983 */ /* 0x0001680000300800 */
[----:B------:R-:W3:Y:S01]  /*a9c80*/  LDL.LU R33, [R1+0x128c] ;  /* 0x00128c0001217983 */ /* 0x000ee20000300800 */
[----:B------:R-:W-:-:S03]  /*a9c90*/  @!P0 IMAD.X R27, R6, 0x1, R17, P4 ;  /* 0x00000001061b8824 */ /* 0x000fc600020e0611 */
[----:B------:R0:W5:Y:S04]  /*a9ca0*/  LDL.LU R6, [R1+0x1ca0] ;  /* 0x001ca00001067983 */ /* 0x0001680000300800 */
[----:B------:R-:W3:Y:S04]  /*a9cb0*/  LDL.LU R204, [R1+0x1290] ;  /* 0x0012900001cc7983 */ /* 0x000ee80000300800 */
[----:B------:R-:W3:Y:S01]  /*a9cc0*/  LDL.LU R154, [R1+0x1294] ;  /* 0x00129400019a7983 */ /* 0x000ee20000300800 */
[----:B----4-:R-:W-:-:S03]  /*a9cd0*/  FMUL R16, R155, UR27 ;  /* 0x0000001b9b107c20 */ /* 0x010fc60008400000 */
[----:B------:R-:W4:Y:S01]  /*a9ce0*/  LDL.LU R155, [R1+0x1298] ;  /* 0x00129800019b7983 */ /* 0x000f220000300800 */
[----:B------:R-:W-:Y:S02]  /*a9cf0*/  ISETP.GE.AND P4, PT, R30, 0x181, PT ;  /* 0x000001811e00780c */ /* 0x000fe40003f86270 */
[----:B------:R-:W-:Y:S02]  /*a9d00*/  LOP3.LUT P5, RZ, R3, 0x8, RZ, 0xc0, !PT ;  /* 0x0000000803ff7812 */ /* 0x000fe400078ac0ff */
[----:B------:R-:W-:Y:S02]  /*a9d10*/  ISETP.LT.OR P6, PT, R31, 0x1, !P4 ;  /* 0x000000011f00780c */ /* 0x000fe400067c1670 */
[----:B------:R-:W-:-:S09]  /*a9d20*/  F2FP.SATFINITE.E4M3.F32.PACK_AB_MERGE_C R16, RZ, R16, RZ ;  /* 0x00000010ff10723e */ /* 0x000fd200048070ff */
[----:B------:R1:W-:Y:S02]  /*a9d30*/  @!P5 STG.E.U8 desc[UR32][R20.64+0xf9], R16 ;  /* 0x0000f9101400d986 */ /* 0x0003e4000c101120 */
[----:B-1----:R-:W1:Y:S01]  /*a9d40*/  @!P6 LDC.64 R16, c[0x0][0x5c0] ;  /* 0x00017000ff10eb82 */ /* 0x002e620000000a00 */
[----:B------:R-:W-:Y:S02]  /*a9d50*/  @!P6 IMAD.MOV.U32 R18, RZ, RZ, R24 ;  /* 0x000000ffff12e224 */ /* 0x000fe400078e0018 */
[----:B------:R-:W-:Y:S02]  /*a9d60*/  @!P6 IMAD.MOV.U32 R19, RZ, RZ, R32 ;  /* 0x000000ffff13e224 */ /* 0x000fe400078e0020 */
[----:B------:R-:W-:-:S04]  /*a9d70*/  @!P6 IMAD.WIDE.U32 R18, R14, 0x180, R18 ;  /* 0x000001800e12e825 */ /* 0x000fc800078e0012 */
[----:B------:R-:W-:Y:S01]  /*a9d80*/  @!P6 IMAD R21, R15, 0x180, RZ ;  /* 0x000001800f15e824 */ /* 0x000fe200078e02ff */
[----:B-1----:R-:W-:-:S04]  /*a9d90*/  @!P6 IADD3 R20, P5, R18, R16, RZ ;  /* 0x000000101214e210 */ /* 0x002fc80007fbe0ff */
[----:B------:R-:W-:Y:S02]  /*a9da0*/  @!P6 IADD3.X R21, R17, R19, R21, P5, !PT ;  /* 0x000000131115e210 */ /* 0x000fe40002ffe415 */
[----:B------:R-:W-:-:S13]  /*a9db0*/  ISETP.LT.OR P5, PT, R31, 0x2, !P4 ;  /* 0x000000021f00780c */ /* 0x000fda00067a1670 */
[----:B------:R-:W1:Y:S01]  /*a9dc0*/  @!P5 LDC.64 R18, c[0x0][0x5c0] ;  /* 0x00017000ff12db82 */ /* 0x000e620000000a00 */
[----:B------:R-:W-:Y:S02]  /*a9dd0*/  @!P5 IMAD.MOV.U32 R17, RZ, RZ, R32 ;  /* 0x000000ffff11d224 */ /* 0x000fe400078e0020 */
[----:B--2---:R-:W-:-:S05]  /*a9de0*/  FMUL R16, R153, UR27 ;  /* 0x0000001b99107c20 */ /* 0x004fca0008400000 */
[----:B------:R-:W-:-:S05]  /*a9df0*/  F2FP.SATFINITE.E4M3.F32.PACK_AB_MERGE_C R16, RZ, R16, RZ ;  /* 0x00000010ff10723e */ /* 0x000fca00048070ff */
[----:B------:R2:W-:Y:S02]  /*a9e00*/  @!P1 STG.E.U8 desc[UR32][R22.64+0xf8], R16 ;  /* 0x0000f81016009986 */ /* 0x0005e4000c101120 */
[----:B--2---:R-:W-:-:S04]  /*a9e10*/  @!P5 IMAD.MOV.U32 R16, RZ, RZ, R24 ;  /* 0x000000ffff10d224 */ /* 0x004fc800078e0018 */
[----:B------:R-:W-:-:S03]  /*a9e20*/  @!P5 IMAD.WIDE.U32 R16, R14, 0x180, R16 ;  /* 0x000001800e10d825 */ /* 0x000fc600078e0010 */
[----:B-1----:R-:W-:Y:S01]  /*a9e30*/  @!P5 IADD3 R16, P1, R16, R18, RZ ;  /* 0x000000121010d210 */ /* 0x002fe20007f3e0ff */
[----:B------:R-:W-:-:S05]  /*a9e40*/  FMUL R18, R205, UR27 ;  /* 0x0000001bcd127c20 */ /* 0x000fca0008400000 */
[----:B------:R-:W-:-:S05]  /*a9e50*/  F2FP.SATFINITE.E4M3.F32.PACK_AB_MERGE_C R18, RZ, R18, RZ ;  /* 0x00000012ff12723e */ /* 0x000fca00048070ff */
[----:B------:R3:W-:Y:S01]  /*a9e60*/  @!P0 STG.E.U8 desc[UR32][R26.64+0xf9], R18 ;  /* 0x0000f9121a008986 */ /* 0x0007e2000c101120 */
[----:B------:R-:W-:-:S05]  /*a9e70*/  @!P5 IMAD R22, R15, 0x180, RZ ;  /* 0x000001800f16d824 */ /* 0x000fca00078e02ff */
[----:B------:R-:W-:Y:S01]  /*a9e80*/  @!P5 IADD3.X R17, R19, R17, R22, P1, !PT ;  /* 0x000000111311d210 */ /* 0x000fe20000ffe416 */
[----:B------:R-:W-:Y:S01]  /*a9e90*/  BSSY B1, `(.L_x_36) ;  /* 0x000001f000017945 */ /* 0x000fe20003800000 */
[C---:B------:R-:W-:Y:S02]  /*a9ea0*/  LOP3.LUT P2, RZ, R2.reuse, 0x8000, RZ, 0xc0, !PT ;  /* 0x0000800002ff7812 */ /* 0x040fe4000784c0ff */
[C---:B------:R-:W-:Y:S02]  /*a9eb0*/  LOP3.LUT P1, RZ, R2.reuse, 0x4000, RZ, 0xc0, !PT ;  /* 0x0000400002ff7812 */ /* 0x040fe4000782c0ff */
[----:B------:R-:W-:Y:S01]  /*a9ec0*/  LOP3.LUT P0, RZ, R2, 0x2000, RZ, 0xc0, !PT ;  /* 0x0000200002ff7812 */ /* 0x000fe2000780c0ff */
[----:B---3--:R-:W-:-:S05]  /*a9ed0*/  FMUL R18, R33, UR27 ;  /* 0x0000001b21127c20 */ /* 0x008fca0008400000 */
[----:B------:R-:W-:-:S05]  /*a9ee0*/  F2FP.SATFINITE.E4M3.F32.PACK_AB_MERGE_C R18, RZ, R18, RZ ;  /* 0x00000012ff12723e */ /* 0x000fca00048070ff */
[----:B------:R1:W-:Y:S02]  /*a9ef0*/  @!P6 STG.E.U8 desc[UR32][R20.64], R18 ;  /* 0x000000121400e986 */ /* 0x0003e4000c101120 */
[----:B-1----:R-:W-:-:S05]  /*a9f00*/  FMUL R18, R204, UR27 ;  /* 0x0000001bcc127c20 */ /* 0x002fca0008400000 */
[----:B------:R-:W-:-:S05]  /*a9f10*/  F2FP.SATFINITE.E4M3.F32.PACK_AB_MERGE_C R18, RZ, R18, RZ ;  /* 0x00000012ff12723e */ /* 0x000fca00048070ff */
[----:B------:R1:W-:Y:S01]  /*a9f20*/  @!P5 STG.E.U8 desc[UR32][R16.64+0x1], R18 ;  /* 0x000001121000d986 */ /* 0x0003e2000c101120 */
[----:B------:R-:W-:-:S04]  /*a9f30*/  ISETP.GE.AND P5, PT, R30, 0x189, PT ;  /* 0x000001891e00780c */ /* 0x000fc80003fa6270 */
[----:B------:R-:W-:Y:S01]  /*a9f40*/  ISETP.LT.OR P6, PT, R31, 0x1, !P5 ;  /* 0x000000011f00780c */ /* 0x000fe20006fc1670 */
[----:B-1----:R-:W-:Y:S01]  /*a9f50*/  FMUL R17, R154, UR27 ;  /* 0x0000001b9a117c20 */ /* 0x002fe20008400000 */
[----:B----4-:R-:W-:-:S04]  /*a9f60*/  FMUL R16, R155, UR27 ;  /* 0x0000001b9b107c20 */ /* 0x010fc80008400000 */
[----:B------:R-:W-:Y:S02]  /*a9f70*/  F2FP.SATFINITE.E4M3.F32.PACK_AB_MERGE_C R21, RZ, R17, RZ ;  /* 0x00000011ff15723e */ /* 0x000fe400048070ff */
[----:B------:R-:W-:-:S05]  /*a9f80*/  F2FP.SATFINITE.E4M3.F32.PACK_AB_MERGE_C R20, RZ, R16, RZ ;  /* 0x00000010ff14723e */ /* 0x000fca00048070ff */
[----:B0-----:R-:W-:Y:S05]  /*a9f90*/  @P6 BRA `(.L_x_37) ;  /* 0x0000000000386947 */ /* 0x001fea0003800000 */
[----:B------:R-:W-:Y:S01]  /*a9fa0*/  IMAD.MOV.U32 R16, RZ, RZ, R24 ;  /* 0x000000ffff107224 */ /* 0x000fe200078e0018 */
[----:B------:R-:W-:Y:S01]  /*a9fb0*/  ULDC.64 UR14, c[0x0][0x5c0] ;  /* 0x00017000000e7ab9 */ /* 0x000fe20000000a00 */
[----:B------:R-:W-:Y:S01]  /*a9fc0*/  IMAD.MOV.U32 R17, RZ, RZ, R32 ;  /* 0x000000ffff117224 */ /* 0x000fe200078e0020 */
[----:B------:R-:W-:Y:S01]  /*a9fd0*/  LOP3.LUT R2, R2, 0xffffdfff, RZ, 0xc0, !PT ;  /* 0xffffdfff02027812 */ /* 0x000fe200078ec0ff */
[----:B------:R-:W-:Y:S02]  /*a9fe0*/  IMAD R19, R15, 0x180, RZ ;  /* 0x000001800f137824 */ /* 0x000fe400078e02ff */
[----:B------:R-:W-:Y:S01]  /*a9ff0*/  IMAD.WIDE.U32 R16, R14, 0x180, R16 ;  /* 0x000001800e107825 */ /* 0x000fe200078e0010 */
[----:B------:R-:W-:-:S03]  /*aa000*/  @P0 LOP3.LUT R2, R2, 0x2000, RZ, 0xfc, !PT ;  /* 0x0000200002020812 */ /* 0x000fc600078efcff */
[----:B------:R-:W-:Y:S02]  /*aa010*/  IMAD.U32 R18, RZ, RZ, UR14 ;  /* 0x0000000eff127e24 */ /* 0x000fe4000f8e00ff */
[----:B------:R-:W-:Y:S02]  /*aa020*/  IMAD.IADD R19, R17, 0x1, R19 ;  /* 0x0000000111137824 */ /* 0x000fe400078e0213 */
[----:B------:R-:W-:Y:S01]  /*aa030*/  IMAD.U32 R17, RZ, RZ, UR15 ;  /* 0x0000000fff117e24 */ /* 0x000fe2000f8e00ff */
[----:B------:R-:W-:-:S04]  /*aa040*/  IADD3 R16, P0, P6, R16, UR11, R18 ;  /* 0x0000000b10107c10 */ /* 0x000fc8000fe1e012 */
[----:B------:R-:W-:Y:S02]  /*aa050*/  IADD3.X R17, R19, UR10, R17, P0, P6 ;  /* 0x0000000a13117c10 */ /* 0x000fe400087ec411 */
[----:B------:R-:W-:-:S03]  /*aa060*/  LOP3.LUT P0, RZ, R2, 0x2000, RZ, 0xc0, !PT ;  /* 0x0000200002ff7812 */ /* 0x000fc6000780c0ff */
[----:B------:R0:W-:Y:S10]  /*aa070*/  STG.E.U8 desc[UR32][R16.64], R21 ;  /* 0x0000001510007986 */ /* 0x0001f4000c101120 */
.L_x_37:
[----:B------:R-:W-:Y:S05]  /*aa080*/  BSYNC B1 ;  /* 0x0000000000017941 */ /* 0x000fea0003800000 */
.L_x_36:
[----:B------:R-:W-:Y:S01]  /*aa090*/  ISETP.LT.OR P6, PT, R31, 0x2, !P5 ;  /* 0x000000021f00780c */ /* 0x000fe20006fc1670 */
[----:B------:R-:W-:-:S12]  /*aa0a0*/  BSSY B1, `(.L_x_38) ;  /* 0x0000010000017945 */ /* 0x000fd80003800000 */
[----:B------:R-:W-:Y:S05]  /*aa0b0*/  @P6 BRA `(.L_x_39) ;  /* 0x0000000000386947 */ /* 0x000fea0003800000 */
[----:B0-----:R-:W-:Y:S01]  /*aa0c0*/  IMAD.MOV.U32 R16, RZ, RZ, R24 ;  /* 0x000000ffff107224 */ /* 0x001fe200078e0018 */
        /* <DEDUP_REMOVED lines=13> */
.L_x_39:
[----:B------:R-:W-:Y:S05]  /*aa1a0*/  BSYNC B1 ;  /* 0x0000000000017941 */ /* 0x000fea0003800000 */
.L_x_38:
[----:B------:R-:W2:Y:S04]  /*aa1b0*/  LDL.LU R28, [R1+0x129c] ;  /* 0x00129c00011c7983 */ /* 0x000ea80000300800 */
[----:B------:R-:W3:Y:S04]  /*aa1c0*/  LDL.LU R27, [R1+0x12a0] ;  /* 0x0012a000011b7983 */ /* 0x000ee80000300800 */
[----:B------:R-:W4:Y:S04]  /*aa1d0*/  LDL.LU R26, [R1+0x12a4] ;  /* 0x0012a400011a7983 */ /* 0x000f280000300800 */
[----:B------:R-:W4:Y:S01]  /*aa1e0*/  LDL.LU R23, [R1+0x12a8] ;  /* 0x0012a80001177983 */ /* 0x000f220000300800 */
[----:B------:R-:W-:Y:S01]  /*aa1f0*/  LOP3.LUT R2, R2, 0xffffbfff, RZ, 0xc0, !PT ;  /* 0xffffbfff02027812 */ /* 0x000fe200078ec0ff */
[----:B------:R-:W-:Y:S03]  /*aa200*/  BSSY B1, `(.L_x_40) ;  /* 0x0000030000017945 */ /* 0x000fe60003800000 */
[----:B------:R-:W-:-:S04]  /*aa210*/  @P1 LOP3.LUT R2, R2, 0x4000, RZ, 0xfc, !PT ;  /* 0x0000400002021812 */ /* 0x000fc800078efcff */
[----:B------:R-:W-:-:S04]  /*aa220*/  LOP3.LUT R2, R2, 0xffffdfff, RZ, 0xc0, !PT ;  /* 0xffffdfff02027812 */ /* 0x000fc800078ec0ff */
[----:B------:R-:W-:Y:S02]  /*aa230*/  @P0 LOP3.LUT R2, R2, 0x2000, RZ, 0xfc, !PT ;  /* 0x0000200002020812 */ /* 0x000fe400078efcff */
[----:B------:R-:W-:-:S13]  /*aa240*/  ISETP.LT.OR P0, PT, R31, 0x9, !P4 ;  /* 0x000000091f00780c */ /* 0x000fda0006701670 */
[----:B01----:R-:W0:Y:S01]  /*aa250*/  @!P0 LDC.64 R16, c[0x0][0x5c0] ;  /* 0x00017000ff108b82 */ /* 0x003e220000000a00 */
[----:B------:R-:W-:Y:S02]  /*aa260*/  @!P0 IMAD.MOV.U32 R18, RZ, RZ, R24 ;  /* 0x000000ffff128224 */ /* 0x000fe400078e0018 */
[----:B------:R-:W-:Y:S02]  /*aa270*/  @!P0 IMAD.MOV.U32 R19, RZ, RZ, R32 ;  /* 0x000000ffff138224 */ /* 0x000fe400078e0020 */
[----:B------:R-:W-:Y:S02]  /*aa280*/  @!P0 IMAD R21, R15, 0x180, RZ ;  /* 0x000001800f158824 */ /* 0x000fe400078e02ff */
[----:B------:R-:W-:-:S03]  /*aa290*/  @!P0 IMAD.WIDE.U32 R18, R14, 0x180, R18 ;  /* 0x000001800e128825 */ /* 0x000fc600078e0012 */
[----:B0-----:R-:W-:-:S04]  /*aa2a0*/  @!P0 IADD3 R20, P6, R18, R16, RZ ;  /* 0x0000001012148210 */ /* 0x001fc80007fde0ff */
[----:B------:R-:W-:Y:S02]  /*aa2b0*/  @!P0 IADD3.X R21, R17, R19, R21, P6, !PT ;  /* 0x0000001311158210 */ /* 0x000fe400037fe415 */
[----:B------:R-:W-:-:S13]  /*aa2c0*/  ISETP.LT.OR P6, PT, R31, 0xa, !P4 ;  /* 0x0000000a1f00780c */ /* 0x000fda00067c1670 */
[----:B------:R-:W0:Y:S01]  /*aa2d0*/  @!P6 LDC.64 R18, c[0x0][0x5c0] ;  /* 0x00017000ff12eb82 */ /* 0x000e220000000a00 */
[----:B------:R-:W-:Y:S02]  /*aa2e0*/  @!P6 IMAD.MOV.U32 R16, RZ, RZ, R24 ;  /* 0x000000ffff10e224 */ /* 0x000fe400078e0018 */
[----:B------:R-:W-:Y:S02]  /*aa2f0*/  @!P6 IMAD.MOV.U32 R17, RZ, RZ, R32 ;  /* 0x000000ffff11e224 */ /* 0x000fe400078e0020 */
[----:B------:R-:W-:Y:S02]  /*aa300*/  @!P6 IMAD R22, R15, 0x180, RZ ;  /* 0x000001800f16e824 */ /* 0x000fe400078e02ff */
[----:B------:R-:W-:-:S03]  /*aa310*/  @!P6 IMAD.WIDE.U32 R16, R14, 0x180, R16 ;  /* 0x000001800e10e825 */ /* 0x000fc600078e0010 */
[----:B0-----:R-:W-:-:S04]  /*aa320*/  @!P6 IADD3 R16, P1, R16, R18, RZ ;  /* 0x000000121010e210 */ /* 0x001fc80007f3e0ff */
[----:B------:R-:W-:Y:S02]  /*aa330*/  @!P6 IADD3.X R17, R19, R17, R22, P1, !PT ;  /* 0x000000111311e210 */ /* 0x000fe40000ffe416 */
[----:B------:R-:W-:Y:S01]  /*aa340*/  LOP3.LUT P1, RZ, R2, 0x4000, RZ, 0xc0, !PT ;  /* 0x0000400002ff7812 */ /* 0x000fe2000782c0ff */
[----:B--2---:R-:W-:-:S05]  /*aa350*/  FMUL R18, R28, UR27 ;  /* 0x0000001b1c127c20 */ /* 0x004fca0008400000 */
[----:B------:R-:W-:-:S05]  /*aa360*/  F2FP.SATFINITE.E4M3.F32.PACK_AB_MERGE_C R18, RZ, R18, RZ ;  /* 0x00000012ff12723e */ /* 0x000fca00048070ff */
[----:B------:R3:W-:Y:S01]  /*aa370*/  @!P0 STG.E.U8 desc[UR32][R20.64+0x8], R18 ;  /* 0x0000081214008986 */ /* 0x0007e2000c101120 */
[----:B------:R-:W-:Y:S01]  /*aa380*/  LOP3.LUT P0, RZ, R2, 0x2000, RZ, 0xc0, !PT ;  /* 0x0000200002ff7812 */ /* 0x000fe2000780c0ff */
[----:B---3--:R-:W-:-:S05]  /*aa390*/  FMUL R18, R27, UR27 ;  /* 0x0000001b1b127c20 */ /* 0x008fca0008400000 */
[----:B------:R-:W-:-:S05]  /*aa3a0*/  F2FP.SATFINITE.E4M3.F32.PACK_AB_MERGE_C R18, RZ, R18, RZ ;  /* 0x00000012ff12723e */ /* 0x000fca00048070ff */
[----:B------:R4:W-:Y:S01]  /*aa3b0*/  @!P6 STG.E.U8 desc[UR32][R16.64+0x9], R18 ;  /* 0x000009121000e986 */ /* 0x0009e2000c101120 */
[----:B------:R-:W-:Y:S01]  /*aa3c0*/  ISETP.LT.OR P6, PT, R31, 0x9, !P5 ;  /* 0x000000091f00780c */ /* 0x000fe20006fc1670 */
[----:B----4-:R-:W-:Y:S01]  /*aa3d0*/  FMUL R17, R26, UR27 ;  /* 0x0000001b1a117c20 */ /* 0x010fe20008400000 */
[----:B------:R-:W-:-:S04]  /*aa3e0*/  FMUL R16, R23, UR27 ;  /* 0x0000001b17107c20 */ /* 0x000fc80008400000 */
[----:B------:R-:W-:Y:S02]  /*aa3f0*/  F2FP.SATFINITE.E4M3.F32.PACK_AB_MERGE_C R21, RZ, R17, RZ ;  /* 0x00000011ff15723e */ /* 0x000fe400048070ff */
[----:B------:R-:W-:-:S05]  /*aa400*/  F2FP.SATFINITE.E4M3.F32.PACK_AB_MERGE_C R20, RZ, R16, RZ ;  /* 0x00000010ff14723e */ /* 0x000fca00048070ff */
[----:B------:R-:W-:Y:S05]  /*aa410*/  @P6 BRA `(.L_x_41) ;  /* 0x0000000000386947 */ /* 0x000fea0003800000 */
        /* <DEDUP_REMOVED lines=14> */
.L_x_41:
[----:B------:R-:W-:Y:S05]  /*aa500*/  BSYNC B1 ;  /* 0x0000000000017941 */ /* 0x000fea0003800000 */
.L_x_40:
        /* <DEDUP_REMOVED lines=17> */
.L_x_43:
[----:B------:R-:W-:Y:S05]  /*aa620*/  BSYNC B1 ;  /* 0x0000000000017941 */ /* 0x000fea0003800000 */
.L_x_42:
        /* <DEDUP_REMOVED lines=53> */
.L_x_45:
[----:B------:R-:W-:Y:S05]  /*aa980*/  BSYNC B1 ;  /* 0x0000000000017941 */ /* 0x000fea0003800000 */
.L_x_44:
        /* <DEDUP_REMOVED lines=17> */
.L_x_47:
[----:B------:R-:W-:Y:S05]  /*aaaa0*/  BSYNC B1 ;  /* 0x0000000000017941 */ /* 0x000fea0003800000 */
.L_x_46:
        /* <DEDUP_REMOVED lines=53> */
.L_x_49:
[----:B------:R-:W-:Y:S05]  /*aae00*/  BSYNC B1 ;  /* 0x0000000000017941 */ /* 0x000fea0003800000 */
.L_x_48:
        /* <DEDUP_REMOVED lines=17> */
.L_x_51:
[----:B------:R-:W-:Y:S05]  /*aaf20*/  BSYNC B1 ;  /* 0x0000000000017941 */ /* 0x000fea0003800000 */
.L_x_50:
        /* <DEDUP_REMOVED lines=53> */
.L_x_53:
[----:B------:R-:W-:Y:S05]  /*ab280*/  BSYNC B1 ;  /* 0x0000000000017941 */ /* 0x000fea0003800000 */
.L_x_52:
        /* <DEDUP_REMOVED lines=17> */
.L_x_55:
[----:B------:R-:W-:Y:S05]  /*ab3a0*/  BSYNC B1 ;  /* 0x0000000000017941 */ /* 0x000fea0003800000 */
.L_x_54:
        /* <DEDUP_REMOVED lines=53> */
.L_x_57:
[----:B------:R-:W-:Y:S05]  /*ab700*/  BSYNC B1 ;  /* 0x0000000000017941 */ /* 0x000fea0003800000 */
.L_x_56:
        /* <DEDUP_REMOVED lines=17> */
.L_x_59:
[----:B------:R-:W-:Y:S05]  /*ab820*/  BSYNC B1 ;  /* 0x0000000000017941 */ /* 0x000fea0003800000 */
.L_x_58:
        /* <DEDUP_REMOVED lines=53> */
.L_x_61:
[----:B------:R-:W-:Y:S05]  /*abb80*/  BSYNC B1 ;  /* 0x0000000000017941 */ /* 0x000fea0003800000 */
.L_x_60:
        /* <DEDUP_REMOVED lines=17> */
.L_x_63:
[----:B------:R-:W-:Y:S05]  /*abca0*/  BSYNC B1 ;  /* 0x0000000000017941 */ /* 0x000fea0003800000 */
.L_x_62:
        /* <DEDUP_REMOVED lines=53> */
.L_x_65:
[----:B------:R-:W-:Y:S05]  /*ac000*/  BSYNC B1 ;  /* 0x0000000000017941 */ /* 0x000fea0003800000 */
.L_x_64:
        /* <DEDUP_REMOVED lines=17> */
.L_x_67:
[----:B------:R-:W-:Y:S05]  /*ac120*/  BSYNC B1 ;  /* 0x0000000000017941 */ /* 0x000fea0003800000 */
.L_x_66:
        /* <DEDUP_REMOVED lines=53> */
.L_x_69:
[----:B------:R-:W-:Y:S05]  /*ac480*/  BSYNC B1 ;  /* 0x0000000000017941 */ /* 0x000fea0003800000 */
.L_x_68:
        /* <DEDUP_REMOVED lines=17> */
.L_x_71:
[----:B------:R-:W-:Y:S05]  /*ac5a0*/  BSYNC B1 ;  /* 0x0000000000017941 */ /* 0x000fea0003800000 */
.L_x_70:
        /* <DEDUP_REMOVED lines=53> */
.L_x_73:
[----:B------:R-:W-:Y:S05]  /*ac900*/  BSYNC B1 ;  /* 0x0000000000017941 */ /* 0x000fea0003800000 */
.L_x_72:
        /* <DEDUP_REMOVED lines=17> */
.L_x_75:
[----:B------:R-:W-:Y:S05]  /*aca20*/  BSYNC B1 ;  /* 0x0000000000017941 */ /* 0x000fea0003800000 */
.L_x_74:
        /* <DEDUP_REMOVED lines=53> */
.L_x_77:
[----:B------:R-:W-:Y:S05]  /*acd80*/  BSYNC B1 ;  /* 0x0000000000017941 */ /* 0x000fea0003800000 */
.L_x_76:
        /* <DEDUP_REMOVED lines=17> */
.L_x_79:
[----:B------:R-:W-:Y:S05]  /*acea0*/  BSYNC B1 ;  /* 0x0000000000017941 */ /* 0x000fea0003800000 */
.L_x_78:
        /* <DEDUP_REMOVED lines=53> */
.L_x_81:
[----:B------:R-:W-:Y:S05]  /*ad200*/  BSYNC B1 ;  /* 0x0000000000017941 */ /* 0x000fea0003800000 */
.L_x_80:
        /* <DEDUP_REMOVED lines=17> */
.L_x_83:
[----:B------:R-:W-:Y:S05]  /*ad320*/  BSYNC B1 ;  /* 0x0000000000017941 */ /* 0x000fea0003800000 */
.L_x_82:
        /* <DEDUP_REMOVED lines=53> */
.L_x_85:
[----:B------:R-:W-:Y:S05]  /*ad680*/  BSYNC B1 ;  /* 0x0000000000017941 */ /* 0x000fea0003800000 */
.L_x_84:
        /* <DEDUP_REMOVED lines=17> */
.L_x_87:
[----:B------:R-:W-:Y:S05]  /*ad7a0*/  BSYNC B1 ;  /* 0x0000000000017941 */ /* 0x000fea0003800000 */
.L_x_86:
        /* <DEDUP_REMOVED lines=53> */
.L_x_89:
[----:B------:R-:W-:Y:S05]  /*adb00*/  BSYNC B1 ;  /* 0x0000000000017941 */ /* 0x000fea0003800000 */
.L_x_88:
        /* <DEDUP_REMOVED lines=17> */
.L_x_91:
[----:B------:R-:W-:Y:S05]  /*adc20*/  BSYNC B1 ;  /* 0x0000000000017941 */ /* 0x000fea0003800000 */
.L_x_90:
        /* <DEDUP_REMOVED lines=53> */
.L_x_93:
[----:B------:R-:W-:Y:S05]  /*adf80*/  BSYNC B1 ;  /* 0x0000000000017941 */ /* 0x000fea0003800000 */
.L_x_92:
        /* <DEDUP_REMOVED lines=17> */
.L_x_95:
[----:B------:R-:W-:Y:S05]  /*ae0a0*/  BSYNC B1 ;  /* 0x0000000000017941 */ /* 0x000fea0003800000 */
.L_x_94:
        /* <DEDUP_REMOVED lines=53> */
.L_x_97:
[----:B------:R-:W-:Y:S05]  /*ae400*/  BSYNC B1 ;  /* 0x0000000000017941 */ /* 0x000fea0003800000 */
.L_x_96:
        /* <DEDUP_REMOVED lines=17> */
.L_x_99:
[----:B------:R-:W-:Y:S05]  /*ae520*/  BSYNC B1 ;  /* 0x0000000000017941 */ /* 0x000fea0003800000 */
.L_x_98:
        /* <DEDUP_REMOVED lines=53> */
.L_x_101:
[----:B------:R-:W-:Y:S05]  /*ae880*/  BSYNC B1 ;  /* 0x0000000000017941 */ /* 0x000fea0003800000 */
.L_x_100:
        /* <DEDUP_REMOVED lines=17> */
.L_x_103:
[----:B------:R-:W-:Y:S05]  /*ae9a0*/  BSYNC B1 ;  /* 0x0000000000017941 */ /* 0x000fea0003800000 */
.L_x_102:
        /* <DEDUP_REMOVED lines=53> */
.L_x_105:
[----:B------:R-:W-:Y:S05]  /*aed00*/  BSYNC B1 ;  /* 0x0000000000017941 */ /* 0x000fea0003800000 */
.L_x_104:
        /* <DEDUP_REMOVED lines=17> */
.L_x_107:
[----:B------:R-:W-:Y:S05]  /*aee20*/  BSYNC B1 ;  /* 0x0000000000017941 */ /* 0x000fea0003800000 */
.L_x_106:
        /* <DEDUP_REMOVED lines=53> */
.L_x_109:
[----:B------:R-:W-:Y:S05]  /*af180*/  BSYNC B1 ;  /* 0x0000000000017941 */ /* 0x000fea0003800000 */
.L_x_108:
        /* <DEDUP_REMOVED lines=17> */
.L_x_111:
[----:B------:R-:W-:Y:S05]  /*af2a0*/  BSYNC B1 ;  /* 0x0000000000017941 */ /* 0x000fea0003800000 */
.L_x_110:
        /* <DEDUP_REMOVED lines=53> */
.L_x_113:
[----:B------:R-:W-:Y:S05]  /*af600*/  BSYNC B1 ;  /* 0x0000000000017941 */ /* 0x000fea0003800000 */
.L_x_112:
        /* <DEDUP_REMOVED lines=17> */
.L_x_115:
[----:B------:R-:W-:Y:S05]  /*af720*/  BSYNC B1 ;  /* 0x0000000000017941 */ /* 0x000fea0003800000 */
.L_x_114:
        /* <DEDUP_REMOVED lines=53> */
.L_x_117:
[----:B------:R-:W-:Y:S05]  /*afa80*/  BSYNC B1 ;  /* 0x0000000000017941 */ /* 0x000fea0003800000 */
.L_x_116:
        /* <DEDUP_REMOVED lines=17> */
.L_x_119:
[----:B------:R-:W-:Y:S05]  /*afba0*/  BSYNC B1 ;  /* 0x0000000000017941 */ /* 0x000fea0003800000 */
.L_x_118:
        /* <DEDUP_REMOVED lines=53> */
.L_x_121:
[----:B------:R-:W-:Y:S05]  /*aff00*/  BSYNC B1 ;  /* 0x0000000000017941 */ /* 0x000fea0003800000 */
.L_x_120:
        /* <DEDUP_REMOVED lines=17> */
.L_x_123:
[----:B------:R-:W-:Y:S05]  /*b0020*/  BSYNC B1 ;  /* 0x0000000000017941 */ /* 0x000fea0003800000 */
.L_x_122:
        /* <DEDUP_REMOVED lines=53> */
.L_x_125:
[----:B------:R-:W-:Y:S05]  /*b0380*/  BSYNC B1 ;  /* 0x0000000000017941 */ /* 0x000fea0003800000 */
.L_x_124:
        /* <DEDUP_REMOVED lines=17> */
.L_x_127:
[----:B------:R-:W-:Y:S05]  /*b04a0*/  BSYNC B1 ;  /* 0x0000000000017941 */ /* 0x000fea0003800000 */
.L_x_126:
        /* <DEDUP_REMOVED lines=53> */
.L_x_129:
[----:B------:R-:W-:Y:S05]  /*b0800*/  BSYNC B1 ;  /* 0x0000000000017941 */ /* 0x000fea0003800000 */
.L_x_128:
        /* <DEDUP_REMOVED lines=17> */
.L_x_131:
[----:B------:R-:W-:Y:S05]  /*b0920*/  BSYNC B1 ;  /* 0x0000000000017941 */ /* 0x000fea0003800000 */
.L_x_130:
        /* <DEDUP_REMOVED lines=53> */
.L_x_133:
[----:B------:R-:W-:Y:S05]  /*b0c80*/  BSYNC B1 ;  /* 0x0000000000017941 */ /* 0x000fea0003800000 */
.L_x_132:
        /* <DEDUP_REMOVED lines=17> */
.L_x_135:
[----:B------:R-:W-:Y:S05]  /*b0da0*/  BSYNC B1 ;  /* 0x0000000000017941 */ /* 0x000fea0003800000 */
.L_x_134:
        /* <DEDUP_REMOVED lines=53> */
.L_x_137:
[----:B------:R-:W-:Y:S05]  /*b1100*/  BSYNC B1 ;  /* 0x0000000000017941 */ /* 0x000fea0003800000 */
.L_x_136:
        /* <DEDUP_REMOVED lines=17> */
.L_x_139:
[----:B------:R-:W-:Y:S05]  /*b1220*/  BSYNC B1 ;  /* 0x0000000000017941 */ /* 0x000fea0003800000 */
.L_x_138:
        /* <DEDUP_REMOVED lines=53> */
.L_x_141:
[----:B------:R-:W-:Y:S05]  /*b1580*/  BSYNC B1 ;  /* 0x0000000000017941 */ /* 0x000fea0003800000 */
.L_x_140:
        /* <DEDUP_REMOVED lines=17> */
.L_x_143:
[----:B------:R-:W-:Y:S05]  /*b16a0*/  BSYNC B1 ;  /* 0x0000000000017941 */ /* 0x000fea0003800000 */
.L_x_142:
        /* <DEDUP_REMOVED lines=53> */
.L_x_145:
[----:B------:R-:W-:Y:S05]  /*b1a00*/  BSYNC B1 ;  /* 0x0000000000017941 */ /* 0x000fea0003800000 */
.L_x_144:
        /* <DEDUP_REMOVED lines=17> */
.L_x_147:
[----:B------:R-:W-:Y:S05]  /*b1b20*/  BSYNC B1 ;  /* 0x0000000000017941 */ /* 0x000fea0003800000 */
.L_x_146:
        /* <DEDUP_REMOVED lines=53> */
.L_x_149:
[----:B------:R-:W-:Y:S05]  /*b1e80*/  BSYNC B1 ;  /* 0x0000000000017941 */ /* 0x000fea0003800000 */
.L_x_148:
        /* <DEDUP_REMOVED lines=17> */
.L_x_151:
[----:B------:R-:W-:Y:S05]  /*b1fa0*/  BSYNC B1 ;  /* 0x0000000000017941 */ /* 0x000fea0003800000 */
.L_x_150:
        /* <DEDUP_REMOVED lines=53> */
.L_x_153:
[----:B------:R-:W-:Y:S05]  /*b2300*/  BSYNC B1 ;  /* 0x0000000000017941 */ /* 0x000fea0003800000 */
.L_x_152:
        /* <DEDUP_REMOVED lines=17> */
.L_x_155:
[----:B------:R-:W-:Y:S05]  /*b2420*/  BSYNC B1 ;  /* 0x0000000000017941 */ /* 0x000fea0003800000 */
.L_x_154:
        /* <DEDUP_REMOVED lines=53> */
.L_x_157:
[----:B------:R-:W-:Y:S05]  /*b2780*/  BSYNC B1 ;  /* 0x0000000000017941 */ /* 0x000fea0003800000 */
.L_x_156:
        /* <DEDUP_REMOVED lines=17> */
.L_x_159:
[----:B------:R-:W-:Y:S05]  /*b28a0*/  BSYNC B1 ;  /* 0x0000000000017941 */ /* 0x000fea0003800000 */
.L_x_158:
        /* <DEDUP_REMOVED lines=53> */
.L_x_161:
[----:B------:R-:W-:Y:S05]  /*b2c00*/  BSYNC B1 ;  /* 0x0000000000017941 */ /* 0x000fea0003800000 */
.L_x_160:
        /* <DEDUP_REMOVED lines=17> */
.L_x_163:
[----:B------:R-:W-:Y:S05]  /*b2d20*/  BSYNC B1 ;  /* 0x0000000000017941 */ /* 0x000fea0003800000 */
.L_x_162:
[----:B-----5:R-:W-:Y:S01]  /*b2d30*/  LOP3.LUT R12, R12, 0xffffbfff, RZ, 0xc0, !PT ;  /* 0xffffbfff0c0c7812 */ /* 0x020fe200078ec0ff */
[----:B------:R-:W-:Y:S01]  /*b2d40*/  STL [R1+0x1ca8], R13 ;  /* 0x001ca80d01007387 */ /* 0x000fe20000100800 */
[----:B------:R-:W-:Y:S01]  /*b2d50*/  LOP3.LUT R2, R2, 0xfffdffff, RZ, 0xc0, !PT ;  /* 0xfffdffff02027812 */ /* 0x000fe200078ec0ff */
[----:B------:R-:W-:Y:S01]  /*b2d60*/  IMAD.U32 R33, RZ, RZ, UR11 ;  /* 0x0000000bff217e24 */ /* 0x000fe2000f8e00ff */
[----:B------:R-:W-:Y:S01]  /*b2d70*/  @P4 LOP3.LUT R12, R12, 0x4000, RZ, 0xfc, !PT ;  /* 0x000040000c0c4812 */ /* 0x000fe200078efcff */
[----:B------:R2:W-:Y:S01]  /*b2d80*/  STL.64 [R1+0x1ca0], R14 ;  /* 0x001ca00e01007387 */ /* 0x0005e20000100a00 */
[----:B------:R-:W-:Y:S02]  /*b2d90*/  ISETP.LT.OR P4, PT, R31, 0x101, !P0 ;  /* 0x000001011f00780c */ /* 0x000fe40004781670 */
[----:B------:R-:W-:Y:S02]  /*b2da0*/  @P1 LOP3.LUT R2, R2, 0x20000, RZ, 0xfc, !PT ;  /* 0x0002000002021812 */ /* 0x000fe400078efcff */
[----:B------:R-:W-:-:S02]  /*b2db0*/  LOP3.LUT R0, R0, 0xfffffffd, RZ, 0xc0, !PT ;  /* 0xfffffffd00007812 */ /* 0x000fc400078ec0ff */
[----:B------:R-:W-:Y:S02]  /*b2dc0*/  LOP3.LUT R6, R6, 0xfffffffd, RZ, 0xc0, !PT ;  /* 0xfffffffd06067812 */ /* 0x000fe400078ec0ff */
[----:B------:R-:W-:Y:S02]  /*b2dd0*/  LOP3.LUT R8, R8, 0xfffffffe, RZ, 0xc0, !PT ;  /* 0xfffffffe08087812 */ /* 0x000fe400078ec0ff */
[----:B------:R-:W-:Y:S02]  /*b2de0*/  LOP3.LUT R12, R12, 0xffffdfff, RZ, 0xc0, !PT ;  /* 0xffffdfff0c0c7812 */ /* 0x000fe400078ec0ff */
[----:B------:R-:W-:Y:S01]  /*b2df0*/  LOP3.LUT R2, R2, 0xfffeffff, RZ, 0xc0, !PT ;  /* 0xfffeffff02027812 */ /* 0x000fe200078ec0ff */
[----:B01----:R-:W0:Y:S01]  /*b2e00*/  @!P4 LDC.64 R16, c[0x0][0x5c0] ;  /* 0x00017000ff10cb82 */ /* 0x003e220000000a00 */
[----:B------:R-:W-:Y:S02]  /*b2e10*/  @P4 LOP3.LUT R0, R0, 0x2, RZ, 0xfc, !PT ;  /* 0x0000000200004812 */ /* 0x000fe400078efcff */
[----:B------:R-:W-:-:S02]  /*b2e20*/  @P5 LOP3.LUT R12, R12, 0x2000, RZ, 0xfc, !PT ;  /* 0x000020000c0c5812 */ /* 0x000fc400078efcff */
[----:B------:R-:W-:Y:S02]  /*b2e30*/  LOP3.LUT R0, R0, 0xfffffff7, RZ, 0xc0, !PT ;  /* 0xfffffff700007812 */ /* 0x000fe400078ec0ff */
[----:B------:R-:W-:Y:S02]  /*b2e40*/  ISETP.LT.OR P5, PT, R31, 0x171, !P0 ;  /* 0x000001711f00780c */ /* 0x000fe400047a1670 */
[----:B------:R-:W-:Y:S02]  /*b2e50*/  LOP3.LUT R7, R7, 0xffffff7f, RZ, 0xc0, !PT ;  /* 0xffffff7f07077812 */ /* 0x000fe400078ec0ff */
[----:B------:R-:W-:Y:S02]  /*b2e60*/  LOP3.LUT R10, R10, 0xfffff7ff, RZ, 0xc0, !PT ;  /* 0xfffff7ff0a0a7812 */ /* 0x000fe400078ec0ff */
[----:B------:R-:W-:Y:S02]  /*b2e70*/  LOP3.LUT R11, R11, 0x7fffffff, RZ, 0xc0, !PT ;  /* 0x7fffffff0b0b7812 */ /* 0x000fe400078ec0ff */
[----:B------:R-:W-:-:S02]  /*b2e80*/  LOP3.LUT R9, R9, 0x7fffffff, RZ, 0xc0, !PT ;  /* 0x7fffffff09097812 */ /* 0x000fc400078ec0ff */
[----:B------:R-:W-:Y:S02]  /*b2e90*/  LOP3.LUT R4, R4, 0x7fffffff, RZ, 0xc0, !PT ;  /* 0x7fffffff04047812 */ /* 0x000fe400078ec0ff */
[----:B------:R-:W-:Y:S02]  /*b2ea0*/  LOP3.LUT R3, R3, 0x7fffffff, RZ, 0xc0, !PT ;  /* 0x7fffffff03037812 */ /* 0x000fe400078ec0ff */
[----:B------:R-:W-:Y:S02]  /*b2eb0*/  @P5 LOP3.LUT R7, R7, 0x80, RZ, 0xfc, !PT ;  /* 0x0000008007075812 */ /* 0x000fe400078efcff */
[----:B------:R-:W-:Y:S02]  /*b2ec0*/  LOP3.LUT R5, R5, 0x7fffffff, RZ, 0xc0, !PT ;  /* 0x7fffffff05057812 */ /* 0x000fe400078ec0ff */
[----:B0-----:R-:W-:Y:S02]  /*b2ed0*/  @!P4 IADD3 R20, P1, P6, R24, UR11, R16 ;  /* 0x0000000b1814cc10 */ /* 0x001fe4000fe3e010 */
[----:B------:R-:W-:-:S02]  /*b2ee0*/  LOP3.LUT R7, R7, 0xfffffdff, RZ, 0xc0, !PT ;  /* 0xfffffdff07077812 */ /* 0x000fc400078ec0ff */
[----:B------:R-:W-:Y:S02]  /*b2ef0*/  @!P4 IADD3.X R21, R32, UR10, R17, P1, P6 ;  /* 0x0000000a2015cc10 */ /* 0x000fe40008fec411 */
[----:B------:R-:W-:Y:S02]  /*b2f00*/  ISETP.LT.OR P4, PT, R31, 0x102, !P0 ;  /* 0x000001021f00780c */ /* 0x000fe40004781670 */
[----:B------:R-:W-:-:S11]  /*b2f10*/  LOP3.LUT R12, R12, 0xffff7fff, RZ, 0xc0, !PT ;  /* 0xffff7fff0c0c7812 */ /* 0x000fd600078ec0ff */
[----:B------:R-:W0:Y:S01]  /*b2f20*/  @!P4 LDC.64 R16, c[0x0][0x5c0] ;  /* 0x00017000ff10cb82 */ /* 0x000e220000000a00 */
[----:B------:R-:W-:-:S04]  /*b2f30*/  @P4 LOP3.LUT R0, R0, 0x8, RZ, 0xfc, !PT ;  /* 0x0000000800004812 */ /* 0x000fc800078efcff */
[----:B------:R-:W-:Y:S02]  /*b2f40*/  LOP3.LUT R0, R0, 0xffffffef, RZ, 0xc0, !PT ;  /* 0xffffffef00007812 */ /* 0x000fe400078ec0ff */
        /* <DEDUP_REMOVED lines=163> */
[----:B------:R-:W-:Y:S02]  /*b3980*/  ISETP.LT.OR P5, PT, R31, 0x1e1, !P0 ;  /* 0x000001e11f00780c */ /* 0x000fe400047a1670 */
        /* <DEDUP_REMOVED lines=154> */
[----:B------:R-:W-:-:S04]  /*b4330*/  LOP3.LUT R7, R7, 0xbfffffff, RZ, 0xc0, !PT ;  /* 0xbfffffff07077812 */ /* 0x000fc800078ec0ff */
        /* <DEDUP_REMOVED lines=44> */
[----:B------:R-:W-:Y:S02]  /*b4600*/  ISETP.LT.OR P1, PT, R31, 0x1fa, !P0 ;  /* 0x000001fa1f00780c */ /* 0x000fe40004721670 */
[C---:B------:R-:W-:Y:S02]  /*b4610*/  LOP3.LUT P5, RZ, R0.reuse, 0x8000000, RZ, 0xc0, !PT ;  /* 0x0800000000ff7812 */ /* 0x040fe400078ac0ff */
[----:B------:R-:W-:-:S09]  /*b4620*/  LOP3.LUT R0, R0, 0xfffffffb, RZ, 0xc0, !PT ;  /* 0xfffffffb00007812 */ /* 0x000fd200078ec0ff */
        /* <DEDUP_REMOVED lines=22> */
[----:B------:R-:W-:Y:S01]  /*b4790*/  @!P1 IADD3.X R159, R32, UR8, R17, P0, P6 ;  /* 0x00000008209f9c10 */ /* 0x000fe200087ec411 */
[----:B------:R-:W-:Y:S01]  /*b47a0*/  STL [R1+0x1df0], R158 ;  /* 0x001df09e01007387 */ /* 0x000fe20000100800 */
[----:B------:R-:W-:-:S03]  /*b47b0*/  ISETP.LT.OR P1, PT, R31, 0x10a, !P4 ;  /* 0x0000010a1f00780c */ /* 0x000fc60006721670 */
[----:B------:R-:W-:Y:S10]  /*b47c0*/  STL [R1+0x1dec], R159 ;  /* 0x001dec9f01007387 */ /* 0x000ff40000100800 */
[----:B------:R-:W0:Y:S01]  /*b47d0*/  @!P1 LDC.64 R16, c[0x0][0x5c0] ;  /* 0x00017000ff109b82 */ /* 0x000e220000000a00 */
[----:B------:R-:W-:-:S04]  /*b47e0*/  @P1 LOP3.LUT R7, R7, 0x10, RZ, 0xfc, !PT ;  /* 0x0000001007071812 */ /* 0x000fc800078efcff */
[----:B------:R-:W-:Y:S02]  /*b47f0*/  LOP3.LUT R7, R7, 0xfffffff7, RZ, 0xc0, !PT ;  /* 0xfffffff707077812 */ /* 0x000fe400078ec0ff */
[----:B0-----:R-:W-:-:S04]  /*b4800*/  @!P1 IADD3 R156, P0, P6, R24, UR9, R16 ;  /* 0x00000009189c9c10 */ /* 0x001fc8000fe1e010 */
[----:B------:R-:W-:Y:S02]  /*b4810*/  @!P1 IADD3.X R157, R32, UR8, R17, P0, P6 ;  /* 0x00000008209d9c10 */ /* 0x000fe400087ec411 */
[----:B------:R-:W-:-:S03]  /*b4820*/  ISETP.LT.OR P1, PT, R31, 0x111, !P4 ;  /* 0x000001111f00780c */ /* 0x000fc60006721670 */
[----:B------:R-:W-:Y:S10]  /*b4830*/  STL [R1+0x1df4], R157 ;  /* 0x001df49d01007387 */ /* 0x000ff40000100800 */
        /* <DEDUP_REMOVED lines=25> */
[----:B------:R-:W-:-:S02]  /*b49d0*/  @P1 LOP3.LUT R7, R7, 0x1, RZ, 0xfc, !PT ;  /* 0x0000000107071812 */ /* 0x000fc400078efcff */
        /* <DEDUP_REMOVED lines=281> */
[----:B------:R-:W-:-:S13]  /*b5b70*/  ISETP.LT.OR P1, PT, R31, 0x1aa, !P4 ;  /* 0x000001aa1f00780c */ /* 0x000fda0006721670 */
[----:B------:R-:W2:Y:S01]  /*b5b80*/  @!P1 LDC.64 R16, c[0x0][0x5c0] ;  /* 0x00017000ff109b82 */ /* 0x000ea20000000a00 */
[----:B------:R-:W-:-:S04]  /*b5b90*/  @P1 LOP3.LUT R6, R6, 0x400000, RZ, 0xfc, !PT ;  /* 0x0040000006061812 */ /* 0x000fc800078efcff */
[----:B------:R-:W-:Y:S02]  /*b5ba0*/  LOP3.LUT R6, R6, 0xffdfffff, RZ, 0xc0, !PT ;  /* 0xffdfffff06067812 */ /* 0x000fe400078ec0ff */
[----:B--2---:R-:W-:-:S04]  /*b5bb0*/  @!P1 IADD3 R14, P0, P6, R24, UR9, R16 ;  /* 0x00000009180e9c10 */ /* 0x004fc8000fe1e010 */
[----:B------:R-:W-:-:S05]  /*b5bc0*/  @!P1 IADD3.X R15, R32, UR8, R17, P0, P6 ;  /* 0x00000008200f9c10 */ /* 0x000fca00087ec411 */
[----:B------:R0:W-:Y:S01]  /*b5bd0*/  @!P1 STL.64 [R1], R14 ;  /* 0x0000000e01009387 */ /* 0x0001e20000100a00 */
[----:B------:R-:W-:-:S13]  /*b5be0*/  ISETP.LT.OR P1, PT, R31, 0x1b1, !P4 ;  /* 0x000001b11f00780c */ /* 0x000fda0006721670 */
[----:B------:R-:W0:Y:S01]  /*b5bf0*/  @!P1 LDC.64 R16, c[0x0][0x5c0] ;  /* 0x00017000ff109b82 */ /* 0x000e220000000a00 */
[----:B------:R-:W-:-:S04]  /*b5c00*/  @P1 LOP3.LUT R6, R6, 0x200000, RZ, 0xfc, !PT ;  /* 0x0020000006061812 */ /* 0x000fc800078efcff */
[----:B------:R-:W-:Y:S02]  /*b5c10*/  LOP3.LUT R6, R6, 0xffefffff, RZ, 0xc0, !PT ;  /* 0xffefffff06067812 */ /* 0x000fe400078ec0ff */
[----:B0-----:R-:W-:-:S04]  /*b5c20*/  @!P1 IADD3 R14, P0, P6, R24, UR9, R16 ;  /* 0x00000009180e9c10 */ /* 0x001fc8000fe1e010 */
[----:B------:R-:W-:-:S05]  /*b5c30*/  @!P1 IADD3.X R15, R32, UR8, R17, P0, P6 ;  /* 0x00000008200f9c10 */ /* 0x000fca00087ec411 */
[----:B------:R0:W-:Y:S01]  /*b5c40*/  @!P1 STL.64 [R1+0x8], R14 ;  /* 0x0000080e01009387 */ /* 0x0001e20000100a00 */
        /* <DEDUP_REMOVED lines=114> */
[----:B------:R-:W-:Y:S02]  /*b6370*/  @P1 LOP3.LUT R6, R6, 0x1, RZ, 0xfc, !PT ;  /* 0x0000000106061812 */ /* 0x000fe400078efcff */
[----:B0-----:R-:W-:-:S04]  /*b6380*/  @!P1 IADD3 R14, P0, P6, R24, UR9, R16 ;  /* 0x00000009180e9c10 */ /* 0x001fc8000fe1e010 */
[----:B------:R-:W-:-:S05]  /*b6390*/  @!P1 IADD3.X R15, R32, UR8, R17, P0, P6 ;  /* 0x00000008200f9c10 */ /* 0x000fca00087ec411 */
[----:B------:R0:W-:Y:S01]  /*b63a0*/  @!P1 STL.64 [R1+0x90], R14 ;  /* 0x0000900e01009387 */ /* 0x0001e20000100a00 */
[C---:B------:R-:W-:Y:S02]  /*b63b0*/  ISETP.LT.OR P1, PT, R31.reuse, 0x1f9, !P4 ;  /* 0x000001f91f00780c */ /* 0x040fe40006721670 */
[----:B------:R-:W-:-:S11]  /*b63c0*/  ISETP.LT.OR P4, PT, R31, 0x1fa, !P4 ;  /* 0x000001fa1f00780c */ /* 0x000fd60006781670 */
[----:B------:R-:W0:Y:S01]  /*b63d0*/  @!P1 LDC.64 R16, c[0x0][0x5c0] ;  /* 0x00017000ff109b82 */ /* 0x000e220000000a00 */
[----:B------:R-:W-:-:S04]  /*b63e0*/  @P1 LOP3.LUT R11, R11, 0x80000000, RZ, 0xfc, !PT ;  /* 0x800000000b0b1812 */ /* 0x000fc800078efcff */
[----:B------:R-:W-:-:S04]  /*b63f0*/  LOP3.LUT R11, R11, 0xbfffffff, RZ, 0xc0, !PT ;  /* 0xbfffffff0b0b7812 */ /* 0x000fc800078ec0ff */
[----:B------:R-:W-:-:S04]  /*b6400*/  @P4 LOP3.LUT R11, R11, 0x40000000, RZ, 0xfc, !PT ;  /* 0x400000000b0b4812 */ /* 0x000fc800078efcff */
[----:B------:R-:W-:Y:S02]  /*b6410*/  LOP3.LUT R11, R11, 0xdfffffff, RZ, 0xc0, !PT ;  /* 0xdfffffff0b0b7812 */ /* 0x000fe400078ec0ff */
[----:B0-----:R-:W-:-:S04]  /*b6420*/  @!P1 IADD3 R14, P0, P6, R24, UR9, R16 ;  /* 0x00000009180e9c10 */ /* 0x001fc8000fe1e010 */
[----:B------:R-:W-:Y:S02]  /*b6430*/  @!P1 IADD3.X R15, R32, UR8, R17, P0, P6 ;  /* 0x00000008200f9c10 */ /* 0x000fe400087ec411 */
[----:B------:R-:W0:Y:S03]  /*b6440*/  @!P4 LDC.64 R16, c[0x0][0x5c0] ;  /* 0x00017000ff10cb82 */ /* 0x000e260000000a00 */
[----:B------:R0:W-:Y:S01]  /*b6450*/  @!P1 STL.64 [R1+0x98], R14 ;  /* 0x0000980e01009387 */ /* 0x0001e20000100a00 */
[----:B------:R-:W-:Y:S02]  /*b6460*/  LOP3.LUT P1, RZ, R2, 0x20000, RZ, 0xc0, !PT ;  /* 0x0002000002ff7812 */ /* 0x000fe4000782c0ff */
        /* <DEDUP_REMOVED lines=208> */
[----:B------:R-:W-:-:S05]  /*b7170*/  @P4 LOP3.LUT R11, R11, 0x1, RZ, 0xfc, !PT ;  /* 0x000000010b0b4812 */ /* 0x000fca00078efcff */
[----:B------:R-:W-:Y:S01]  /*b7180*/  STL [R1+0x1cb8], R11 ;  /* 0x001cb80b01007387 */ /* 0x000fe20000100800 */
        /* <DEDUP_REMOVED lines=227> */
[C---:B------:R-:W-:Y:S02]  /*b7fc0*/  ISETP.LT.OR P4, PT, R31.reuse, 0x1f9, !P5 ;  /* 0x000001f91f00780c */ /* 0x040fe40006f81670 */
[----:B------:R-:W-:-:S11]  /*b7fd0*/  ISETP.LT.OR P5, PT, R31, 0x1fa, !P5 ;  /* 0x000001fa1f00780c */ /* 0x000fd60006fa1670 */
[----:B------:R-:W0:Y:S01]  /*b7fe0*/  @!P4 LDC.64 R16, c[0x0][0x5c0] ;  /* 0x00017000ff10cb82 */ /* 0x000e220000000a00 */
[----:B------:R-:W-:Y:S02]  /*b7ff0*/  @P4 LOP3.LUT R4, R4, 0x80000000, RZ, 0xfc, !PT ;  /* 0x8000000004044812 */ /* 0x000fe400078efcff */
[----:B------:R-:W-:Y:S02]  /*b8000*/  @P5 LOP3.LUT R12, R12, 0x8000, RZ, 0xfc, !PT ;  /* 0x000080000c0c5812 */ /* 0x000fe400078efcff */
[----:B------:R-:W-:Y:S02]  /*b8010*/  LOP3.LUT R4, R4, 0xdfffffff, RZ, 0xc0, !PT ;  /* 0xdfffffff04047812 */ /* 0x000fe400078ec0ff */
[----:B0-----:R-:W-:-:S04]  /*b8020*/  @!P4 IADD3 R14, P0, P6, R24, UR13, R16 ;  /* 0x0000000d180ecc10 */ /* 0x001fc8000fe1e010 */
[----:B------:R-:W-:Y:S02]  /*b8030*/  @!P4 IADD3.X R15, R32, UR12, R17, P0, P6 ;  /* 0x0000000c200fcc10 */ /* 0x000fe400087ec411 */
[----:B------:R-:W0:Y:S03]  /*b8040*/  @!P5 LDC.64 R16, c[0x0][0x5c0] ;  /* 0x00017000ff10db82 */ /* 0x000e260000000a00 */
[----:B------:R0:W-:Y:S01]  /*b8050*/  @!P4 STL.64 [R1+0x298], R14 ;  /* 0x0002980e0100c387 */ /* 0x0001e20000100a00 */
[----:B------:R-:W-:-:S13]  /*b8060*/  ISETP.LT.OR P4, PT, R31, 0x101, !P2 ;  /* 0x000001011f00780c */ /* 0x000fda0005781670 */
[----:B------:R-:W-:-:S04]  /*b8070*/  @P4 LOP3.LUT R4, R4, 0x20000000, RZ, 0xfc, !PT ;  /* 0x2000000004044812 */ /* 0x000fc800078efcff */
[----:B------:R-:W-:Y:S02]  /*b8080*/  LOP3.LUT R4, R4, 0xefffffff, RZ, 0xc0, !PT ;  /* 0xefffffff04047812 */ /* 0x000fe400078ec0ff */
[----:B0-----:R-:W-:Y:S01]  /*b8090*/  @!P5 IADD3 R14, P0, P6, R24, UR13, R16 ;  /* 0x0000000d180edc10 */ /* 0x001fe2000fe1e010 */
[----:B------:R-:W-:-:S03]  /*b80a0*/  IMAD.U32 R16, RZ, RZ, UR10 ;  /* 0x0000000aff107e24 */ /* 0x000fc6000f8e00ff */
[----:B------:R-:W-:Y:S01]  /*b80b0*/  @!P5 IADD3.X R15, R32, UR12, R17, P0, P6 ;  /* 0x0000000c200fdc10 */ /* 0x000fe200087ec411 */
[----:B------:R-:W-:Y:S01]  /*b80c0*/  IMAD.U32 R17, RZ, RZ, UR10 ;  /* 0x0000000aff117e24 */ /* 0x000fe2000f8e00ff */
[----:B------:R-:W-:Y:S01]  /*b80d0*/  @!P4 IADD3 R33, P0, P6, R33, UR9, R24 ;  /* 0x000000092121cc10 */ /* 0x000fe2000fe1e018 */
[----:B------:R-:W-:Y:S03]  /*b80e0*/  STL [R1+0x1cb0], R14 ;  /* 0x001cb00e01007387 */ /* 0x000fe60000100800 */
[----:B------:R-:W-:Y:S01]  /*b80f0*/  @!P4 IADD3.X R157, R16, UR8, R32, P0, P6 ;  /* 0x00000008109dcc10 */ /* 0x000fe200087ec420 */
[----:B------:R-:W-:Y:S01]  /*b8100*/  IMAD.U32 R16, RZ, RZ, UR11 ;  /* 0x0000000bff107e24 */ /* 0x000fe2000f8e00ff */
[----:B------:R-:W-:Y:S01]  /*b8110*/  ISETP.LT.OR P4, PT, R31, 0x102, !P2 ;  /* 0x000001021f00780c */ /* 0x000fe20005781670 */
[----:B------:R-:W-:-:S12]  /*b8120*/  STL [R1+0x1cac], R15 ;  /* 0x001cac0f01007387 */ /* 0x000fd80000100800 */
[----:B------:R-:W-:Y:S02]  /*b8130*/  @!P4 IADD3 R158, P0, P6, R16, UR9, R24 ;  /* 0x00000009109ecc10 */ /* 0x000fe4000fe1e018 */
[----:B------:R-:W-:Y:S02]  /*b8140*/  @P4 LOP3.LUT R4, R4, 0x10000000, RZ, 0xfc, !PT ;  /* 0x1000000004044812 */ /* 0x000fe400078efcff */
[----:B------:R-:W-:Y:S02]  /*b8150*/  @!P4 IADD3.X R159, R17, UR8, R32, P0, P6 ;  /* 0x00000008119fcc10 */ /* 0x000fe400087ec420 */
[----:B------:R-:W-:Y:S02]  /*b8160*/  ISETP.LT.OR P4, PT, R31, 0x109, !P2 ;  /* 0x000001091f00780c */ /* 0x000fe40005781670 */
[----:B------:R-:W-:-:S11]  /*b8170*/  LOP3.LUT R4, R4, 0xf7ffffff, RZ, 0xc0, !PT ;  /* 0xf7ffffff04047812 */ /* 0x000fd600078ec0ff */
        /* <DEDUP_REMOVED lines=95> */
[----:B------:R-:W-:Y:S01]  /*b8770*/  @!P4 IADD3 R197, P0, P6, R16, UR9, R24 ;  /* 0x0000000910c5cc10 */ /* 0x000fe2000fe1e018 */
[----:B------:R-:W-:Y:S01]  /*b8780*/  IMAD.U32 R16, RZ, RZ, UR10 ;  /* 0x0000000aff107e24 */ /* 0x000fe2000f8e00ff */
[----:B------:R-:W-:Y:S02]  /*b8790*/  @P4 LOP3.LUT R4, R4, 0x100, RZ, 0xfc, !PT ;  /* 0x0000010004044812 */ /* 0x000fe400078efcff */
[----:B------:R-:W-:Y:S01]  /*b87a0*/  @!P4 IADD3.X R199, R17, UR8, R32, P0, P6 ;  /* 0x0000000811c7cc10 */ /* 0x000fe200087ec420 */
[----:B------:R-:W-:Y:S01]  /*b87b0*/  IMAD.U32 R17, RZ, RZ, UR11 ;  /* 0x0000000bff117e24 */ /* 0x000fe2000f8e00ff */
        /* <DEDUP_REMOVED lines=40> */
[----:B------:R-:W-:-:S13]  /*b8a40*/  ISETP.LT.OR P4, PT, R31, 0x179, !P2 ;  /* 0x000001791f00780c */ /* 0x000fda0005781670 */
        /* <DEDUP_REMOVED lines=52> */
[----:B------:R-:W-:Y:S01]  /*b8d90*/  @!P4 IADD3.X R9, R16, UR8, R32, P0, P6 ;  /* 0x000000081009cc10 */ /* 0x000fe200087ec420 */
[----:B------:R0:W-:Y:S01]  /*b8da0*/  @!P4 STL [R1+0x3e4], R11 ;  /* 0x0003e40b0100c387 */ /* 0x0001e20000100800 */
[----:B------:R-:W-:-:S03]  /*b8db0*/  LOP3.LUT R3, R3, 0xffefffff, RZ, 0xc0, !PT ;  /* 0xffefffff03037812 */ /* 0x000fc600078ec0ff */
[----:B------:R1:W-:Y:S01]  /*b8dc0*/  @!P4 STL [R1+0x3e8], R9 ;  /* 0x0003e8090100c387 */ /* 0x0003e20000100800 */
[----:B------:R-:W-:-:S13]  /*b8dd0*/  ISETP.LT.OR P4, PT, R31, 0x1a2, !P2 ;  /* 0x000001a21f00780c */ /* 0x000fda0005781670 */
[----:B0-----:R-:W-:Y:S02]  /*b8de0*/  @!P4 IADD3 R11, P0, P6, R17, UR9, R24 ;  /* 0x00000009110bcc10 */ /* 0x001fe4000fe1e018 */
[----:B------:R-:W-:Y:S02]  /*b8df0*/  @P4 LOP3.LUT R3, R3, 0x100000, RZ, 0xfc, !PT ;  /* 0x0010000003034812 */ /* 0x000fe400078efcff */
[----:B-1----:R-:W-:Y:S01]  /*b8e00*/  @!P4 IADD3.X R9, R16, UR8, R32, P0, P6 ;  /* 0x000000081009cc10 */ /* 0x002fe200087ec420 */
        /* <DEDUP_REMOVED lines=105> */
[----:B------:R-:W-:Y:S01]  /*b94a0*/  @!P4 STL [R1+0x464], R11 ;  /* 0x0004640b0100c387 */ /* 0x000fe20000100800 */
[----:B------:R-:W-:-:S03]  /*b94b0*/  LOP3.LUT R3, R3, 0xffffffef, RZ, 0xc0, !PT ;  /* 0xffffffef03037812 */ /* 0x000fc600078ec0ff */
[----:B------:R0:W-:Y:S01]  /*b94c0*/  @!P4 STL [R1+0x468], R9 ;  /* 0x000468090100c387 */ /* 0x0001e20000100800 */
[----:B------:R-:W-:-:S13]  /*b94d0*/  ISETP.LT.OR P4, PT, R31, 0x1e2, !P2 ;  /* 0x000001e21f00780c */ /* 0x000fda0005781670 */
[----:B0-----:R-:W-:Y:S02]  /*b94e0*/  @!P4 IADD3 R9, P0, P6, R17, UR9, R24 ;  /* 0x000000091109cc10 */ /* 0x001fe4000fe1e018 */
[----:B------:R-:W-:Y:S02]  /*b94f0*/  @P4 LOP3.LUT R3, R3, 0x10, RZ, 0xfc, !PT ;  /* 0x0000001003034812 */ /* 0x000fe400078efcff */
[----:B------:R-:W-:Y:S01]  /*b9500*/  @!P4 IADD3.X R11, R16, UR8, R32, P0, P6 ;  /* 0x00000008100bcc10 */ /* 0x000fe200087ec420 */
[----:B------:R0:W-:Y:S01]  /*b9510*/  @!P4 STL [R1+0x46c], R9 ;  /* 0x00046c090100c387 */ /* 0x0001e20000100800 */
[----:B------:R-:W-:Y:S02]  /*b9520*/  ISETP.LT.OR P4, PT, R31, 0x1e9, !P2 ;  /* 0x000001e91f00780c */ /* 0x000fe40005781670 */
[----:B------:R-:W-:-:S11]  /*b9530*/  LOP3.LUT R3, R3, 0xfffffff7, RZ, 0xc0, !PT ;  /* 0xfffffff703037812 */ /* 0x000fd600078ec0ff */
[----:B------:R-:W-:Y:S02]  /*b9540*/  @!P4 IADD3 R13, P0, P6, R17, UR9, R24 ;  /* 0x00000009110dcc10 */ /* 0x000fe4000fe1e018 */
[----:B------:R-:W-:Y:S02]  /*b9550*/  @P4 LOP3.LUT R3, R3, 0x8, RZ, 0xfc, !PT ;  /* 0x0000000803034812 */ /* 0x000fe400078efcff */
[----:B0-----:R-:W-:Y:S01]  /*b9560*/  @!P4 IADD3.X R9, R16, UR8, R32, P0, P6 ;  /* 0x000000081009cc10 */ /* 0x001fe200087ec420 */
        /* <DEDUP_REMOVED lines=21> */
[----:B------:R0:W-:Y:S04]  /*b96c0*/  @!P4 STL [R1+0x48c], R13 ;  /* 0x00048c0d0100c387 */ /* 0x0001e80000100800 */
[----:B------:R1:W-:Y:S01]  /*b96d0*/  @!P4 STL [R1+0x490], R9 ;  /* 0x000490090100c387 */ /* 0x0003e20000100800 */
[----:B------:R-:W-:-:S13]  /*b96e0*/  ISETP.LT.OR P4, PT, R31, 0x1f9, !P2 ;  /* 0x000001f91f00780c */ /* 0x000fda0005781670 */
[----:B0-----:R-:W-:Y:S02]  /*b96f0*/  @!P4 IADD3 R13, P0, P6, R17, UR9, R24 ;  /* 0x00000009110dcc10 */ /* 0x001fe4000fe1e018 */
[----:B------:R-:W-:Y:S02]  /*b9700*/  @P4 LOP3.LUT R5, R5, 0x80000000, RZ, 0xfc, !PT ;  /* 0x8000000005054812 */ /* 0x000fe400078efcff */
[----:B-1----:R-:W-:Y:S02]  /*b9710*/  @!P4 IADD3.X R9, R16, UR8, R32, P0, P6 ;  /* 0x000000081009cc10 */ /* 0x002fe400087ec420 */
[----:B------:R-:W-:-:S03]  /*b9720*/  LOP3.LUT R5, R5, 0xbfffffff, RZ, 0xc0, !PT ;  /* 0xbfffffff05057812 */ /* 0x000fc600078ec0ff */
[----:B------:R-:W-:Y:S04]  /*b9730*/  @!P4 STL [R1+0x498], R9 ;  /* 0x000498090100c387 */ /* 0x000fe80000100800 */
[----:B------:R0:W-:Y:S01]  /*b9740*/  @!P4 STL [R1+0x494], R13 ;  /* 0x0004940d0100c387 */ /* 0x0001e20000100800 */
[----:B------:R-:W-:-:S13]  /*b9750*/  ISETP.LT.OR P4, PT, R31, 0x1fa, !P2 ;  /* 0x000001fa1f00780c */ /* 0x000fda0005781670 */
[----:B0-----:R-:W-:Y:S02]  /*b9760*/  @!P4 IADD3 R13, P0, P2, R17, UR9, R24 ;  /* 0x00000009110dcc10 */ /* 0x001fe4000fa1e018 */
[----:B------:R-:W-:Y:S02]  /*b9770*/  @P4 LOP3.LUT R0, R0, 0x4, RZ, 0xfc, !PT ;  /* 0x0000000400004812 */ /* 0x000fe400078efcff */
[----:B------:R-:W-:Y:S01]  /*b9780*/  @!P4 IADD3.X R9, R16, UR8, R32, P0, P2 ;  /* 0x000000081009cc10 */ /* 0x000fe200087e4420 */
[----:B------:R0:W-:Y:S04]  /*b9790*/  @!P4 STL [R1+0x49c], R13 ;  /* 0x00049c0d0100c387 */ /* 0x0001e80000100800 */
[----:B------:R1:W-:Y:S01]  /*b97a0*/  @!P4 STL [R1+0x4a0], R9 ;  /* 0x0004a0090100c387 */ /* 0x0003e20000100800 */
[----:B------:R-:W-:-:S03]  /*b97b0*/  ISETP.LT.OR P4, PT, R31, 0x101, !P3 ;  /* 0x000001011f00780c */ /* 0x000fc60005f81670 */
[----:B------:R-:W2:Y:S10]  /*b97c0*/  LDL.LU R30, [R1+0x148c] ;  /* 0x00148c00011e7983 */ /* 0x000eb40000300800 */
[----:B0-----:R-:W-:-:S02]  /*b97d0*/  @!P4 IADD3 R13, P0, P2, R17, UR13, R24 ;  /* 0x0000000d110dcc10 */ /* 0x001fc4000fa1e018 */
[----:B------:R-:W-:Y:S02]  /*b97e0*/  @P4 LOP3.LUT R5, R5, 0x40000000, RZ, 0xfc, !PT ;  /* 0x4000000005054812 */ /* 0x000fe400078efcff */
[----:B-1----:R-:W-:Y:S01]  /*b97f0*/  @!P4 IADD3.X R9, R16, UR12, R32, P0, P2 ;  /* 0x0000000c1009cc10 */ /* 0x002fe200087e4420 */
[----:B------:R0:W-:Y:S04]  /*b9800*/  @!P4 STL [R1+0x4a4], R13 ;  /* 0x0004a40d0100c387 */ /* 0x0001e80000100800 */
[----:B------:R1:W-:Y:S04]  /*b9810*/  @!P4 STL [R1+0x4a8], R9 ;  /* 0x0004a8090100c387 */ /* 0x0003e80000100800 */
[----:B------:R-:W3:Y:S01]  /*b9820*/  LDL.LU R14, [R1+0x1490] ;  /* 0x00149000010e7983 */ /* 0x000ee20000300800 */
[----:B------:R-:W-:-:S02]  /*b9830*/  ISETP.LT.OR P4, PT, R31, 0x102, !P3 ;  /* 0x000001021f00780c */ /* 0x000fc40005f81670 */
[----:B------:R-:W-:-:S11]  /*b9840*/  LOP3.LUT R5, R5, 0xdfffffff, RZ, 0xc0, !PT ;  /* 0xdfffffff05057812 */ /* 0x000fd600078ec0ff */
[----:B0-----:R-:W-:-:S04]  /*b9850*/  @!P4 IADD3 R13, P0, P2, R17, UR13, R24 ;  /* 0x0000000d110dcc10 */ /* 0x001fc8000fa1e018 */
[----:B-1----:R-:W-:Y:S01]  /*b9860*/  @!P4 IADD3.X R9, R16, UR12, R32, P0, P2 ;  /* 0x0000000c1009cc10 */ /* 0x002fe200087e4420 */
[----:B------:R0:W-:Y:S01]  /*b9870*/  @!P4 STL [R1+0x4ac], R13 ;  /* 0x0004ac0d0100c387 */ /* 0x0001e20000100800 */
[----:B------:R-:W-:-:S03]  /*b9880*/  @P4 LOP3.LUT R5, R5, 0x20000000, RZ, 0xfc, !PT ;  /* 0x2000000005054812 */ /* 0x000fc600078efcff */
[----:B------:R1:W-:Y:S01]  /*b9890*/  @!P4 STL [R1+0x4b0], R9 ;  /* 0x0004b0090100c387 */ /* 0x0003e20000100800 */
[----:B------:R-:W-:-:S13]  /*b98a0*/  ISETP.LT.OR P4, PT, R31, 0x109, !P3 ;  /* 0x000001091f00780c */ /* 0x000fda0005f81670 */
[----:B0-----:R-:W-:-:S04]  /*b98b0*/  @!P4 IADD3 R13, P0, P2, R17, UR13, R24 ;  /* 0x0000000d110dcc10 */ /* 0x001fc8000fa1e018 */
[----:B-1----:R-:W-:Y:S01]  /*b98c0*/  @!P4 IADD3.X R9, R16, UR12, R32, P0, P2 ;  /* 0x0000000c1009cc10 */ /* 0x002fe200087e4420 */
[----:B------:R-:W-:Y:S04]  /*b98d0*/  @!P4 STL [R1+0x4fc], R13 ;  /* 0x0004fc0d0100c387 */ /* 0x000fe80000100800 */
[----:B------:R0:W-:Y:S04]  /*b98e0*/  @!P4 STL [R1+0x500], R9 ;  /* 0x000500090100c387 */ /* 0x0001e80000100800 */
[----:B0-----:R-:W4:Y:S01]  /*b98f0*/  LDL.LU R9, [R1+0x1494] ;  /* 0x0014940001097983 */ /* 0x001f220000300800 */
[----:B------:R-:W-:-:S04]  /*b9900*/  LOP3.LUT R5, R5, 0xefffffff, RZ, 0xc0, !PT ;  /* 0xefffffff05057812 */ /* 0x000fc800078ec0ff */
[----:B------:R-:W-:Y:S02]  /*b9910*/  @P4 LOP3.LUT R5, R5, 0x10000000, RZ, 0xfc, !PT ;  /* 0x1000000005054812 */ /* 0x000fe400078efcff */
[----:B------:R-:W-:-:S13]  /*b9920*/  ISETP.LT.OR P4, PT, R31, 0x10a, !P3 ;  /* 0x0000010a1f00780c */ /* 0x000fda0005f81670 */
[----:B------:R-:W-:-:S04]  /*b9930*/  @!P4 IADD3 R15, P0, P2, R17, UR13, R24 ;  /* 0x0000000d110fcc10 */ /* 0x000fc8000fa1e018 */
[----:B------:R-:W-:Y:S01]  /*b9940*/  @!P4 IADD3.X R13, R16, UR12, R32, P0, P2 ;  /* 0x0000000c100dcc10 */ /* 0x000fe200087e4420 */
[----:B------:R-:W-:Y:S04]  /*b9950*/  @!P4 STL [R1+0x57c], R15 ;  /* 0x00057c0f0100c387 */ /* 0x000fe80000100800 */
[----:B------:R0:W-:Y:S04]  /*b9960*/  @!P4 STL [R1+0x5d0], R13 ;  /* 0x0005d00d0100c387 */ /* 0x0001e80000100800 */
[----:B0-----:R-:W4:Y:S01]  /*b9970*/  LDL.LU R13, [R1+0x1498] ;  /* 0x00149800010d7983 */ /* 0x001f220000300800 */
[----:B------:R-:W-:-:S13]  /*b9980*/  ISETP.LT.OR P0, PT, R31, 0x101, !P1 ;  /* 0x000001011f00780c */ /* 0x000fda0004f01670 */
[----:B------:R-:W0:Y:S02]  /*b9990*/  @!P0 LDC.64 R16, c[0x0][0x5c0] ;  /* 0x00017000ff108b82 */ /* 0x000e240000000a00 */
[----:B0-----:R-:W-:-:S05]  /*b99a0*/  @!P0 IADD3 R16, P2, R24, R16, RZ ;  /* 0x0000001018108210 */ /* 0x001fca0007f5e0ff */
[----:B------:R-:W-:Y:S01]  /*b99b0*/  @!P0 IMAD.X R17, R32, 0x1, R17, P2 ;  /* 0x0000000120118824 */ /* 0x000fe200010e0611 */
[----:B------:R-:W-:Y:S01]  /*b99c0*/  ISETP.LT.OR P6, PT, R31, 0x111, !P3 ;  /* 0x000001111f00780c */ /* 0x000fe20005fc1670 */
[----:B--2---:R-:W-:-:S05]  /*b99d0*/  FMUL R30, R30, UR27 ;  /* 0x0000001b1e1e7c20 */ /* 0x004fca0008400000 */
[----:B------:R-:W-:-:S05]  /*b99e0*/  F2FP.SATFINITE.E4M3.F32.PACK_AB_MERGE_C R30, RZ, R30, RZ ;  /* 0x0000001eff1e723e */ /* 0x000fca00048070ff */
[----:B------:R3:W-:Y:S02]  /*b99f0*/  @!P0 STG.E.U8 desc[UR32][R16.64+0x100], R30 ;  /* 0x0001001e10008986 */ /* 0x0007e4000c101120 */
[----:B---3--:R-:W-:Y:S02]  /*b9a00*/  FMUL R30, R14, UR27 ;  /* 0x0000001b0e1e7c20 */ /* 0x008fe40008400000 */
[----:B------:R-:W2:Y:S01]  /*b9a10*/  LDL.LU R14, [R1+0x149c] ;  /* 0x00149c00010e7983 */ /* 0x000ea20000300800 */
        /* <DEDUP_REMOVED lines=8> */
[----:B------:R-:W-:Y:S01]  /*b9aa0*/  LOP3.LUT R5, R5, 0xfbffffff, RZ, 0xc0, !PT ;  /* 0xfbffffff05057812 */ /* 0x000fe200078ec0ff */
[----:B0-----:R-:W-:Y:S02]  /*b9ab0*/  IMAD.U32 R17, RZ, RZ, UR11 ;  /* 0x0000000bff117e24 */ /* 0x001fe4000f8e00ff */
[----:B------:R-:W-:-:S03]  /*b9ac0*/  IMAD.U32 R16, RZ, RZ, UR10 ;  /* 0x0000000aff107e24 */ /* 0x000fc6000f8e00ff */
[----:B------:R-:W-:-:S04]  /*b9ad0*/  @!P6 IADD3 R17, P0, P2, R17, UR13, R24 ;  /* 0x0000000d1111ec10 */ /* 0x000fc8000fa1e018 */
[----:B------:R-:W-:Y:S01]  /*b9ae0*/  @!P6 IADD3.X R15, R16, UR12, R32, P0, P2 ;  /* 0x0000000c100fec10 */ /* 0x000fe200087e4420 */
[----:B------:R0:W-:Y:S01]  /*b9af0*/  @!P6 STL [R1+0x4d4], R17 ;  /* 0x0004d4110100e387 */ /* 0x0001e20000100800 */
[----:B------:R-:W-:-:S03]  /*b9b00*/  @P6 LOP3.LUT R5, R5, 0x4000000, RZ, 0xfc, !PT ;  /* 0x0400000005056812 */ /* 0x000fc600078efcff */
[----:B------:R1:W-:Y:S01]  /*b9b10*/  @!P6 STL [R1+0x4f8], R15 ;  /* 0x0004f80f0100e387 */ /* 0x0003e20000100800 */
[----:B------:R-:W-:Y:S01]  /*b9b20*/  ISETP.LT.OR P6, PT, R31, 0x112, !P3 ;  /* 0x000001121f00780c */ /* 0x000fe20005fc1670 */
[----:B0-----:R-:W-:-:S12]  /*b9b30*/  IMAD.U32 R17, RZ, RZ, UR11 ;  /* 0x0000000bff117e24 */ /* 0x001fd8000f8e00ff */
[----:B------:R-:W-:-:S04]  /*b9b40*/  @!P6 IADD3 R17, P0, P2, R17, UR13, R24 ;  /* 0x0000000d1111ec10 */ /* 0x000fc8000fa1e018 */
[----:B-1----:R-:W-:Y:S01]  /*b9b50*/  @!P6 IADD3.X R15, R16, UR12, R32, P0, P2 ;  /* 0x0000000c100fec10 */ /* 0x002fe200087e4420 */
[----:B----4-:R-:W-:Y:S01]  /*b9b60*/  FMUL R16, R9, UR27 ;  /* 0x0000001b09107c20 */ /* 0x010fe20008400000 */
[----:B------:R0:W-:Y:S04]  /*b9b70*/  @!P6 STL [R1+0x528], R17 ;  /* 0x000528110100e387 */ /* 0x0001e80000100800 */
[----:B------:R-:W3:Y:S01]  /*b9b80*/  LDL.LU R9, [R1+0x14a0] ;  /* 0x0014a00001097983 */ /* 0x000ee20000300800 */
[----:B------:R-:W-:Y:S02]  /*b9b90*/  LOP3.LUT P5, RZ, R0, 0x2, RZ, 0xc0, !PT ;  /* 0x0000000200ff7812 */ /* 0x000fe400078ac0ff */
[----:B------:R-:W-:-:S11]  /*b9ba0*/  F2FP.SATFINITE.E4M3.F32.PACK_AB_MERGE_C R16, RZ, R16, RZ ;  /* 0x00000010ff10723e */ /* 0x000fd600048070ff */
[----:B------:R1:W-:Y:S01]  /*b9bb0*/  @!P5 STG.E.U8 desc[UR32][R20.64+0x100], R16 ;  /* 0x000100101400d986 */ /* 0x0003e2000c101120 */
[----:B------:R-:W-:Y:S01]  /*b9bc0*/  ISETP.LT.OR P5, PT, R31, 0x119, !P3 ;  /* 0x000001191f00780c */ /* 0x000fe20005fa1670 */
[----:B0-----:R-:W-:Y:S02]  /*b9bd0*/  IMAD.U32 R17, RZ, RZ, UR11 ;  /* 0x0000000bff117e24 */ /* 0x001fe4000f8e00ff */
[----:B------:R0:W-:Y:S01]  /*b9be0*/  @!P6 STL [R1+0x550], R15 ;  /* 0x0005500f0100e387 */ /* 0x0001e20000100800 */
[----:B-1----:R-:W-:-:S09]  /*b9bf0*/  IMAD.U32 R16, RZ, RZ, UR10 ;  /* 0x0000000aff107e24 */ /* 0x002fd2000f8e00ff */
[----:B------:R-:W-:-:S04]  /*b9c00*/  @!P5 IADD3 R17, P0, P2, R17, UR13, R24 ;  /* 0x0000000d1111dc10 */ /* 0x000fc8000fa1e018 */
[----:B0-----:R-:W-:Y:S01]  /*b9c10*/  @!P5 IADD3.X R15, R16, UR12, R32, P0, P2 ;  /* 0x0000000c100fdc10 */ /* 0x001fe200087e4420 */
[----:B------:R0:W-:Y:S01]  /*b9c20*/  @!P5 STL [R1+0x5cc], R17 ;  /* 0x0005cc110100d387 */ /* 0x0001e20000100800 */
[----:B------:R-:W-:-:S03]  /*b9c30*/  FMUL R16, R13, UR27 ;  /* 0x0000001b0d107c20 */ /* 0x000fc60008400000 */
[----:B------:R-:W-:Y:S04]  /*b9c40*/  @!P5 STL [R1+0x5f8], R15 ;  /* 0x0005f80f0100d387 */ /* 0x000fe80000100800 */
[----:B------:R-:W4:Y:S01]  /*b9c50*/  LDL.LU R13, [R1+0x14a4] ;  /* 0x0014a400010d7983 */ /* 0x000f220000300800 */
[----:B------:R-:W-:Y:S02]  /*b9c60*/  LOP3.LUT P4, RZ, R0, 0x8, RZ, 0xc0, !PT ;  /* 0x0000000800ff7812 */ /* 0x000fe4000788c0ff */
[----:B------:R-:W-:Y:S01]  /*b9c70*/  F2FP.SATFINITE.E4M3.F32.PACK_AB_MERGE_C R16, RZ, R16, RZ ;  /* 0x00000010ff10723e */ /* 0x000fe200048070ff */
[----:B0-----:R-:W-:-:S10]  /*b9c80*/  IMAD.U32 R17, RZ, RZ, UR11 ;  /* 0x0000000bff117e24 */ /* 0x001fd4000f8e00ff */
[----:B------:R0:W-:Y:S01]  /*b9c90*/  @!P4 STG.E.U8 desc[UR32][R18.64+0x101], R16 ;  /* 0x000101101200c986 */ /* 0x0001e2000c101120 */
[----:B------:R-:W-:Y:S01]  /*b9ca0*/  ISETP.LT.OR P4, PT, R31, 0x11a, !P3 ;  /* 0x0000011a1f00780c */ /* 0x000fe20005f81670 */
[----:B0-----:R-:W-:-:S12]  /*b9cb0*/  IMAD.U32 R16, RZ, RZ, UR10 ;  /* 0x0000000aff107e24 */ /* 0x001fd8000f8e00ff */
[----:B------:R-:W-:-:S04]  /*b9cc0*/  @!P4 IADD3 R17, P0, P2, R17, UR13, R24 ;  /* 0x0000000d1111cc10 */ /* 0x000fc8000fa1e018 */
[----:B------:R-:W-:Y:S01]  /*b9cd0*/  @!P4 IADD3.X R15, R16, UR12, R32, P0, P2 ;  /* 0x0000000c100fcc10 */ /* 0x000fe200087e4420 */
[----:B------:R0:W-:Y:S04]  /*b9ce0*/  @!P4 STL [R1+0x578], R17 ;  /* 0x000578110100c387 */ /* 0x0001e80000100800 */
[----:B------:R-:W-:Y:S01]  /*b9cf0*/  @!P4 STL [R1+0x5c8], R15 ;  /* 0x0005c80f0100c387 */ /* 0x000fe20000100800 */
[----:B------:R-:W-:-:S13]  /*b9d00*/  ISETP.LT.OR P0, PT, R31, 0x109, !P1 ;  /* 0x000001091f00780c */ /* 0x000fda0004f01670 */
[----:B0-----:R-:W0:Y:S01]  /*b9d10*/  @!P0 LDC.64 R16, c[0x0][0x5c0] ;  /* 0x00017000ff108b82 */ /* 0x001e220000000a00 */
[----:B--2---:R-:W-:Y:S02]  /*b9d20*/  FMUL R18, R14, UR27 ;  /* 0x0000001b0e127c20 */ /* 0x004fe40008400000 */
[----:B------:R-:W2:Y:S01]  /*b9d30*/  LDL.LU R14, [R1+0x14a8] ;  /* 0x0014a800010e7983 */ /* 0x000ea20000300800 */
[----:B0-----:R-:W-:Y:S02]  /*b9d40*/  @!P0 IADD3 R16, P2, R24, R16, RZ ;  /* 0x0000001018108210 */ /* 0x001fe40007f5e0ff */
[----:B------:R-:W-:-:S03]  /*b9d50*/  F2FP.SATFINITE.E4M3.F32.PACK_AB_MERGE_C R18, RZ, R18, RZ ;  /* 0x00000012ff12723e */ /* 0x000fc600048070ff */
[----:B------:R-:W-:-:S05]  /*b9d60*/  @!P0 IMAD.X R17, R32, 0x1, R17, P2 ;  /* 0x0000000120118824 */ /* 0x000fca00010e0611 */
[----:B------:R0:W-:Y:S01]  /*b9d70*/  @!P0 STG.E.U8 desc[UR32][R16.64+0x108], R18 ;  /* 0x0001081210008986 */ /* 0x0001e2000c101120 */
[----:B------:R-:W-:-:S13]  /*b9d80*/  ISETP.LT.OR P0, PT, R31, 0x10a, !P1 ;  /* 0x0000010a1f00780c */ /* 0x000fda0004f01670 */
[----:B0-----:R-:W0:Y:S01]  /*b9d90*/  @!P0 LDC.64 R16, c[0x0][0x5c0] ;  /* 0x00017000ff108b82 */ /* 0x001e220000000a00 */
[----:B------:R-:W-:-:S04]  /*b9da0*/  LOP3.LUT R5, R5, 0xfdffffff, RZ, 0xc0, !PT ;  /* 0xfdffffff05057812 */ /* 0x000fc800078ec0ff */
[----:B------:R-:W-:Y:S02]  /*b9db0*/  @P6 LOP3.LUT R5, R5, 0x2000000, RZ, 0xfc, !PT ;  /* 0x0200000005056812 */ /* 0x000fe400078efcff */
[----:B------:R-:W-:Y:S02]  /*b9dc0*/  ISETP.LT.OR P6, PT, R31, 0x121, !P3 ;  /* 0x000001211f00780c */ /* 0x000fe40005fc1670 */
[----:B------:R-:W-:-:S04]  /*b9dd0*/  LOP3.LUT R5, R5, 0xfeffffff, RZ, 0xc0, !PT ;  /* 0xfeffffff05057812 */ /* 0x000fc800078ec0ff */
[----:B------:R-:W-:Y:S02]  /*b9de0*/  @P5 LOP3.LUT R5, R5, 0x1000000, RZ, 0xfc, !PT ;  /* 0x0100000005055812 */ /* 0x000fe400078efcff */
[----:B0-----:R-:W-:-:S05]  /*b9df0*/  @!P0 IADD3 R16, P2, R24, R16, RZ ;  /* 0x0000001018108210 */ /* 0x001fca0007f5e0ff */
[----:B------:R-:W-:Y:S01]  /*b9e00*/  @!P0 IMAD.X R17, R32, 0x1, R17, P2 ;  /* 0x0000000120118824 */ /* 0x000fe200010e0611 */
[----:B------:R-:W-:-:S04]  /*b9e10*/  LOP3.LUT R5, R5, 0xff7fffff, RZ, 0xc0, !PT ;  /* 0xff7fffff05057812 */ /* 0x000fc800078ec0ff */
[----:B------:R-:W-:-:S04]  /*b9e20*/  @P4 LOP3.LUT R5, R5, 0x800000, RZ, 0xfc, !PT ;  /* 0x0080000005054812 */ /* 0x000fc800078efcff */
[----:B------:R-:W-:-:S04]  /*b9e30*/  LOP3.LUT R5, R5, 0xffbfffff, RZ, 0xc0, !PT ;  /* 0xffbfffff05057812 */ /* 0x000fc800078ec0ff */
[----:B------:R-:W-:Y:S01]  /*b9e40*/  @P6 LOP3.LUT R5, R5, 0x400000, RZ, 0xfc, !PT ;  /* 0x0040000005056812 */ /* 0x000fe200078efcff */
[----:B---3--:R-:W-:Y:S02]  /*b9e50*/  FMUL R18, R9, UR27 ;  /* 0x0000001b09127c20 */ /* 0x008fe40008400000 */
[----:B------:R-:W3:Y:S03]  /*b9e60*/  LDL.LU R9, [R1+0x14ac] ;  /* 0x0014ac0001097983 */ /* 0x000ee60000300800 */
[----:B------:R-:W-:-:S05]  /*b9e70*/  F2FP.SATFINITE.E4M3.F32.PACK_AB_MERGE_C R18, RZ, R18, RZ ;  /* 0x00000012ff12723e */ /* 0x000fca00048070ff */
[----:B------:R0:W-:Y:S02]  /*b9e80*/  @!P0 STG.E.U8 desc[UR32][R16.64+0x109], R18 ;  /* 0x0001091210008986 */ /* 0x0001e4000c101120 */
[----:B0-----:R-:W-:Y:S02]  /*b9e90*/  IMAD.U32 R17, RZ, RZ, UR11 ;  /* 0x0000000bff117e24 */ /* 0x001fe4000f8e00ff */
[----:B------:R-:W-:-:S03]  /*b9ea0*/  IMAD.U32 R16, RZ, RZ, UR10 ;  /* 0x0000000aff107e24 */ /* 0x000fc6000f8e00ff */
[----:B------:R-:W-:-:S04]  /*b9eb0*/  @!P6 IADD3 R17, P0, P2, R17, UR13, R24 ;  /* 0x0000000d1111ec10 */ /* 0x000fc8000fa1e018 */
[----:B------:R-:W-:Y:S01]  /*b9ec0*/  @!P6 IADD3.X R15, R16, UR12, R32, P0, P2 ;  /* 0x0000000c100fec10 */ /* 0x000fe200087e4420 */
[----:B------:R0:W-:Y:S04]  /*b9ed0*/  @!P6 STL [R1+0x4d0], R17 ;  /* 0x0004d0110100e387 */ /* 0x0001e80000100800 */
[----:B------:R1:W-:Y:S01]  /*b9ee0*/  @!P6 STL [R1+0x4f4], R15 ;  /* 0x0004f40f0100e387 */ /* 0x0003e20000100800 */
[----:B------:R-:W-:Y:S01]  /*b9ef0*/  ISETP.LT.OR P6, PT, R31, 0x122, !P3 ;  /* 0x000001221f00780c */ /* 0x000fe20005fc1670 */
[----:B0-----:R-:W-:-:S12]  /*b9f00*/  IMAD.U32 R17, RZ, RZ, UR11 ;  /* 0x0000000bff117e24 */ /* 0x001fd8000f8e00ff */
[----:B------:R-:W-:-:S04]  /*b9f10*/  @!P6 IADD3 R17, P0, P2, R17, UR13, R24 ;  /* 0x0000000d1111ec10 */ /* 0x000fc8000fa1e018 */
[----:B-1----:R-:W-:Y:S01]  /*b9f20*/  @!P6 IADD3.X R15, R16, UR12, R32, P0, P2 ;  /* 0x0000000c100fec10 */ /* 0x002fe200087e4420 */
[----:B----4-:R-:W-:Y:S01]  /*b9f30*/  FMUL R16, R13, UR27 ;  /* 0x0000001b0d107c20 */ /* 0x010fe20008400000 */
[----:B------:R0:W-:Y:S04]  /*b9f40*/  @!P6 STL [R1+0x524], R17 ;  /* 0x000524110100e387 */ /* 0x0001e80000100800 */
[----:B------:R-:W4:Y:S01]  /*b9f50*/  LDL.LU R13, [R1+0x14b0] ;  /* 0x0014b000010d7983 */ /* 0x000f220000300800 */
        /* <DEDUP_REMOVED lines=9> */
[----:B------:R0:W-:Y:S04]  /*b9ff0*/  @!P5 STL [R1+0x5c4], R17 ;  /* 0x0005c4110100d387 */ /* 0x0001e80000100800 */
[----:B------:R-:W-:Y:S01]  /*ba000*/  @!P5 STL [R1+0x5f4], R15 ;  /* 0x0005f40f0100d387 */ /* 0x000fe20000100800 */
[----:B--2---:R-:W-:-:S03]  /*ba010*/  FMUL R16, R14, UR27 ;  /* 0x0000001b0e107c20 */ /* 0x004fc60008400000 */
[----:B------:R-:W2:Y:S01]  /*ba020*/  LDL.LU R14, [R1+0x14b4] ;  /* 0x0014b400010e7983 */ /* 0x000ea20000300800 */
[----:B------:R-:W-:Y:S02]  /*ba030*/  LOP3.LUT P4, RZ, R0, 0x20, RZ, 0xc0, !PT ;  /* 0x0000002000ff7812 */ /* 0x000fe4000788c0ff */
[----:B------:R-:W-:Y:S01]  /*ba040*/  F2FP.SATFINITE.E4M3.F32.PACK_AB_MERGE_C R16, RZ, R16, RZ ;  /* 0x00000010ff10723e */ /* 0x000fe200048070ff */
[----:B0-----:R-:W-:-:S10]  /*ba050*/  IMAD.U32 R17, RZ, RZ, UR11 ;  /* 0x0000000bff117e24 */ /* 0x001fd4000f8e00ff */
[----:B------:R0:W-:Y:S01]  /*ba060*/  @!P4 STG.E.U8 desc[UR32][R22.64+0x109], R16 ;  /* 0x000109101600c986 */ /* 0x0001e2000c101120 */
[----:B------:R-:W-:Y:S01]  /*ba070*/  ISETP.LT.OR P4, PT, R31, 0x12a, !P3 ;  /* 0x0000012a1f00780c */ /* 0x000fe20005f81670 */
[----:B0-----:R-:W-:-:S12]  /*ba080*/  IMAD.U32 R16, RZ, RZ, UR10 ;  /* 0x0000000aff107e24 */ /* 0x001fd8000f8e00ff */
[----:B------:R-:W-:-:S04]  /*ba090*/  @!P4 IADD3 R17, P0, P2, R17, UR13, R24 ;  /* 0x0000000d1111cc10 */ /* 0x000fc8000fa1e018 */
[----:B------:R-:W-:Y:S02]  /*ba0a0*/  @!P4 IADD3.X R15, R16, UR12, R32, P0, P2 ;  /* 0x0000000c100fcc10 */ /* 0x000fe400087e4420 */
[----:B------:R-:W-:Y:S01]  /*ba0b0*/  ISETP.LT.OR P0, PT, R31, 0x111, !P1 ;  /* 0x000001111f00780c */ /* 0x000fe20004f01670 */
[----:B------:R0:W-:Y:S04]  /*ba0c0*/  @!P4 STL [R1+0x574], R17 ;  /* 0x000574110100c387 */ /* 0x0001e80000100800 */
[----:B------:R-:W-:Y:S08]  /*ba0d0*/  @!P4 STL [R1+0x5c0], R15 ;  /* 0x0005c00f0100c387 */ /* 0x000ff00000100800 */
[----:B0-----:R-:W0:Y:S01]  /*ba0e0*/  @!P0 LDC.64 R16, c[0x0][0x5c0] ;  /* 0x00017000ff108b82 */ /* 0x001e220000000a00 */
[----:B---3--:R-:W-:-:S02]  /*ba0f0*/  FMUL R18, R9, UR27 ;  /* 0x0000001b09127c20 */ /* 0x008fc40008400000 */
[----:B------:R-:W3:Y:S01]  /*ba100*/  LDL.LU R9, [R1+0x14b8] ;  /* 0x0014b80001097983 */ /* 0x000ee20000300800 */
[----:B0-----:R-:W-:Y:S02]  /*ba110*/  @!P0 IADD3 R16, P2, R24, R16, RZ ;  /* 0x0000001018108210 */ /* 0x001fe40007f5e0ff */
[----:B------:R-:W-:-:S03]  /*ba120*/  F2FP.SATFINITE.E4M3.F32.PACK_AB_MERGE_C R18, RZ, R18, RZ ;  /* 0x00000012ff12723e */ /* 0x000fc600048070ff */
[----:B------:R-:W-:-:S05]  /*ba130*/  @!P0 IMAD.X R17, R32, 0x1, R17, P2 ;  /* 0x0000000120118824 */ /* 0x000fca00010e0611 */
[----:B------:R0:W-:Y:S01]  /*ba140*/  @!P0 STG.E.U8 desc[UR32][R16.64+0x110], R18 ;  /* 0x0001101210008986 */ /* 0x0001e2000c101120 */
[----:B------:R-:W-:-:S13]  /*ba150*/  ISETP.LT.OR P0, PT, R31, 0x112, !P1 ;  /* 0x000001121f00780c */ /* 0x000fda0004f01670 */
[----:B0-----:R-:W0:Y:S01]  /*ba160*/  @!P0 LDC.64 R16, c[0x0][0x5c0] ;  /* 0x00017000ff108b82 */ /* 0x001e220000000a00 */
[----:B----4-:R-:W-:Y:S02]  /*ba170*/  FMUL R18, R13, UR27 ;  /* 0x0000001b0d127c20 */ /* 0x010fe40008400000 */
[----:B------:R-:W4:Y:S01]  /*ba180*/  LDL.LU R13, [R1+0x14bc] ;  /* 0x0014bc00010d7983 */ /* 0x000f220000300800 */
[----:B------:R-:W-:Y:S02]  /*ba190*/  LOP3.LUT R5, R5, 0xffdfffff, RZ, 0xc0, !PT ;  /* 0xffdfffff05057812 */ /* 0x000fe400078ec0ff */
[----:B0-----:R-:W-:Y:S02]  /*ba1a0*/  @!P0 IADD3 R16, P2, R24, R16, RZ ;  /* 0x0000001018108210 */ /* 0x001fe40007f5e0ff */
[----:B------:R-:W-:Y:S02]  /*ba1b0*/  @P6 LOP3.LUT R5, R5, 0x200000, RZ, 0xfc, !PT ;  /* 0x0020000005056812 */ /* 0x000fe400078efcff */
[----:B------:R-:W-:Y:S01]  /*ba1c0*/  ISETP.LT.OR P6, PT, R31, 0x131, !P3 ;  /* 0x000001311f00780c */ /* 0x000fe20005fc1670 */
[----:B------:R-:W-:Y:S01]  /*ba1d0*/  @!P0 IMAD.X R17, R32, 0x1, R17, P2 ;  /* 0x0000000120118824 */ /* 0x000fe200010e0611 */
[----:B------:R-:W-:-:S02]  /*ba1e0*/  LOP3.LUT R5, R5, 0xffefffff, RZ, 0xc0, !PT ;  /* 0xffefffff05057812 */ /* 0x000fc400078ec0ff */
[----:B------:R-:W-:Y:S02]  /*ba1f0*/  F2FP.SATFINITE.E4M3.F32.PACK_AB_MERGE_C R18, RZ, R18, RZ ;  /* 0x00000012ff12723e */ /* 0x000fe400048070ff */
[----:B------:R-:W-:-:S03]  /*ba200*/  @P5 LOP3.LUT R5, R5, 0x100000, RZ, 0xfc, !PT ;  /* 0x0010000005055812 */ /* 0x000fc600078efcff */
[----:B------:R0:W-:Y:S01]  /*ba210*/  @!P0 STG.E.U8 desc[UR32][R16.64+0x111], R18 ;  /* 0x0001111210008986 */ /* 0x0001e2000c101120 */
[----:B------:R-:W-:-:S04]  /*ba220*/  LOP3.LUT R5, R5, 0xfff7ffff, RZ, 0xc0, !PT ;  /* 0xfff7ffff05057812 */ /* 0x000fc800078ec0ff */
[----:B------:R-:W-:Y:S01]  /*ba230*/  @P4 LOP3.LUT R5, R5, 0x80000, RZ, 0xfc, !PT ;  /* 0x0008000005054812 */ /* 0x000fe200078efcff */
[----:B0-----:R-:W-:Y:S02]  /*ba240*/  IMAD.U32 R17, RZ, RZ, UR11 ;  /* 0x0000000bff117e24 */ /* 0x001fe4000f8e00ff */
[----:B------:R-:W-:-:S03]  /*ba250*/  IMAD.U32 R16, RZ, RZ, UR10 ;  /* 0x0000000aff107e24 */ /* 0x000fc6000f8e00ff */
[----:B------:R-:W-:Y:S02]  /*ba260*/  @!P6 IADD3 R17, P0, P2, R17, UR13, R24 ;  /* 0x0000000d1111ec10 */ /* 0x000fe4000fa1e018 */
[----:B------:R-:W-:Y:S02]  /*ba270*/  LOP3.LUT R5, R5, 0xfffbffff, RZ, 0xc0, !PT ;  /* 0xfffbffff05057812 */ /* 0x000fe400078ec0ff */
        /* <DEDUP_REMOVED lines=8> */
[----:B------:R0:W-:Y:S01]  /*ba300*/  @!P6 STL [R1+0x520], R17 ;  /* 0x000520110100e387 */ /* 0x0001e20000100800 */
[----:B--2---:R-:W-:-:S03]  /*ba310*/  FMUL R16, R14, UR27 ;  /* 0x0000001b0e107c20 */ /* 0x004fc60008400000 */
[----:B------:R-:W2:Y:S01]  /*ba320*/  LDL.LU R14, [R1+0x14c0] ;  /* 0x0014c000010e7983 */ /* 0x000ea20000300800 */
[----:B------:R-:W-:Y:S02]  /*ba330*/  LOP3.LUT P5, RZ, R0, 0x40, RZ, 0xc0, !PT ;  /* 0x0000004000ff7812 */ /* 0x000fe400078ac0ff */
[----:B------:R-:W-:Y:S01]  /*ba340*/  F2FP.SATFINITE.E4M3.F32.PACK_AB_MERGE_C R16, RZ, R16, RZ ;  /* 0x00000010ff10723e */ /* 0x000fe200048070ff */
[----:B0-----:R-:W-:-:S10]  /*ba350*/  IMAD.U32 R17, RZ, RZ, UR11 ;  /* 0x0000000bff117e24 */ /* 0x001fd4000f8e00ff */
[----:B------:R0:W-:Y:S01]  /*ba360*/  @!P5 STG.E.U8 desc[UR32][R34.64+0x110], R16 ;  /* 0x000110102200d986 */ /* 0x0001e2000c101120 */
[----:B------:R-:W-:-:S03]  /*ba370*/  ISETP.LT.OR P5, PT, R31, 0x139, !P3 ;  /* 0x000001391f00780c */ /* 0x000fc60005fa1670 */
[----:B------:R1:W-:Y:S01]  /*ba380*/  @!P6 STL [R1+0x548], R15 ;  /* 0x0005480f0100e387 */ /* 0x0003e20000100800 */
[----:B0-----:R-:W-:-:S09]  /*ba390*/  IMAD.U32 R16, RZ, RZ, UR10 ;  /* 0x0000000aff107e24 */ /* 0x001fd2000f8e00ff */
[----:B------:R-:W-:-:S04]  /*ba3a0*/  @!P5 IADD3 R17, P0, P2, R17, UR13, R24 ;  /* 0x0000000d1111dc10 */ /* 0x000fc8000fa1e018 */
[----:B-1----:R-:W-:Y:S01]  /*ba3b0*/  @!P5 IADD3.X R15, R16, UR12, R32, P0, P2 ;  /* 0x0000000c100fdc10 */ /* 0x002fe200087e4420 */
[----:B------:R0:W-:Y:S04]  /*ba3c0*/  @!P5 STL [R1+0x5bc], R17 ;  /* 0x0005bc110100d387 */ /* 0x0001e80000100800 */
[----:B------:R-:W-:Y:S01]  /*ba3d0*/  @!P5 STL [R1+0x5f0], R15 ;  /* 0x0005f00f0100d387 */ /* 0x000fe20000100800 */
[----:B------:R-:W-:Y:S01]  /*ba3e0*/  LOP3.LUT P4, RZ, R0, 0x80, RZ, 0xc0, !PT ;  /* 0x0000008000ff7812 */ /* 0x000fe2000788c0ff */
[----:B0-----:R-:W-:Y:S02]  /*ba3f0*/  IMAD.U32 R17, RZ, RZ, UR11 ;  /* 0x0000000bff117e24 */ /* 0x001fe4000f8e00ff */
[----:B---3--:R-:W-:Y:S02]  /*ba400*/  FMUL R16, R9, UR27 ;  /* 0x0000001b09107c20 */ /* 0x008fe40008400000 */
[----:B------:R-:W3:Y:S03]  /*ba410*/  LDL.LU R9, [R1+0x14c4] ;  /* 0x0014c40001097983 */ /* 0x000ee60000300800 */
[----:B------:R-:W-:-:S05]  /*ba420*/  F2FP.SATFINITE.E4M3.F32.PACK_AB_MERGE_C R16, RZ, R16, RZ ;  /* 0x00000010ff10723e */ /* 0x000fca00048070ff */
[----:B------:R0:W-:Y:S01]  /*ba430*/  @!P4 STG.E.U8 desc[UR32][R28.64+0x111], R16 ;  /* 0x000111101c00c986 */ /* 0x0001e2000c101120 */
[----:B------:R-:W-:Y:S01]  /*ba440*/  ISETP.LT.OR P4, PT, R31, 0x13a, !P3 ;  /* 0x0000013a1f00780c */ /* 0x000fe20005f81670 */
[----:B0-----:R-:W-:-:S12]  /*ba450*/  IMAD.U32 R16, RZ, RZ, UR10 ;  /* 0x0000000aff107e24 */ /* 0x001fd8000f8e00ff */
[----:B------:R-:W-:-:S04]  /*ba460*/  @!P4 IADD3 R17, P0, P2, R17, UR13, R24 ;  /* 0x0000000d1111cc10 */ /* 0x000fc8000fa1e018 */
[----:B------:R-:W-:Y:S01]  /*ba470*/  @!P4 IADD3.X R15, R16, UR12, R32, P0, P2 ;  /* 0x0000000c100fcc10 */ /* 0x000fe200087e4420 */
[----:B------:R0:W-:Y:S04]  /*ba480*/  @!P4 STL [R1+0x570], R17 ;  /* 0x000570110100c387 */ /* 0x0001e80000100800 */
[----:B------:R-:W-:Y:S01]  /*ba490*/  @!P4 STL [R1+0x5b8], R15 ;  /* 0x0005b80f0100c387 */ /* 0x000fe20000100800 */
[----:B----4-:R-:W-:-:S03]  /*ba4a0*/  FMUL R18, R13, UR27 ;  /* 0x0000001b0d127c20 */ /* 0x010fc60008400000 */
[----:B------:R-:W4:Y:S01]  /*ba4b0*/  LDL.LU R13, [R1+0x14c8] ;  /* 0x0014c800010d7983 */ /* 0x000f220000300800 */
[----:B------:R-:W-:-:S13]  /*ba4c0*/  ISETP.LT.OR P0, PT, R31, 0x119, !P1 ;  /* 0x000001191f00780c */ /* 0x000fda0004f01670 */
[----:B0-----:R-:W0:Y:S01]  /*ba4d0*/  @!P0 LDC.64 R16, c[0x0][0x5c0] ;  /* 0x00017000ff108b82 */ /* 0x001e220000000a00 */
[----:B------:R-:W-:Y:S02]  /*ba4e0*/  F2FP.SATFINITE.E4M3.F32.PACK_AB_MERGE_C R18, RZ, R18, RZ ;  /* 0x00000012ff12723e */ /* 0x000fe400048070ff */
[----:B0-----:R-:W-:-:S05]  /*ba4f0*/  @!P0 IADD3 R16, P2, R24, R16, RZ ;  /* 0x0000001018108210 */ /* 0x001fca0007f5e0ff */
[----:B------:R-:W-:-:S05]  /*ba500*/  @!P0 IMAD.X R17, R32, 0x1, R17, P2 ;  /* 0x0000000120118824 */ /* 0x000fca00010e0611 */
[----:B------:R0:W-:Y:S01]  /*ba510*/  @!P0 STG.E.U8 desc[UR32][R16.64+0x118], R18 ;  /* 0x0001181210008986 */ /* 0x0001e2000c101120 */
[----:B------:R-:W-:-:S13]  /*ba520*/  ISETP.LT.OR P0, PT, R31, 0x11a, !P1 ;  /* 0x0000011a1f00780c */ /* 0x000fda0004f01670 */
[----:B0-----:R-:W0:Y:S01]  /*ba530*/  @!P0 LDC.64 R16, c[0x0][0x5c0] ;  /* 0x00017000ff108b82 */ /* 0x001e220000000a00 */
[----:B--2---:R-:W-:Y:S02]  /*ba540*/  FMUL R18, R14, UR27 ;  /* 0x0000001b0e127c20 */ /* 0x004fe40008400000 */
[----:B------:R-:W2:Y:S01]  /*ba550*/  LDL.LU R14, [R1+0x14cc] ;  /* 0x0014cc00010e7983 */ /* 0x000ea20000300800 */
        /* <DEDUP_REMOVED lines=24> */
[----:B------:R-:W-:Y:S01]  /*ba6e0*/  LOP3.LUT P5, RZ, R0, 0x100, RZ, 0xc0, !PT ;  /* 0x0000010000ff7812 */ /* 0x000fe200078ac0ff */
[----:B---3--:R-:W-:Y:S02]  /*ba6f0*/  FMUL R16, R9, UR27 ;  /* 0x0000001b09107c20 */ /* 0x008fe40008400000 */
[----:B------:R-:W3:Y:S03]  /*ba700*/  LDL.LU R9, [R1+0x14d0] ;  /* 0x0014d00001097983 */ /* 0x000ee60000300800 */
[----:B------:R-:W-:-:S07]  /*ba710*/  F2FP.SATFINITE.E4M3.F32.PACK_AB_MERGE_C R16, RZ, R16, RZ ;  /* 0x00000010ff10723e */ /* 0x000fce00048070ff */
        /* <DEDUP_REMOVED lines=9> */
[----:B----4-:R-:W-:-:S03]  /*ba7b0*/  FMUL R16, R13, UR27 ;  /* 0x0000001b0d107c20 */ /* 0x010fc60008400000 */
        /* <DEDUP_REMOVED lines=46> */
[----:B------:R0:W-:Y:S01]  /*baaa0*/  @!P6 STL [R1+0x518], R17 ;  /* 0x000518110100e387 */ /* 0x0001e20000100800 */
[----:B----4-:R-:W-:-:S03]  /*baab0*/  FMUL R16, R13, UR27 ;  /* 0x0000001b0d107c20 */ /* 0x010fc60008400000 */
[----:B------:R-:W4:Y:S01]  /*baac0*/  LDL.LU R13, [R1+0x14e0] ;  /* 0x0014e000010d7983 */ /* 0x000f220000300800 */
        /* <DEDUP_REMOVED lines=9> */
[----:B------:R-:W-:Y:S04]  /*bab60*/  @!P5 STL [R1+0x5ac], R17 ;  /* 0x0005ac110100d387 */ /* 0x000fe80000100800 */
[----:B------:R0:W-:Y:S04]  /*bab70*/  @!P5 STL [R1+0x5e8], R15 ;  /* 0x0005e80f0100d387 */ /* 0x0001e80000100800 */
[----:B0-----:R-:W4:Y:S01]  /*bab80*/  LDL.LU R15, [R1+0x14e4] ;  /* 0x0014e400010f7983 */ /* 0x001f220000300800 */
[----:B------:R-:W-:Y:S01]  /*bab90*/  LOP3.LUT P4, RZ, R0, 0x800, RZ, 0xc0, !PT ;  /* 0x0000080000ff7812 */ /* 0x000fe2000788c0ff */
[----:B------:R-:W-:-:S02]  /*baba0*/  IMAD.U32 R17, RZ, RZ, UR11 ;  /* 0x0000000bff117e24 */ /* 0x000fc4000f8e00ff */
[----:B--2---:R-:W-:-:S05]  /*babb0*/  FMUL R16, R14, UR27 ;  /* 0x0000001b0e107c20 */ /* 0x004fca0008400000 */
[----:B------:R-:W-:-:S05]  /*babc0*/  F2FP.SATFINITE.E4M3.F32.PACK_AB_MERGE_C R16, RZ, R16, RZ ;  /* 0x00000010ff10723e */ /* 0x000fca00048070ff */
[----:B------:R0:W-:Y:S01]  /*babd0*/  @!P4 STG.E.U8 desc[UR32][R40.64+0x121], R16 ;  /* 0x000121102800c986 */ /* 0x0001e2000c101120 */
[----:B------:R-:W-:Y:S01]  /*babe0*/  ISETP.LT.OR P4, PT, R31, 0x15a, !P3 ;  /* 0x0000015a1f00780c */ /* 0x000fe20005f81670 */
[----:B0-----:R-:W-:-:S12]  /*babf0*/  IMAD.U32 R16, RZ, RZ, UR10 ;  /* 0x0000000aff107e24 */ /* 0x001fd8000f8e00ff */
[----:B------:R-:W-:-:S04]  /*bac00*/  @!P4 IADD3 R17, P0, P2, R17, UR13, R24 ;  /* 0x0000000d1111cc10 */ /* 0x000fc8000fa1e018 */
[----:B------:R-:W-:Y:S01]  /*bac10*/  @!P4 IADD3.X R14, R16, UR12, R32, P0, P2 ;  /* 0x0000000c100ecc10 */ /* 0x000fe200087e4420 */
[----:B------:R-:W-:Y:S04]  /*bac20*/  @!P4 STL [R1+0x568], R17 ;  /* 0x000568110100c387 */ /* 0x000fe80000100800 */
[----:B------:R0:W-:Y:S04]  /*bac30*/  @!P4 STL [R1+0x5a8], R14 ;  /* 0x0005a80e0100c387 */ /* 0x0001e80000100800 */
[----:B0-----:R-:W2:Y:S01]  /*bac40*/  LDL.LU R14, [R1+0x14e8] ;  /* 0x0014e800010e7983 */ /* 0x001ea20000300800 */
[----:B------:R-:W-:-:S13]  /*bac50*/  ISETP.LT.OR P0, PT, R31, 0x129, !P1 ;  /* 0x000001291f00780c */ /* 0x000fda0004f01670 */
[----:B------:R-:W0:Y:S02]  /*bac60*/  @!P0 LDC.64 R16, c[0x0][0x5c0] ;  /* 0x00017000ff108b82 */ /* 0x000e240000000a00 */
[----:B0-----:R-:W-:-:S05]  /*bac70*/  @!P0 IADD3 R16, P2, R24, R16, RZ ;  /* 0x0000001018108210 */ /* 0x001fca0007f5e0ff */
[----:B------:R-:W-:Y:S02]  /*bac80*/  @!P0 IMAD.X R17, R32, 0x1, R17, P2 ;  /* 0x0000000120118824 */ /* 0x000fe400010e0611 */
[----:B---3--:R-:W-:-:S05]  /*bac90*/  FMUL R18, R9, UR27 ;  /* 0x0000001b09127c20 */ /* 0x008fca0008400000 */
[----:B------:R-:W-:-:S05]  /*baca0*/  F2FP.SATFINITE.E4M3.F32.PACK_AB_MERGE_C R18, RZ, R18, RZ ;  /* 0x00000012ff12723e */ /* 0x000fca00048070ff */
[----:B------:R0:W-:Y:S01]  /*bacb0*/  @!P0 STG.E.U8 desc[UR32][R16.64+0x128], R18 ;  /* 0x0001281210008986 */ /* 0x0001e2000c101120 */
[----:B------:R-:W-:-:S13]  /*bacc0*/  ISETP.LT.OR P0, PT, R31, 0x12a, !P1 ;  /* 0x0000012a1f00780c */ /* 0x000fda0004f01670 */
[----:B0-----:R-:W0:Y:S01]  /*bacd0*/  @!P0 LDC.64 R16, c[0x0][0x5c0] ;  /* 0x00017000ff108b82 */ /* 0x001e220000000a00 */
[----:B------:R-:W-:-:S04]  /*bace0*/  LOP3.LUT R5, R5, 0xfffffdff, RZ, 0xc0, !PT ;  /* 0xfffffdff05057812 */ /* 0x000fc800078ec0ff */
[----:B------:R-:W-:Y:S02]  /*bacf0*/  @P6 LOP3.LUT R5, R5, 0x200, RZ, 0xfc, !PT ;  /* 0x0000020005056812 */ /* 0x000fe400078efcff */
[----:B------:R-:W-:Y:S01]  /*bad00*/  ISETP.LT.OR P6, PT, R31, 0x161, !P3 ;  /* 0x000001611f00780c */ /* 0x000fe20005fc1670 */
[----:B----4-:R-:W-:Y:S02]  /*bad10*/  FMUL R18, R13, UR27 ;  /* 0x0000001b0d127c20 */ /* 0x010fe40008400000 */
[----:B------:R-:W3:Y:S01]  /*bad20*/  LDL.LU R13, [R1+0x14ec] ;  /* 0x0014ec00010d7983 */ /* 0x000ee20000300800 */
[----:B0-----:R-:W-:Y:S02]  /*bad30*/  @!P0 IADD3 R16, P2, R24, R16, RZ ;  /* 0x0000001018108210 */ /* 0x001fe40007f5e0ff */
[----:B------:R-:W-:Y:S02]  /*bad40*/  LOP3.LUT R5, R5, 0xfffffeff, RZ, 0xc0, !PT ;  /* 0xfffffeff05057812 */ /* 0x000fe400078ec0ff */
[----:B------:R-:W-:Y:S01]  /*bad50*/  F2FP.SATFINITE.E4M3.F32.PACK_AB_MERGE_C R18, RZ, R18, RZ ;  /* 0x00000012ff12723e */ /* 0x000fe200048070ff */
[----:B------:R-:W-:Y:S01]  /*bad60*/  @!P0 IMAD.X R17, R32, 0x1, R17, P2 ;  /* 0x0000000120118824 */ /* 0x000fe200010e0611 */
[----:B------:R-:W-:-:S04]  /*bad70*/  @P5 LOP3.LUT R5, R5, 0x100, RZ, 0xfc, !PT ;  /* 0x0000010005055812 */ /* 0x000fc800078efcff */
        /* <DEDUP_REMOVED lines=15> */
[----:B------:R-:W-:Y:S01]  /*bae70*/  FMUL R16, R15, UR27 ;  /* 0x0000001b0f107c20 */ /* 0x000fe20008400000 */
[----:B------:R0:W-:Y:S04]  /*bae80*/  @!P6 STL [R1+0x514], R17 ;  /* 0x000514110100e387 */ /* 0x0001e80000100800 */
[----:B------:R-:W4:Y:S01]  /*bae90*/  LDL.LU R15, [R1+0x14f0] ;  /* 0x0014f000010f7983 */ /* 0x000f220000300800 */
[----:B------:R-:W-:Y:S02]  /*baea0*/  LOP3.LUT P5, RZ, R0, 0x1000, RZ, 0xc0, !PT ;  /* 0x0000100000ff7812 */ /* 0x000fe400078ac0ff */
[----:B------:R-:W-:-:S11]  /*baeb0*/  F2FP.SATFINITE.E4M3.F32.PACK_AB_MERGE_C R16, RZ, R16, RZ ;  /* 0x00000010ff10723e */ /* 0x000fd600048070ff */
[----:B------:R1:W-:Y:S01]  /*baec0*/  @!P5 STG.E.U8 desc[UR32][R46.64+0x128], R16 ;  /* 0x000128102e00d986 */ /* 0x0003e2000c101120 */
[----:B------:R-:W-:Y:S01]  /*baed0*/  ISETP.LT.OR P5, PT, R31, 0x169, !P3 ;  /* 0x000001691f00780c */ /* 0x000fe20005fa1670 */
[----:B0-----:R-:W-:Y:S02]  /*baee0*/  IMAD.U32 R17, RZ, RZ, UR11 ;  /* 0x0000000bff117e24 */ /* 0x001fe4000f8e00ff */
[----:B-1----:R-:W-:-:S10]  /*baef0*/  IMAD.U32 R16, RZ, RZ, UR10 ;  /* 0x0000000aff107e24 */ /* 0x002fd4000f8e00ff */
[----:B------:R-:W-:-:S04]  /*baf00*/  @!P5 IADD3 R18, P0, P2, R17, UR13, R24 ;  /* 0x0000000d1112dc10 */ /* 0x000fc8000fa1e018 */
[----:B------:R-:W-:Y:S01]  /*baf10*/  @!P5 IADD3.X R17, R16, UR12, R32, P0, P2 ;  /* 0x0000000c1011dc10 */ /* 0x000fe200087e4420 */
[----:B------:R-:W-:Y:S04]  /*baf20*/  @!P5 STL [R1+0x5a4], R18 ;  /* 0x0005a4120100d387 */ /* 0x000fe80000100800 */
[----:B------:R0:W-:Y:S01]  /*baf30*/  @!P5 STL [R1+0x5e4], R17 ;  /* 0x0005e4110100d387 */ /* 0x0001e20000100800 */
        /* <DEDUP_REMOVED lines=11> */
[----:B------:R-:W-:Y:S04]  /*baff0*/  @!P4 STL [R1+0x564], R17 ;  /* 0x000564110100c387 */ /* 0x000fe80000100800 */
[----:B------:R0:W-:Y:S08]  /*bb000*/  @!P4 STL [R1+0x5a0], R16 ;  /* 0x0005a0100100c387 */ /* 0x0001f00000100800 */
[----:B0-----:R-:W0:Y:S02]  /*bb010*/  @!P0 LDC.64 R16, c[0x0][0x5c0] ;  /* 0x00017000ff108b82 */ /* 0x001e240000000a00 */
[----:B0-----:R-:W-:Y:S01]  /*bb020*/  @!P0 IADD3 R16, P2, R24, R16, RZ ;  /* 0x0000001018108210 */ /* 0x001fe20007f5e0ff */
[----:B---3--:R-:W-:-:S02]  /*bb030*/  FMUL R18, R13, UR27 ;  /* 0x0000001b0d127c20 */ /* 0x008fc40008400000 */
[----:B------:R-:W3:Y:S02]  /*bb040*/  LDL.LU R13, [R1+0x14f8] ;  /* 0x0014f800010d7983 */ /* 0x000ee40000300800 */
[----:B------:R-:W-:Y:S01]  /*bb050*/  @!P0 IMAD.X R17, R32, 0x1, R17, P2 ;  /* 0x0000000120118824 */ /* 0x000fe200010e0611 */
[----:B------:R-:W-:-:S05]  /*bb060*/  F2FP.SATFINITE.E4M3.F32.PACK_AB_MERGE_C R18, RZ, R18, RZ ;  /* 0x00000012ff12723e */ /* 0x000fca00048070ff */
[----:B------:R0:W-:Y:S01]  /*bb070*/  @!P0 STG.E.U8 desc[UR32][R16.64+0x130], R18 ;  /* 0x0001301210008986 */ /* 0x0001e2000c101120 */
[----:B------:R-:W-:-:S13]  /*bb080*/  ISETP.LT.OR P0, PT, R31, 0x132, !P1 ;  /* 0x000001321f00780c */ /* 0x000fda0004f01670 */
[----:B0-----:R-:W0:Y:S01]  /*bb090*/  @!P0 LDC.64 R16, c[0x0][0x5c0] ;  /* 0x00017000ff108b82 */ /* 0x001e220000000a00 */
[----:B------:R-:W-:-:S04]  /*bb0a0*/  LOP3.LUT R5, R5, 0xffffffdf, RZ, 0xc0, !PT ;  /* 0xffffffdf05057812 */ /* 0x000fc800078ec0ff */
[----:B------:R-:W-:Y:S02]  /*bb0b0*/  @P6 LOP3.LUT R5, R5, 0x20, RZ, 0xfc, !PT ;  /* 0x0000002005056812 */ /* 0x000fe400078efcff */
[----:B------:R-:W-:Y:S02]  /*bb0c0*/  ISETP.LT.OR P6, PT, R31, 0x171, !P3 ;  /* 0x000001711f00780c */ /* 0x000fe40005fc1670 */
[----:B------:R-:W-:-:S04]  /*bb0d0*/  LOP3.LUT R5, R5, 0xffffffef, RZ, 0xc0, !PT ;  /* 0xffffffef05057812 */ /* 0x000fc800078ec0ff */
[----:B------:R-:W-:Y:S01]  /*bb0e0*/  @P5 LOP3.LUT R5, R5, 0x10, RZ, 0xfc, !PT ;  /* 0x0000001005055812 */ /* 0x000fe200078efcff */
[----:B----4-:R-:W-:Y:S02]  /*bb0f0*/  FMUL R18, R15, UR27 ;  /* 0x0000001b0f127c20 */ /* 0x010fe40008400000 */
[----:B------:R-:W4:Y:S01]  /*bb100*/  LDL.LU R15, [R1+0x14fc] ;  /* 0x0014fc00010f7983 */ /* 0x000f220000300800 */
[----:B0-----:R-:W-:Y:S02]  /*bb110*/  @!P0 IADD3 R16, P2, R24, R16, RZ ;  /* 0x0000001018108210 */ /* 0x001fe40007f5e0ff */
[----:B------:R-:W-:-:S03]  /*bb120*/  F2FP.SATFINITE.E4M3.F32.PACK_AB_MERGE_C R18, RZ, R18, RZ ;  /* 0x00000012ff12723e */ /* 0x000fc600048070ff */
[----:B------:R-:W-:Y:S01]  /*bb130*/  @!P0 IMAD.X R17, R32, 0x1, R17, P2 ;  /* 0x0000000120118824 */ /* 0x000fe200010e0611 */
[----:B------:R-:W-:-:S04]  /*bb140*/  LOP3.LUT R5, R5, 0xfffffff7, RZ, 0xc0, !PT ;  /* 0xfffffff705057812 */ /* 0x000fc800078ec0ff */
[----:B------:R0:W-:Y:S01]  /*bb150*/  @!P0 STG.E.U8 desc[UR32][R16.64+0x131], R18 ;  /* 0x0001311210008986 */ /* 0x0001e2000c101120 */
        /* <DEDUP_REMOVED lines=10> */
[----:B0-----:R-:W-:Y:S02]  /*bb200*/  IMAD.U32 R17, RZ, RZ, UR11 ;  /* 0x0000000bff117e24 */ /* 0x001fe4000f8e00ff */
[----:B-1----:R-:W-:-:S10]  /*bb210*/  IMAD.U32 R16, RZ, RZ, UR10 ;  /* 0x0000000aff107e24 */ /* 0x002fd4000f8e00ff */
[----:B------:R-:W-:-:S04]  /*bb220*/  @!P6 IADD3 R18, P0, P2, R17, UR13, R24 ;  /* 0x0000000d1112ec10 */ /* 0x000fc8000fa1e018 */
[----:B------:R-:W-:Y:S01]  /*bb230*/  @!P6 IADD3.X R17, R16, UR12, R32, P0, P2 ;  /* 0x0000000c1011ec10 */ /* 0x000fe200087e4420 */
[----:B------:R-:W-:Y:S01]  /*bb240*/  @!P6 STL [R1+0x510], R18 ;  /* 0x000510120100e387 */ /* 0x000fe20000100800 */
[----:B--2---:R-:W-:-:S03]  /*bb250*/  FMUL R16, R14, UR27 ;  /* 0x0000001b0e107c20 */ /* 0x004fc60008400000 */
[----:B------:R-:W2:Y:S01]  /*bb260*/  LDL.LU R14, [R1+0x1500] ;  /* 0x00150000010e7983 */ /* 0x000ea20000300800 */
[----:B------:R-:W-:Y:S02]  /*bb270*/  LOP3.LUT P5, RZ, R0, 0x4000, RZ, 0xc0, !PT ;  /* 0x0000400000ff7812 */ /* 0x000fe400078ac0ff */
[----:B------:R-:W-:Y:S01]  /*bb280*/  F2FP.SATFINITE.E4M3.F32.PACK_AB_MERGE_C R16, RZ, R16, RZ ;  /* 0x00000010ff10723e */ /* 0x000fe200048070ff */
[----:B------:R0:W-:Y:S10]  /*bb290*/  @!P6 STL [R1+0x538], R17 ;  /* 0x000538110100e387 */ /* 0x0001f40000100800 */
[----:B------:R1:W-:Y:S01]  /*bb2a0*/  @!P5 STG.E.U8 desc[UR32][R50.64+0x130], R16 ;  /* 0x000130103200d986 */ /* 0x0003e2000c101120 */
[----:B------:R-:W-:Y:S01]  /*bb2b0*/  ISETP.LT.OR P5, PT, R31, 0x179, !P3 ;  /* 0x000001791f00780c */ /* 0x000fe20005fa1670 */
[----:B0-----:R-:W-:-:S02]  /*bb2c0*/  IMAD.U32 R17, RZ, RZ, UR11 ;  /* 0x0000000bff117e24 */ /* 0x001fc4000f8e00ff */
[----:B-1----:R-:W-:-:S10]  /*bb2d0*/  IMAD.U32 R16, RZ, RZ, UR10 ;  /* 0x0000000aff107e24 */ /* 0x002fd4000f8e00ff */
[----:B------:R-:W-:-:S04]  /*bb2e0*/  @!P5 IADD3 R18, P0, P2, R17, UR13, R24 ;  /* 0x0000000d1112dc10 */ /* 0x000fc8000fa1e018 */
[----:B------:R-:W-:Y:S01]  /*bb2f0*/  @!P5 IADD3.X R17, R16, UR12, R32, P0, P2 ;  /* 0x0000000c1011dc10 */ /* 0x000fe200087e4420 */
[----:B------:R-:W-:Y:S04]  /*bb300*/  @!P5 STL [R1+0x59c], R18 ;  /* 0x00059c120100d387 */ /* 0x000fe80000100800 */
[----:B------:R0:W-:Y:S01]  /*bb310*/  @!P5 STL [R1+0x5e0], R17 ;  /* 0x0005e0110100d387 */ /* 0x0001e20000100800 */
        /* <DEDUP_REMOVED lines=10> */
[----:B------:R-:W-:Y:S04]  /*bb3c0*/  @!P4 STL [R1+0x560], R17 ;  /* 0x000560110100c387 */ /* 0x000fe80000100800 */
[----:B------:R0:W-:Y:S01]  /*bb3d0*/  @!P4 STL [R1+0x598], R16 ;  /* 0x000598100100c387 */ /* 0x0001e20000100800 */
[----:B------:R-:W-:-:S13]  /*bb3e0*/  ISETP.LT.OR P0, PT, R31, 0x139, !P1 ;  /* 0x000001391f00780c */ /* 0x000fda0004f01670 */
[----:B0-----:R-:W0:Y:S01]  /*bb3f0*/  @!P0 LDC.64 R16, c[0x0][0x5c0] ;  /* 0x00017000ff108b82 */ /* 0x001e220000000a00 */
[----:B----4-:R-:W-:Y:S02]  /*bb400*/  FMUL R18, R15, UR27 ;  /* 0x0000001b0f127c20 */ /* 0x010fe40008400000 */
[----:B------:R-:W4:Y:S03]  /*bb410*/  LDL.LU R15, [R1+0x1508] ;  /* 0x00150800010f7983 */ /* 0x000f260000300800 */
        /* <DEDUP_REMOVED lines=13> */
[----:B------:R-:W-:-:S02]  /*bb4f0*/  F2FP.SATFINITE.E4M3.F32.PACK_AB_MERGE_C R18, RZ, R18, RZ ;  /* 0x00000012ff12723e */ /* 0x000fc400048070ff */
[----:B------:R-:W-:-:S03]  /*bb500*/  LOP3.LUT R5, R5, 0xfffffffe, RZ, 0xc0, !PT ;  /* 0xfffffffe05057812 */ /* 0x000fc600078ec0ff */
[----:B------:R0:W-:Y:S01]  /*bb510*/  @!P0 STG.E.U8 desc[UR32][R16.64+0x139], R18 ;  /* 0x0001391210008986 */ /* 0x0001e2000c101120 */
[----:B------:R-:W-:Y:S02]  /*bb520*/  @P5 LOP3.LUT R5, R5, 0x1, RZ, 0xfc, !PT ;  /* 0x0000000105055812 */ /* 0x000fe400078efcff */
[C---:B------:R-:W-:Y:S02]  /*bb530*/  LOP3.LUT P5, RZ, R0.reuse, 0x10000, RZ, 0xc0, !PT ;  /* 0x0001000000ff7812 */ /* 0x040fe400078ac0ff */
[----:B------:R-:W-:Y:S01]  /*bb540*/  LOP3.LUT R0, R0, 0x7fffffff, RZ, 0xc0, !PT ;  /* 0x7fffffff00007812 */ /* 0x000fe200078ec0ff */
[----:B0-----:R-:W-:-:S03]  /*bb550*/  IMAD.U32 R17, RZ, RZ, UR11 ;  /* 0x0000000bff117e24 */ /* 0x001fc6000f8e00ff */
[----:B------:R-:W-:Y:S01]  /*bb560*/  @P4 LOP3.LUT R0, R0, 0x80000000, RZ, 0xfc, !PT ;  /* 0x8000000000004812 */ /* 0x000fe200078efcff */
[----:B------:R-:W-:Y:S01]  /*bb570*/  IMAD.U32 R16, RZ, RZ, UR10 ;  /* 0x0000000aff107e24 */ /* 0x000fe2000f8e00ff */
[----:B------:R-:W-:Y:S02]  /*bb580*/  @!P6 IADD3 R17, P0, P2, R17, UR13, R24 ;  /* 0x0000000d1111ec10 */ /* 0x000fe4000fa1e018 */
[----:B------:R-:W-:Y:S02]  /*bb590*/  LOP3.LUT P4, RZ, R0, 0x20000, RZ, 0xc0, !PT ;  /* 0x0002000000ff7812 */ /* 0x000fe4000788c0ff */
[----:B------:R-:W-:Y:S02]  /*bb5a0*/  @!P6 IADD3.X R16, R16, UR12, R32, P0, P2 ;  /* 0x0000000c1010ec10 */ /* 0x000fe400087e4420 */
[----:B------:R-:W-:Y:S01]  /*bb5b0*/  LOP3.LUT R0, R0, 0xbfffffff, RZ, 0xc0, !PT ;  /* 0xbfffffff00007812 */ /* 0x000fe200078ec0ff */
[----:B------:R0:W-:Y:S03]  /*bb5c0*/  @!P6 STL [R1+0x4b8], R17 ;  /* 0x0004b8110100e387 */ /* 0x0001e60000100800 */
[----:B------:R-:W-:Y:S01]  /*bb5d0*/  @P6 LOP3.LUT R0, R0, 0x40000000, RZ, 0xfc, !PT ;  /* 0x4000000000006812 */ /* 0x000fe200078efcff */
[----:B------:R1:W-:Y:S01]  /*bb5e0*/  @!P6 STL [R1+0x4dc], R16 ;  /* 0x0004dc100100e387 */ /* 0x0003e20000100800 */
[----:B------:R-:W-:Y:S01]  /*bb5f0*/  ISETP.LT.OR P6, PT, R31, 0x182, !P3 ;  /* 0x000001821f00780c */ /* 0x000fe20005fc1670 */
[----:B0-----:R-:W-:-:S02]  /*bb600*/  IMAD.U32 R17, RZ, RZ, UR11 ;  /* 0x0000000bff117e24 */ /* 0x001fc4000f8e00ff */
[----:B-1----:R-:W-:-:S10]  /*bb610*/  IMAD.U32 R16, RZ, RZ, UR10 ;  /* 0x0000000aff107e24 */ /* 0x002fd4000f8e00ff */
[----:B------:R-:W-:-:S04]  /*bb620*/  @!P6 IADD3 R18, P0, P2, R17, UR13, R24 ;  /* 0x0000000d1112ec10 */ /* 0x000fc8000fa1e018 */
[----:B------:R-:W-:Y:S01]  /*bb630*/  @!P6 IADD3.X R17, R16, UR12, R32, P0, P2 ;  /* 0x0000000c1011ec10 */ /* 0x000fe200087e4420 */
[----:B------:R-:W-:Y:S01]  /*bb640*/  @!P6 STL [R1+0x50c], R18 ;  /* 0x00050c120100e387 */ /* 0x000fe20000100800 */
[----:B---3--:R-:W-:-:S03]  /*bb650*/  FMUL R16, R13, UR27 ;  /* 0x0000001b0d107c20 */ /* 0x008fc60008400000 */
[----:B------:R-:W3:Y:S02]  /*bb660*/  LDL.LU R13, [R1+0x1510] ;  /* 0x00151000010d7983 */ /* 0x000ee40000300800 */
[----:B------:R-:W-:-:S05]  /*bb670*/  F2FP.SATFINITE.E4M3.F32.PACK_AB_MERGE_C R16, RZ, R16, RZ ;  /* 0x00000010ff10723e */ /* 0x000fca00048070ff */
[----:B------:R-:W-:Y:S01]  /*bb680*/  @!P5 STG.E.U8 desc[UR32][R54.64+0x138], R16 ;  /* 0x000138103600d986 */ /* 0x000fe2000c101120 */
[----:B------:R-:W-:-:S03]  /*bb690*/  ISETP.LT.OR P5, PT, R31, 0x189, !P3 ;  /* 0x000001891f00780c */ /* 0x000fc60005fa1670 */
[----:B------:R0:W-:Y:S02]  /*bb6a0*/  @!P6 STL [R1+0x534], R17 ;  /* 0x000534110100e387 */ /* 0x0001e40000100800 */
[----:B0-----:R-:W-:Y:S02]  /*bb6b0*/  IMAD.U32 R17, RZ, RZ, UR11 ;  /* 0x0000000bff117e24 */ /* 0x001fe4000f8e00ff */
[----:B------:R-:W-:-:S06]  /*bb6c0*/  IMAD.U32 R16, RZ, RZ, UR10 ;  /* 0x0000000aff107e24 */ /* 0x000fcc000f8e00ff */
[----:B------:R-:W-:-:S04]  /*bb6d0*/  @!P5 IADD3 R18, P0, P2, R17, UR13, R24 ;  /* 0x0000000d1112dc10 */ /* 0x000fc8000fa1e018 */
[----:B------:R-:W-:Y:S01]  /*bb6e0*/  @!P5 IADD3.X R17, R16, UR12, R32, P0, P2 ;  /* 0x0000000c1011dc10 */ /* 0x000fe200087e4420 */
[----:B------:R-:W-:Y:S04]  /*bb6f0*/  @!P5 STL [R1+0x594], R18 ;  /* 0x000594120100d387 */ /* 0x000fe80000100800 */
[----:B------:R0:W-:Y:S01]  /*bb700*/  @!P5 STL [R1+0x5dc], R17 ;  /* 0x0005dc110100d387 */ /* 0x0001e20000100800 */
[----:B----4-:R-:W-:-:S03]  /*bb710*/  FMUL R16, R15, UR27 ;  /* 0x0000001b0f107c20 */ /* 0x010fc60008400000 */
[----:B------:R-:W4:Y:S02]  /*bb720*/  LDL.LU R15, [R1+0x1514] ;  /* 0x00151400010f7983 */ /* 0x000f240000300800 */
[----:B------:R-:W-:-:S05]  /*bb730*/  F2FP.SATFINITE.E4M3.F32.PACK_AB_MERGE_C R16, RZ, R16, RZ ;  /* 0x00000010ff10723e */ /* 0x000fca00048070ff */
        /* <DEDUP_REMOVED lines=23> */
[----:B0-----:R-:W-:Y:S01]  /*bb8b0*/  @!P0 IADD3 R16, P2, R24, R16, RZ ;  /* 0x0000001018108210 */ /* 0x001fe20007f5e0ff */
[----:B---3--:R-:W-:Y:S02]  /*bb8c0*/  FMUL R18, R13, UR27 ;  /* 0x0000001b0d127c20 */ /* 0x008fe40008400000 */
[----:B------:R-:W3:Y:S02]  /*bb8d0*/  LDL.LU R13, [R1+0x151c] ;  /* 0x00151c00010d7983 */ /* 0x000ee40000300800 */
[----:B------:R-:W-:Y:S01]  /*bb8e0*/  @!P0 IMAD.X R17, R32, 0x1, R17, P2 ;  /* 0x0000000120118824 */ /* 0x000fe200010e0611 */
[----:B------:R-:W-:Y:S02]  /*bb8f0*/  F2FP.SATFINITE.E4M3.F32.PACK_AB_MERGE_C R18, RZ, R18, RZ ;  /* 0x00000012ff12723e */ /* 0x000fe400048070ff */
[----:B------:R-:W-:-:S03]  /*bb900*/  LOP3.LUT P5, RZ, R0, 0x40000, RZ, 0xc0, !PT ;  /* 0x0004000000ff7812 */ /* 0x000fc600078ac0ff */
[----:B------:R0:W-:Y:S01]  /*bb910*/  @!P0 STG.E.U8 desc[UR32][R16.64+0x141], R18 ;  /* 0x0001411210008986 */ /* 0x0001e2000c101120 */
[----:B------:R-:W-:-:S04]  /*bb920*/  LOP3.LUT R0, R0, 0xf7ffffff, RZ, 0xc0, !PT ;  /* 0xf7ffffff00007812 */ /* 0x000fc800078ec0ff */
[----:B------:R-:W-:Y:S01]  /*bb930*/  @P4 LOP3.LUT R0, R0, 0x8000000, RZ, 0xfc, !PT ;  /* 0x0800000000004812 */ /* 0x000fe200078efcff */
[----:B0-----:R-:W-:Y:S02]  /*bb940*/  IMAD.U32 R17, RZ, RZ, UR11 ;  /* 0x0000000bff117e24 */ /* 0x001fe4000f8e00ff */
[----:B------:R-:W-:-:S03]  /*bb950*/  IMAD.U32 R16, RZ, RZ, UR10 ;  /* 0x0000000aff107e24 */ /* 0x000fc6000f8e00ff */
        /* <DEDUP_REMOVED lines=13> */
[----:B----4-:R-:W-:-:S03]  /*bba30*/  FMUL R16, R15, UR27 ;  /* 0x0000001b0f107c20 */ /* 0x010fc60008400000 */
[----:B------:R-:W4:Y:S02]  /*bba40*/  LDL.LU R15, [R1+0x1520] ;  /* 0x00152000010f7983 */ /* 0x000f240000300800 */
        /* <DEDUP_REMOVED lines=10> */
[----:B--2---:R-:W-:-:S03]  /*bbaf0*/  FMUL R16, R14, UR27 ;  /* 0x0000001b0e107c20 */ /* 0x004fc60008400000 */
[----:B------:R-:W2:Y:S02]  /*bbb00*/  LDL.LU R14, [R1+0x1524] ;  /* 0x00152400010e7983 */ /* 0x000ea40000300800 */
[----:B------:R-:W-:-:S05]  /*bbb10*/  F2FP.SATFINITE.E4M3.F32.PACK_AB_MERGE_C R16, RZ, R16, RZ ;  /* 0x00000010ff10723e */ /* 0x000fca00048070ff */
[----:B------:R1:W-:Y:S01]  /*bbb20*/  @!P4 STG.E.U8 desc[UR32][R56.64+0x141], R16 ;  /* 0x000141103800c986 */ /* 0x0003e2000c101120 */
[----:B------:R-:W-:Y:S01]  /*bbb30*/  ISETP.LT.OR P4, PT, R31, 0x19a, !P3 ;  /* 0x0000019a1f00780c */ /* 0x000fe20005f81670 */
[----:B0-----:R-:W-:Y:S02]  /*bbb40*/  IMAD.U32 R17, RZ, RZ, UR11 ;  /* 0x0000000bff117e24 */ /* 0x001fe4000f8e00ff */
[----:B-1----:R-:W-:-:S10]  /*bbb50*/  IMAD.U32 R16, RZ, RZ, UR10 ;  /* 0x0000000aff107e24 */ /* 0x002fd4000f8e00ff */
[----:B------:R-:W-:-:S04]  /*bbb60*/  @!P4 IADD3 R17, P0, P2, R17, UR13, R24 ;  /* 0x0000000d1111cc10 */ /* 0x000fc8000fa1e018 */
[----:B------:R-:W-:Y:S02]  /*bbb70*/  @!P4 IADD3.X R16, R16, UR12, R32, P0, P2 ;  /* 0x0000000c1010cc10 */ /* 0x000fe400087e4420 */
[----:B------:R-:W-:Y:S01]  /*bbb80*/  ISETP.LT.OR P0, PT, R31, 0x149, !P1 ;  /* 0x000001491f00780c */ /* 0x000fe20004f01670 */
[----:B------:R-:W-:Y:S04]  /*bbb90*/  @!P4 STL [R1+0x558], R17 ;  /* 0x000558110100c387 */ /* 0x000fe80000100800 */
[----:B------:R0:W-:Y:S08]  /*bbba0*/  @!P4 STL [R1+0x588], R16 ;  /* 0x000588100100c387 */ /* 0x0001f00000100800 */
[----:B0-----:R-:W0:Y:S02]  /*bbbb0*/  @!P0 LDC.64 R16, c[0x0][0x5c0] ;  /* 0x00017000ff108b82 */ /* 0x001e240000000a00 */
[----:B0-----:R-:W-:-:S05]  /*bbbc0*/  @!P0 IADD3 R16, P2, R24, R16, RZ ;  /* 0x0000001018108210 */ /* 0x001fca0007f5e0ff */
[----:B------:R-:W-:Y:S02]  /*bbbd0*/  @!P0 IMAD.X R17, R32, 0x1, R17, P2 ;  /* 0x0000000120118824 */ /* 0x000fe400010e0611 */
[----:B---3--:R-:W-:Y:S02]  /*bbbe0*/  FMUL R18, R13, UR27 ;  /* 0x0000001b0d127c20 */ /* 0x008fe40008400000 */
[----:B------:R-:W3:Y:S03]  /*bbbf0*/  LDL.LU R13, [R1+0x1528] ;  /* 0x00152800010d7983 */ /* 0x000ee60000300800 */
[----:B------:R-:W-:Y:S01]  /*bbc00*/  F2FP.SATFINITE.E4M3.F32.PACK_AB_MERGE_C R18, RZ, R18, RZ ;  /* 0x00000012ff12723e */ /* 0x000fe200048070ff */
[----:B------:R-:W3:Y:S04]  /*bbc10*/  LDL.LU R30, [R1+0x152c] ;  /* 0x00152c00011e7983 */ /* 0x000ee80000300800 */
[----:B------:R0:W-:Y:S01]  /*bbc20*/  @!P0 STG.E.U8 desc[UR32][R16.64+0x148], R18 ;  /* 0x0001481210008986 */ /* 0x0001e2000c101120 */
[----:B------:R-:W-:-:S13]  /*bbc30*/  ISETP.LT.OR P0, PT, R31, 0x14a, !P1 ;  /* 0x0000014a1f00780c */ /* 0x000fda0004f01670 */
[----:B0-----:R-:W0:Y:S01]  /*bbc40*/  @!P0 LDC.64 R16, c[0x0][0x5c0] ;  /* 0x00017000ff108b82 */ /* 0x001e220000000a00 */
[----:B------:R-:W-:-:S04]  /*bbc50*/  LOP3.LUT R0, R0, 0xfdffffff, RZ, 0xc0, !PT ;  /* 0xfdffffff00007812 */ /* 0x000fc800078ec0ff */
[----:B------:R-:W-:-:S04]  /*bbc60*/  @P6 LOP3.LUT R0, R0, 0x2000000, RZ, 0xfc, !PT ;  /* 0x0200000000006812 */ /* 0x000fc800078efcff */
[----:B------:R-:W-:Y:S02]  /*bbc70*/  LOP3.LUT R0, R0, 0xfeffffff, RZ, 0xc0, !PT ;  /* 0xfeffffff00007812 */ /* 0x000fe400078ec0ff */
[----:B------:R-:W-:Y:S02]  /*bbc80*/  ISETP.LT.OR P6, PT, R31, 0x1a1, !P3 ;  /* 0x000001a11f00780c */ /* 0x000fe40005fc1670 */
[----:B------:R-:W-:Y:S02]  /*bbc90*/  @P5 LOP3.LUT R0, R0, 0x1000000, RZ, 0xfc, !PT ;  /* 0x0100000000005812 */ /* 0x000fe400078efcff */
[----:B0-----:R-:W-:Y:S02]  /*bbca0*/  @!P0 IADD3 R16, P2, R24, R16, RZ ;  /* 0x0000001018108210 */ /* 0x001fe40007f5e0ff */
[----:B------:R-:W-:-:S03]  /*bbcb0*/  LOP3.LUT R0, R0, 0xff7fffff, RZ, 0xc0, !PT ;  /* 0xff7fffff00007812 */ /* 0x000fc600078ec0ff */
[----:B------:R-:W-:Y:S02]  /*bbcc0*/  @!P0 IMAD.X R17, R32, 0x1, R17, P2 ;  /* 0x0000000120118824 */ /* 0x000fe400010e0611 */
[----:B----4-:R-:W-:-:S05]  /*bbcd0*/  FMUL R18, R15, UR27 ;  /* 0x0000001b0f127c20 */ /* 0x010fca0008400000 */
[----:B------:R-:W-:Y:S02]  /*bbce0*/  F2FP.SATFINITE.E4M3.F32.PACK_AB_MERGE_C R18, RZ, R18, RZ ;  /* 0x00000012ff12723e */ /* 0x000fe400048070ff */
[----:B------:R-:W-:-:S03]  /*bbcf0*/  @P4 LOP3.LUT R0, R0, 0x800000, RZ, 0xfc, !PT ;  /* 0x0080000000004812 */ /* 0x000fc600078efcff */
[----:B------:R0:W-:Y:S01]  /*bbd00*/  @!P0 STG.E.U8 desc[UR32][R16.64+0x149], R18 ;  /* 0x0001491210008986 */ /* 0x0001e2000c101120 */
[----:B------:R-:W-:Y:S01]  /*bbd10*/  LOP3.LUT R0, R0, 0xffbfffff, RZ, 0xc0, !PT ;  /* 0xffbfffff00007812 */ /* 0x000fe200078ec0ff */
[----:B0-----:R-:W-:Y:S02]  /*bbd20*/  IMAD.U32 R17, RZ, RZ, UR11 ;  /* 0x0000000bff117e24 */ /* 0x001fe4000f8e00ff */
[----:B------:R-:W-:-:S03]  /*bbd30*/  IMAD.U32 R16, RZ, RZ, UR10 ;  /* 0x0000000aff107e24 */ /* 0x000fc6000f8e00ff */
[----:B------:R-:W-:Y:S02]  /*bbd40*/  @!P6 IADD3 R55, P0, P2, R17, UR13, R24 ;  /* 0x0000000d1137ec10 */ /* 0x000fe4000fa1e018 */
[----:B------:R-:W-:Y:S02]  /*bbd50*/  @P6 LOP3.LUT R0, R0, 0x400000, RZ, 0xfc, !PT ;  /* 0x0040000000006812 */ /* 0x000fe400078efcff */
[----:B------:R-:W-:Y:S02]  /*bbd60*/  @!P6 IADD3.X R58, R16, UR12, R32, P0, P2 ;  /* 0x0000000c103aec10 */ /* 0x000fe400087e4420 */
[----:B------:R-:W-:-:S13]  /*bbd70*/  ISETP.LT.OR P6, PT, R31, 0x1a2, !P3 ;  /* 0x000001a21f00780c */ /* 0x000fda0005fc1670 */
[----:B------:R-:W-:-:S05]  /*bbd80*/  @!P6 IADD3 R17, P0, P2, R17, UR13, R24 ;  /* 0x0000000d1111ec10 */ /* 0x000fca000fa1e018 */
[----:B------:R0:W-:Y:S04]  /*bbd90*/  @!P6 STL [R1+0x504], R17 ;  /* 0x000504110100e387 */ /* 0x0001e80000100800 */
[----:B------:R-:W4:Y:S01]  /*bbda0*/  LDL.LU R20, [R1+0x1530] ;  /* 0x0015300001147983 */ /* 0x000f220000300800 */
[----:B------:R-:W-:Y:S02]  /*bbdb0*/  LOP3.LUT P5, RZ, R6, 0x2, RZ, 0xc0, !PT ;  /* 0x0000000206ff7812 */ /* 0x000fe400078ac0ff */
[----:B------:R-:W-:Y:S01]  /*bbdc0*/  @!P6 IADD3.X R15, R16, UR12, R32, P0, P2 ;  /* 0x0000000c100fec10 */ /* 0x000fe200087e4420 */
[----:B0-----:R-:W-:-:S04]  /*bbdd0*/  IMAD.U32 R17, RZ, RZ, UR11 ;  /* 0x0000000bff117e24 */ /* 0x001fc8000f8e00ff */
[----:B------:R0:W-:Y:S01]  /*bbde0*/  @!P6 STL [R1+0x52c], R15 ;  /* 0x00052c0f0100e387 */ /* 0x0001e20000100800 */
[----:B--2---:R-:W-:-:S05]  /*bbdf0*/  FMUL R16, R14, UR27 ;  /* 0x0000001b0e107c20 */ /* 0x004fca0008400000 */
[----:B------:R-:W-:-:S05]  /*bbe00*/  F2FP.SATFINITE.E4M3.F32.PACK_AB_MERGE_C R16, RZ, R16, RZ ;  /* 0x00000010ff10723e */ /* 0x000fca00048070ff */
[----:B------:R1:W-:Y:S01]  /*bbe10*/  @!P5 STG.E.U8 desc[UR32][R62.64+0x148], R16 ;  /* 0x000148103e00d986 */ /* 0x0003e2000c101120 */
[----:B------:R-:W-:-:S13]  /*bbe20*/  ISETP.LT.OR P5, PT, R31, 0x1a9, !P3 ;  /* 0x000001a91f00780c */ /* 0x000fda0005fa1670 */
[----:B0-----:R-:W-:-:S05]  /*bbe30*/  @!P5 IADD3 R15, P0, P2, R17, UR13, R24 ;  /* 0x0000000d110fdc10 */ /* 0x001fca000fa1e018 */
[----:B------:R-:W-:Y:S04]  /*bbe40*/  @!P5 STL [R1+0x584], R15 ;  /* 0x0005840f0100d387 */ /* 0x000fe80000100800 */
[----:B------:R-:W2:Y:S01]  /*bbe50*/  LDL.LU R21, [R1+0x1534] ;  /* 0x0015340001157983 */ /* 0x000ea20000300800 */
[----:B-1----:R-:W-:Y:S01]  /*bbe60*/  IMAD.U32 R16, RZ, RZ, UR10 ;  /* 0x0000000aff107e24 */ /* 0x002fe2000f8e00ff */
[----:B------:R-:W-:-:S04]  /*bbe70*/  LOP3.LUT P4, RZ, R6, 0x10, RZ, 0xc0, !PT ;  /* 0x0000001006ff7812 */ /* 0x000fc8000788c0ff */
[----:B------:R-:W-:Y:S01]  /*bbe80*/  @!P5 IADD3.X R14, R16, UR12, R32, P0, P2 ;  /* 0x0000000c100edc10 */ /* 0x000fe200087e4420 */
[----:B---3--:R-:W-:-:S05]  /*bbe90*/  FMUL R16, R13, UR27 ;  /* 0x0000001b0d107c20 */ /* 0x008fca0008400000 */
[----:B------:R-:W-:-:S05]  /*bbea0*/  F2FP.SATFINITE.E4M3.F32.PACK_AB_MERGE_C R16, RZ, R16, RZ ;  /* 0x00000010ff10723e */ /* 0x000fca00048070ff */
[----:B------:R0:W-:Y:S01]  /*bbeb0*/  @!P4 STG.E.U8 desc[UR32][R60.64+0x149], R16 ;  /* 0x000149103c00c986 */ /* 0x0001e2000c101120 */
[----:B------:R-:W-:Y:S01]  /*bbec0*/  ISETP.LT.OR P4, PT, R31, 0x1aa, !P3 ;  /* 0x000001aa1f00780c */ /* 0x000fe20005f81670 */
[----:B0-----:R-:W-:-:S12]  /*bbed0*/  IMAD.U32 R16, RZ, RZ, UR10 ;  /* 0x0000000aff107e24 */ /* 0x001fd8000f8e00ff */
[----:B------:R-:W-:-:S04]  /*bbee0*/  @!P4 IADD3 R15, P0, P2, R17, UR13, R24 ;  /* 0x0000000d110fcc10 */ /* 0x000fc8000fa1e018 */
[----:B------:R-:W-:Y:S02]  /*bbef0*/  @!P4 IADD3.X R13, R16, UR12, R32, P0, P2 ;  /* 0x0000000c100dcc10 */ /* 0x000fe400087e4420 */
[----:B------:R-:W-:Y:S01]  /*bbf00*/  ISETP.LT.OR P0, PT, R31, 0x151, !P1 ;  /* 0x000001511f00780c */ /* 0x000fe20004f01670 */
[----:B------:R-:W-:Y:S02]  /*bbf10*/  FMUL R18, R30, UR27 ;  /* 0x0000001b1e127c20 */ /* 0x000fe40008400000 */
[----:B------:R-:W3:Y:S10]  /*bbf20*/  LDL.LU R30, [R1+0x1538] ;  /* 0x00153800011e7983 */ /* 0x000ef40000300800 */
[----:B------:R-:W0:Y:S01]  /*bbf30*/  @!P0 LDC.64 R16, c[0x0][0x5c0] ;  /* 0x00017000ff108b82 */ /* 0x000e220000000a00 */
[----:B------:R-:W-:-:S02]  /*bbf40*/  F2FP.SATFINITE.E4M3.F32.PACK_AB_MERGE_C R18, RZ, R18, RZ ;  /* 0x00000012ff12723e */ /* 0x000fc400048070ff */
[----:B0-----:R-:W-:-:S05]  /*bbf50*/  @!P0 IADD3 R16, P2, R24, R16, RZ ;  /* 0x0000001018108210 */ /* 0x001fca0007f5e0ff */
[----:B------:R-:W-:-:S05]  /*bbf60*/  @!P0 IMAD.X R17, R32, 0x1, R17, P2 ;  /* 0x0000000120118824 */ /* 0x000fca00010e0611 */
[----:B------:R0:W-:Y:S01]  /*bbf70*/  @!P0 STG.E.U8 desc[UR32][R16.64+0x150], R18 ;  /* 0x0001501210008986 */ /* 0x0001e2000c101120 */
[----:B------:R-:W-:-:S13]  /*bbf80*/  ISETP.LT.OR P0, PT, R31, 0x152, !P1 ;  /* 0x000001521f00780c */ /* 0x000fda0004f01670 */
[----:B0-----:R-:W0:Y:S01]  /*bbf90*/  @!P0 LDC.64 R16, c[0x0][0x5c0] ;  /* 0x00017000ff108b82 */ /* 0x001e220000000a00 */
[----:B------:R-:W-:-:S04]  /*bbfa0*/  LOP3.LUT R0, R0, 0xffdfffff, RZ, 0xc0, !PT ;  /* 0xffdfffff00007812 */ /* 0x000fc800078ec0ff */
[----:B------:R-:W-:-:S04]  /*bbfb0*/  @P6 LOP3.LUT R0, R0, 0x200000, RZ, 0xfc, !PT ;  /* 0x0020000000006812 */ /* 0x000fc800078efcff */
[----:B------:R-:W-:Y:S02]  /*bbfc0*/  LOP3.LUT R0, R0, 0xffefffff, RZ, 0xc0, !PT ;  /* 0xffefffff00007812 */ /* 0x000fe400078ec0ff */
[----:B------:R-:W-:Y:S01]  /*bbfd0*/  ISETP.LT.OR P6, PT, R31, 0x1b1, !P3 ;  /* 0x000001b11f00780c */ /* 0x000fe20005fc1670 */
[----:B----4-:R-:W-:Y:S02]  /*bbfe0*/  FMUL R18, R20, UR27 ;  /* 0x0000001b14127c20 */ /* 0x010fe40008400000 */
[----:B------:R-:W4:Y:S01]  /*bbff0*/  LDL.LU R20, [R1+0x153c] ;  /* 0x00153c0001147983 */ /* 0x000f220000300800 */
[----:B0-----:R-:W-:Y:S02]  /*bc000*/  @!P0 IADD3 R16, P2, R24, R16, RZ ;  /* 0x0000001018108210 */ /* 0x001fe40007f5e0ff */
[----:B------:R-:W-:Y:S02]  /*bc010*/  @P5 LOP3.LUT R0, R0, 0x100000, RZ, 0xfc, !PT ;  /* 0x0010000000005812 */ /* 0x000fe400078efcff */
[----:B------:R-:W-:Y:S01]  /*bc020*/  F2FP.SATFINITE.E4M3.F32.PACK_AB_MERGE_C R18, RZ, R18, RZ ;  /* 0x00000012ff12723e */ /* 0x000fe200048070ff */
[----:B------:R-:W-:Y:S01]  /*bc030*/  @!P0 IMAD.X R17, R32, 0x1, R17, P2 ;  /* 0x0000000120118824 */ /* 0x000fe200010e0611 */
[----:B------:R-:W-:-:S04]  /*bc040*/  LOP3.LUT R0, R0, 0xfff7ffff, RZ, 0xc0, !PT ;  /* 0xfff7ffff00007812 */ /* 0x000fc800078ec0ff */
[----:B------:R0:W-:Y:S01]  /*bc050*/  @!P0 STG.E.U8 desc[UR32][R16.64+0x151], R18 ;  /* 0x0001511210008986 */ /* 0x0001e2000c101120 */
[----:B------:R-:W-:-:S04]  /*bc060*/  @P4 LOP3.LUT R0, R0, 0x80000, RZ, 0xfc, !PT ;  /* 0x0008000000004812 */ /* 0x000fc800078efcff */
[----:B------:R-:W-:Y:S01]  /*bc070*/  LOP3.LUT R0, R0, 0xfffbffff, RZ, 0xc0, !PT ;  /* 0xfffbffff00007812 */ /* 0x000fe200078ec0ff */
[----:B0-----:R-:W-:Y:S02]  /*bc080*/  IMAD.U32 R17, RZ, RZ, UR11 ;  /* 0x0000000bff117e24 */ /* 0x001fe4000f8e00ff */
[----:B------:R-:W-:-:S03]  /*bc090*/  IMAD.U32 R16, RZ, RZ, UR10 ;  /* 0x0000000aff107e24 */ /* 0x000fc6000f8e00ff */
[----:B------:R-:W-:Y:S02]  /*bc0a0*/  @!P6 IADD3 R54, P0, P2, R17, UR13, R24 ;  /* 0x0000000d1136ec10 */ /* 0x000fe4000fa1e018 */
[----:B------:R-:W-:Y:S02]  /*bc0b0*/  @P6 LOP3.LUT R0, R0, 0x40000, RZ, 0xfc, !PT ;  /* 0x0004000000006812 */ /* 0x000fe400078efcff */
[----:B------:R-:W-:Y:S02]  /*bc0c0*/  @!P6 IADD3.X R57, R16, UR12, R32, P0, P2 ;  /* 0x0000000c1039ec10 */ /* 0x000fe400087e4420 */
[----:B------:R-:W-:-:S13]  /*bc0d0*/  ISETP.LT.OR P6, PT, R31, 0x1b2, !P3 ;  /* 0x000001b21f00780c */ /* 0x000fda0005fc1670 */
[----:B------:R-:W-:-:S04]  /*bc0e0*/  @!P6 IADD3 R61, P0, P2, R17, UR13, R24 ;  /* 0x0000000d113dec10 */ /* 0x000fc8000fa1e018 */
[----:B------:R-:W-:Y:S01]  /*bc0f0*/  @!P6 IADD3.X R62, R16, UR12, R32, P0, P2 ;  /* 0x0000000c103eec10 */ /* 0x000fe200087e4420 */
[----:B--2---:R-:W-:Y:S02]  /*bc100*/  FMUL R16, R21, UR27 ;  /* 0x0000001b15107c20 */ /* 0x004fe40008400000 */
[----:B------:R-:W2:Y:S01]  /*bc110*/  LDL.LU R21, [R1+0x1540] ;  /* 0x0015400001157983 */ /* 0x000ea20000300800 */
[----:B------:R-:W-:Y:S02]  /*bc120*/  LOP3.LUT P5, RZ, R6, 0x8000, RZ, 0xc0, !PT ;  /* 0x0000800006ff7812 */ /* 0x000fe400078ac0ff */
[----:B------:R-:W-:-:S11]  /*bc130*/  F2FP.SATFINITE.E4M3.F32.PACK_AB_MERGE_C R16, RZ, R16, RZ ;  /* 0x00000010ff10723e */ /* 0x000fd600048070ff */
[----:B------:R0:W-:Y:S01]  /*bc140*/  @!P5 STG.E.U8 desc[UR32][R66.64+0x150], R16 ;  /* 0x000150104200d986 */ /* 0x0001e2000c101120 */
[----:B------:R-:W-:Y:S01]  /*bc150*/  ISETP.LT.OR P5, PT, R31, 0x1b9, !P3 ;  /* 0x000001b91f00780c */ /* 0x000fe20005fa1670 */
[----:B0-----:R-:W-:-:S12]  /*bc160*/  IMAD.U32 R16, RZ, RZ, UR10 ;  /* 0x0000000aff107e24 */ /* 0x001fd8000f8e00ff */
[----:B------:R-:W-:-:S04]  /*bc170*/  @!P5 IADD3 R66, P0, P2, R17, UR13, R24 ;  /* 0x0000000d1142dc10 */ /* 0x000fc8000fa1e018 */
[----:B------:R-:W-:Y:S02]  /*bc180*/  @!P5 IADD3.X R67, R16, UR12, R32, P0, P2 ;  /* 0x0000000c1043dc10 */ /* 0x000fe400087e4420 */
[----:B------:R-:W-:Y:S01]  /*bc190*/  LOP3.LUT P4, RZ, R6, 0x40000, RZ, 0xc0, !PT ;  /* 0x0004000006ff7812 */ /* 0x000fe2000788c0ff */
[----:B---3--:R-:W-:Y:S02]  /*bc1a0*/  FMUL R16, R30, UR27 ;  /* 0x0000001b1e107c20 */ /* 0x008fe40008400000 */
[----:B------:R-:W3:Y:S03]  /*bc1b0*/  LDL.LU R30, [R1+0x1544] ;  /* 0x00154400011e7983 */ /* 0x000ee60000300800 */
[----:B------:R-:W-:-:S07]  /*bc1c0*/  F2FP.SATFINITE.E4M3.F32.PACK_AB_MERGE_C R16, RZ, R16, RZ ;  /* 0x00000010ff10723e */ /* 0x000fce00048070ff */
[----:B------:R0:W-:Y:S01]  /*bc1d0*/  @!P4 STG.E.U8 desc[UR32][R64.64+0x151], R16 ;  /* 0x000151104000c986 */ /* 0x0001e2000c101120 */
[----:B------:R-:W-:Y:S01]  /*bc1e0*/  ISETP.LT.OR P4, PT, R31, 0x1ba, !P3 ;  /* 0x000001ba1f00780c */ /* 0x000fe20005f81670 */
[----:B0-----:R-:W-:-:S12]  /*bc1f0*/  IMAD.U32 R16, RZ, RZ, UR10 ;  /* 0x0000000aff107e24 */ /* 0x001fd8000f8e00ff */
[----:B------:R-:W-:-:S04]  /*bc200*/  @!P4 IADD3 R63, P0, P2, R17, UR13, R24 ;  /* 0x0000000d113fcc10 */ /* 0x000fc8000fa1e018 */
[----:B------:R-:W-:Y:S02]  /*bc210*/  @!P4 IADD3.X R64, R16, UR12, R32, P0, P2 ;  /* 0x0000000c1040cc10 */ /* 0x000fe400087e4420 */
[----:B------:R-:W-:-:S13]  /*bc220*/  ISETP.LT.OR P0, PT, R31, 0x159, !P1 ;  /* 0x000001591f00780c */ /* 0x000fda0004f01670 */
[----:B------:R-:W0:Y:S01]  /*bc230*/  @!P0 LDC.64 R16, c[0x0][0x5c0] ;  /* 0x00017000ff108b82 */ /* 0x000e220000000a00 */
[----:B----4-:R-:W-:Y:S02]  /*bc240*/  FMUL R18, R20, UR27 ;  /* 0x0000001b14127c20 */ /* 0x010fe40008400000 */
[----:B------:R-:W4:Y:S01]  /*bc250*/  LDL.LU R20, [R1+0x1548] ;  /* 0x0015480001147983 */ /* 0x000f220000300800 */
[----:B0-----:R-:W-:Y:S02]  /*bc260*/  @!P0 IADD3 R16, P2, R24, R16, RZ ;  /* 0x0000001018108210 */ /* 0x001fe40007f5e0ff */
[----:B------:R-:W-:-:S03]  /*bc270*/  F2FP.SATFINITE.E4M3.F32.PACK_AB_MERGE_C R18, RZ, R18, RZ ;  /* 0x00000012ff12723e */ /* 0x000fc600048070ff */
[----:B------:R-:W-:-:S05]  /*bc280*/  @!P0 IMAD.X R17, R32, 0x1, R17, P2 ;  /* 0x0000000120118824 */ /* 0x000fca00010e0611 */
[----:B------:R2:W-:Y:S02]  /*bc290*/  @!P0 STG.E.U8 desc[UR32][R16.64+0x158], R18 ;  /* 0x0001581210008986 */ /* 0x0005e4000c101120 */
[----:B--2---:R-:W-:Y:S02]  /*bc2a0*/  FMUL R18, R21, UR27 ;  /* 0x0000001b15127c20 */ /* 0x004fe40008400000 */
[----:B------:R-:W2:Y:S01]  /*bc2b0*/  LDL.LU R21, [R1+0x154c] ;  /* 0x00154c0001157983 */ /* 0x000ea20000300800 */
[----:B------:R-:W-:-:S13]  /*bc2c0*/  ISETP.LT.OR P0, PT, R31, 0x15a, !P1 ;  /* 0x0000015a1f00780c */ /* 0x000fda0004f01670 */
[----:B------:R-:W0:Y:S01]  /*bc2d0*/  @!P0 LDC.64 R16, c[0x0][0x5c0] ;  /* 0x00017000ff108b82 */ /* 0x000e220000000a00 */
[----:B------:R-:W-:-:S04]  /*bc2e0*/  LOP3.LUT R0, R0, 0xfffdffff, RZ, 0xc0, !PT ;  /* 0xfffdffff00007812 */ /* 0x000fc800078ec0ff */
[----:B------:R-:W-:-:S04]  /*bc2f0*/  @P6 LOP3.LUT R0, R0, 0x20000, RZ, 0xfc, !PT ;  /* 0x0002000000006812 */ /* 0x000fc800078efcff */
[----:B------:R-:W-:Y:S02]  /*bc300*/  LOP3.LUT R0, R0, 0xfffeffff, RZ, 0xc0, !PT ;  /* 0xfffeffff00007812 */ /* 0x000fe400078ec0ff */
[----:B------:R-:W-:Y:S02]  /*bc310*/  ISETP.LT.OR P6, PT, R31, 0x1c1, !P3 ;  /* 0x000001c11f00780c */ /* 0x000fe40005fc1670 */
[----:B------:R-:W-:Y:S02]  /*bc320*/  @P5 LOP3.LUT R0, R0, 0x10000, RZ, 0xfc, !PT ;  /* 0x0001000000005812 */ /* 0x000fe400078efcff */
[----:B------:R-:W-:Y:S02]  /*bc330*/  F2FP.SATFINITE.E4M3.F32.PACK_AB_MERGE_C R18, RZ, R18, RZ ;  /* 0x00000012ff12723e */ /* 0x000fe400048070ff */
[----:B0-----:R-:W-:Y:S02]  /*bc340*/  @!P0 IADD3 R16, P2, R24, R16, RZ ;  /* 0x0000001018108210 */ /* 0x001fe40007f5e0ff */
[----:B------:R-:W-:-:S03]  /*bc350*/  LOP3.LUT R0, R0, 0xffff7fff, RZ, 0xc0, !PT ;  /* 0xffff7fff00007812 */ /* 0x000fc600078ec0ff */
[----:B------:R-:W-:Y:S01]  /*bc360*/  @!P0 IMAD.X R17, R32, 0x1, R17, P2 ;  /* 0x0000000120118824 */ /* 0x000fe200010e0611 */
[----:B------:R-:W-:-:S04]  /*bc370*/  @P4 LOP3.LUT R0, R0, 0x8000, RZ, 0xfc, !PT ;  /* 0x0000800000004812 */ /* 0x000fc800078efcff */
        /* <DEDUP_REMOVED lines=10> */
[----:B---3--:R-:W-:Y:S02]  /*bc420*/  FMUL R16, R30, UR27 ;  /* 0x0000001b1e107c20 */ /* 0x008fe40008400000 */
[----:B------:R-:W3:Y:S01]  /*bc430*/  LDL.LU R30, [R1+0x1550] ;  /* 0x00155000011e7983 */ /* 0x000ee20000300800 */
[----:B------:R-:W-:Y:S02]  /*bc440*/  LOP3.LUT P5, RZ, R6, 0x20000000, RZ, 0xc0, !PT ;  /* 0x2000000006ff7812 */ /* 0x000fe400078ac0ff */
[----:B------:R-:W-:-:S11]  /*bc450*/  F2FP.SATFINITE.E4M3.F32.PACK_AB_MERGE_C R16, RZ, R16, RZ ;  /* 0x00000010ff10723e */ /* 0x000fd600048070ff */
[----:B------:R0:W-:Y:S01]  /*bc460*/  @!P5 STG.E.U8 desc[UR32][R70.64+0x158], R16 ;  /* 0x000158104600d986 */ /* 0x0001e2000c101120 */
[----:B------:R-:W-:Y:S01]  /*bc470*/  ISETP.LT.OR P5, PT, R31, 0x1c9, !P3 ;  /* 0x000001c91f00780c */ /* 0x000fe20005fa1670 */
[----:B0-----:R-:W-:-:S12]  /*bc480*/  IMAD.U32 R16, RZ, RZ, UR10 ;  /* 0x0000000aff107e24 */ /* 0x001fd8000f8e00ff */
[----:B------:R-:W-:-:S04]  /*bc490*/  @!P5 IADD3 R51, P0, P2, R17, UR13, R24 ;  /* 0x0000000d1133dc10 */ /* 0x000fc8000fa1e018 */
[----:B------:R-:W-:Y:S01]  /*bc4a0*/  @!P5 IADD3.X R52, R16, UR12, R32, P0, P2 ;  /* 0x0000000c1034dc10 */ /* 0x000fe200087e4420 */
[----:B----4-:R-:W-:Y:S02]  /*bc4b0*/  FMUL R16, R20, UR27 ;  /* 0x0000001b14107c20 */ /* 0x010fe40008400000 */
[----:B------:R-:W4:Y:S01]  /*bc4c0*/  LDL.LU R20, [R1+0x1554] ;  /* 0x0015540001147983 */ /* 0x000f220000300800 */
[----:B--2---:R-:W-:-:S03]  /*bc4d0*/  FMUL R18, R21, UR27 ;  /* 0x0000001b15127c20 */ /* 0x004fc60008400000 */
        /* <DEDUP_REMOVED lines=8> */
[----:B------:R-:W-:-:S13]  /*bc560*/  ISETP.LT.OR P0, PT, R31, 0x161, !P1 ;  /* 0x000001611f00780c */ /* 0x000fda0004f01670 */
[----:B------:R-:W0:Y:S01]  /*bc570*/  @!P0 LDC.64 R16, c[0x0][0x5c0] ;  /* 0x00017000ff108b82 */ /* 0x000e220000000a00 */
[----:B------:R-:W-:Y:S02]  /*bc580*/  F2FP.SATFINITE.E4M3.F32.PACK_AB_MERGE_C R18, RZ, R18, RZ ;  /* 0x00000012ff12723e */ /* 0x000fe400048070ff */
[----:B0-----:R-:W-:-:S05]  /*bc590*/  @!P0 IADD3 R16, P2, R24, R16, RZ ;  /* 0x0000001018108210 */ /* 0x001fca0007f5e0ff */
[----:B------:R-:W-:-:S05]  /*bc5a0*/  @!P0 IMAD.X R17, R32, 0x1, R17, P2 ;  /* 0x0000000120118824 */ /* 0x000fca00010e0611 */
[----:B------:R0:W-:Y:S01]  /*bc5b0*/  @!P0 STG.E.U8 desc[UR32][R16.64+0x160], R18 ;  /* 0x0001601210008986 */ /* 0x0001e2000c101120 */
[----:B------:R-:W-:Y:S02]  /*bc5c0*/  ISETP.LT.OR P0, PT, R31, 0x162, !P1 ;  /* 0x000001621f00780c */ /* 0x000fe40004f01670 */
[----:B------:R-:W-:-:S11]  /*bc5d0*/  LOP3.LUT R0, R0, 0xffffdfff, RZ, 0xc0, !PT ;  /* 0xffffdfff00007812 */ /* 0x000fd600078ec0ff */
[----:B0-----:R-:W0:Y:S01]  /*bc5e0*/  @!P0 LDC.64 R16, c[0x0][0x5c0] ;  /* 0x00017000ff108b82 */ /* 0x001e220000000a00 */
[----:B---3--:R-:W-:Y:S02]  /*bc5f0*/  FMUL R18, R30, UR27 ;  /* 0x0000001b1e127c20 */ /* 0x008fe40008400000 */
[----:B------:R-:W3:Y:S01]  /*bc600*/  LDL.LU R30, [R1+0x155c] ;  /* 0x00155c00011e7983 */ /* 0x000ee20000300800 */
[----:B------:R-:W-:-:S04]  /*bc610*/  @P6 LOP3.LUT R0, R0, 0x2000, RZ, 0xfc, !PT ;  /* 0x0000200000006812 */ /* 0x000fc800078efcff */
[----:B------:R-:W-:Y:S02]  /*bc620*/  LOP3.LUT R0, R0, 0xffffefff, RZ, 0xc0, !PT ;  /* 0xffffefff00007812 */ /* 0x000fe400078ec0ff */
[----:B0-----:R-:W-:Y:S02]  /*bc630*/  @!P0 IADD3 R16, P2, R24, R16, RZ ;  /* 0x0000001018108210 */ /* 0x001fe40007f5e0ff */
[----:B------:R-:W-:Y:S02]  /*bc640*/  @P5 LOP3.LUT R0, R0, 0x1000, RZ, 0xfc, !PT ;  /* 0x0000100000005812 */ /* 0x000fe400078efcff */
[----:B------:R-:W-:Y:S02]  /*bc650*/  ISETP.LT.OR P5, PT, R31, 0x1d1, !P3 ;  /* 0x000001d11f00780c */ /* 0x000fe40005fa1670 */
[----:B------:R-:W-:Y:S01]  /*bc660*/  LOP3.LUT R0, R0, 0xfffff7ff, RZ, 0xc0, !PT ;  /* 0xfffff7ff00007812 */ /* 0x000fe200078ec0ff */
[----:B------:R-:W-:Y:S01]  /*bc670*/  @!P0 IMAD.X R17, R32, 0x1, R17, P2 ;  /* 0x0000000120118824 */ /* 0x000fe200010e0611 */
[----:B------:R-:W-:-:S02]  /*bc680*/  F2FP.SATFINITE.E4M3.F32.PACK_AB_MERGE_C R18, RZ, R18, RZ ;  /* 0x00000012ff12723e */ /* 0x000fc400048070ff */
[----:B------:R-:W-:Y:S02]  /*bc690*/  @P4 LOP3.LUT R0, R0, 0x800, RZ, 0xfc, !PT ;  /* 0x0000080000004812 */ /* 0x000fe400078efcff */
[----:B------:R-:W-:Y:S01]  /*bc6a0*/  ISETP.LT.OR P4, PT, R31, 0x1d2, !P3 ;  /* 0x000001d21f00780c */ /* 0x000fe20005f81670 */
[----:B------:R0:W-:Y:S02]  /*bc6b0*/  @!P0 STG.E.U8 desc[UR32][R16.64+0x161], R18 ;  /* 0x0001611210008986 */ /* 0x0001e4000c101120 */
[----:B0-----:R-:W-:Y:S02]  /*bc6c0*/  IMAD.U32 R17, RZ, RZ, UR11 ;  /* 0x0000000bff117e24 */ /* 0x001fe4000f8e00ff */
[----:B------:R-:W-:-:S03]  /*bc6d0*/  IMAD.U32 R16, RZ, RZ, UR10 ;  /* 0x0000000aff107e24 */ /* 0x000fc6000f8e00ff */
[----:B------:R-:W-:-:S04]  /*bc6e0*/  @!P5 IADD3 R45, P0, P2, R17, UR13, R24 ;  /* 0x0000000d112ddc10 */ /* 0x000fc8000fa1e018 */
[----:B------:R-:W-:Y:S02]  /*bc6f0*/  @!P5 IADD3.X R46, R16, UR12, R32, P0, P2 ;  /* 0x0000000c102edc10 */ /* 0x000fe400087e4420 */
[----:B------:R-:W-:-:S04]  /*bc700*/  @!P4 IADD3 R47, P0, P2, R17, UR13, R24 ;  /* 0x0000000d112fcc10 */ /* 0x000fc8000fa1e018 */
[----:B------:R-:W-:Y:S02]  /*bc710*/  @!P4 IADD3.X R48, R16, UR12, R32, P0, P2 ;  /* 0x0000000c1030cc10 */ /* 0x000fe400087e4420 */
[----:B------:R-:W-:-:S04]  /*bc720*/  LOP3.LUT R12, R12, 0xfff7ffff, RZ, 0xc0, !PT ;  /* 0xfff7ffff0c0c7812 */ /* 0x000fc800078ec0ff */
[----:B------:R-:W-:Y:S02]  /*bc730*/  @P5 LOP3.LUT R12, R12, 0x80000, RZ, 0xfc, !PT ;  /* 0x000800000c0c5812 */ /* 0x000fe400078efcff */
[----:B------:R-:W-:Y:S01]  /*bc740*/  LOP3.LUT P5, RZ, R8, 0x800, RZ, 0xc0, !PT ;  /* 0x0000080008ff7812 */ /* 0x000fe200078ac0ff */
[----:B----4-:R-:W-:Y:S02]  /*bc750*/  FMUL R16, R20, UR27 ;  /* 0x0000001b14107c20 */ /* 0x010fe40008400000 */
[----:B------:R-:W4:Y:S03]  /*bc760*/  LDL.LU R20, [R1+0x1560] ;  /* 0x0015600001147983 */ /* 0x000f260000300800 */
[----:B------:R-:W-:-:S07]  /*bc770*/  F2FP.SATFINITE.E4M3.F32.PACK_AB_MERGE_C R16, RZ, R16, RZ ;  /* 0x00000010ff10723e */ /* 0x000fce00048070ff */
[----:B------:R0:W-:Y:S01]  /*bc780*/  @!P5 STG.E.U8 desc[UR32][R74.64+0x160], R16 ;  /* 0x000160104a00d986 */ /* 0x0001e2000c101120 */
[----:B------:R-:W-:Y:S01]  /*bc790*/  ISETP.LT.OR P5, PT, R31, 0x1d9, !P3 ;  /* 0x000001d91f00780c */ /* 0x000fe20005fa1670 */
[----:B0-----:R-:W-:-:S12]  /*bc7a0*/  IMAD.U32 R16, RZ, RZ, UR10 ;  /* 0x0000000aff107e24 */ /* 0x001fd8000f8e00ff */
[----:B------:R-:W-:-:S04]  /*bc7b0*/  @!P5 IADD3 R43, P0, P2, R17, UR13, R24 ;  /* 0x0000000d112bdc10 */ /* 0x000fc8000fa1e018 */
[----:B------:R-:W-:Y:S01]  /*bc7c0*/  @!P5 IADD3.X R44, R16, UR12, R32, P0, P2 ;  /* 0x0000000c102cdc10 */ /* 0x000fe200087e4420 */
[----:B--2---:R-:W-:Y:S02]  /*bc7d0*/  FMUL R16, R21, UR27 ;  /* 0x0000001b15107c20 */ /* 0x004fe40008400000 */
[----:B------:R-:W2:Y:S01]  /*bc7e0*/  LDL.LU R21, [R1+0x1564] ;  /* 0x0015640001157983 */ /* 0x000ea20000300800 */
[----:B------:R-:W-:-:S04]  /*bc7f0*/  LOP3.LUT R0, R0, 0xfffffdff, RZ, 0xc0, !PT ;  /* 0xfffffdff00007812 */ /* 0x000fc800078ec0ff */
[----:B------:R-:W-:-:S04]  /*bc800*/  @P4 LOP3.LUT R0, R0, 0x200, RZ, 0xfc, !PT ;  /* 0x0000020000004812 */ /* 0x000fc800078efcff */
[----:B------:R-:W-:Y:S02]  /*bc810*/  LOP3.LUT R0, R0, 0xfffffeff, RZ, 0xc0, !PT ;  /* 0xfffffeff00007812 */ /* 0x000fe400078ec0ff */
[----:B------:R-:W-:Y:S02]  /*bc820*/  LOP3.LUT P6, RZ, R8, 0x4000, RZ, 0xc0, !PT ;  /* 0x0000400008ff7812 */ /* 0x000fe400078cc0ff */
[----:B------:R-:W-:Y:S02]  /*bc830*/  @P5 LOP3.LUT R0, R0, 0x100, RZ, 0xfc, !PT ;  /* 0x0000010000005812 */ /* 0x000fe400078efcff */
[----:B------:R-:W-:Y:S02]  /*bc840*/  ISETP.LT.OR P5, PT, R31, 0x1da, !P3 ;  /* 0x000001da1f00780c */ /* 0x000fe40005fa1670 */
[----:B------:R-:W-:-:S07]  /*bc850*/  F2FP.SATFINITE.E4M3.F32.PACK_AB_MERGE_C R16, RZ, R16, RZ ;  /* 0x00000010ff10723e */ /* 0x000fce00048070ff */
[----:B------:R0:W-:Y:S04]  /*bc860*/  @!P6 STG.E.U8 desc[UR32][R72.64+0x161], R16 ;  /* 0x000161104800e986 */ /* 0x0001e8000c101120 */
[----:B------:R-:W-:Y:S01]  /*bc870*/  @!P5 IADD3 R41, P0, P2, R17, UR13, R24 ;  /* 0x0000000d1129dc10 */ /* 0x000fe2000fa1e018 */
[----:B0-----:R-:W-:-:S05]  /*bc880*/  IMAD.U32 R16, RZ, RZ, UR10 ;  /* 0x0000000aff107e24 */ /* 0x001fca000f8e00ff */
[----:B------:R-:W-:Y:S02]  /*bc890*/  @!P5 IADD3.X R42, R16, UR12, R32, P0, P2 ;  /* 0x0000000c102adc10 */ /* 0x000fe400087e4420 */
[----:B------:R-:W-:-:S13]  /*bc8a0*/  ISETP.LT.OR P0, PT, R31, 0x169, !P1 ;  /* 0x000001691f00780c */ /* 0x000fda0004f01670 */
[----:B------:R-:W0:Y:S02]  /*bc8b0*/  @!P0 LDC.64 R16, c[0x0][0x5c0] ;  /* 0x00017000ff108b82 */ /* 0x000e240000000a00 */
[----:B0-----:R-:W-:Y:S01]  /*bc8c0*/  @!P0 IADD3 R16, P2, R24, R16, RZ ;  /* 0x0000001018108210 */ /* 0x001fe20007f5e0ff */
[----:B---3--:R-:W-:Y:S02]  /*bc8d0*/  FMUL R18, R30, UR27 ;  /* 0x0000001b1e127c20 */ /* 0x008fe40008400000 */
        /* <DEDUP_REMOVED lines=9> */
[----:B0-----:R-:W-:-:S05]  /*bc970*/  @!P0 IADD3 R16, P2, R24, R16, RZ ;  /* 0x0000001018108210 */ /* 0x001fca0007f5e0ff */
[----:B------:R-:W-:Y:S01]  /*bc980*/  @!P0 IMAD.X R17, R32, 0x1, R17, P2 ;  /* 0x0000000120118824 */ /* 0x000fe200010e0611 */
[----:B------:R-:W-:Y:S01]  /*bc990*/  LOP3.LUT R0, R0, 0xffffffbf, RZ, 0xc0, !PT ;  /* 0xffffffbf00007812 */ /* 0x000fe200078ec0ff */
[----:B----4-:R-:W-:Y:S02]  /*bc9a0*/  FMUL R18, R20, UR27 ;  /* 0x0000001b14127c20 */ /* 0x010fe40008400000 */
[----:B------:R-:W4:Y:S03]  /*bc9b0*/  LDL.LU R20, [R1+0x156c] ;  /* 0x00156c0001147983 */ /* 0x000f260000300800 */
[----:B------:R-:W-:-:S05]  /*bc9c0*/  F2FP.SATFINITE.E4M3.F32.PACK_AB_MERGE_C R18, RZ, R18, RZ ;  /* 0x00000012ff12723e */ /* 0x000fca00048070ff */
[----:B------:R0:W-:Y:S01]  /*bc9d0*/  @!P0 STG.E.U8 desc[UR32][R16.64+0x169], R18 ;  /* 0x0001691210008986 */ /* 0x0001e2000c101120 */
[----:B------:R-:W-:Y:S01]  /*bc9e0*/  @P5 LOP3.LUT R0, R0, 0x40, RZ, 0xfc, !PT ;  /* 0x0000004000005812 */ /* 0x000fe200078efcff */
[----:B0-----:R-:W-:Y:S02]  /*bc9f0*/  IMAD.U32 R17, RZ, RZ, UR11 ;  /* 0x0000000bff117e24 */ /* 0x001fe4000f8e00ff */
[----:B------:R-:W-:-:S03]  /*bca00*/  IMAD.U32 R16, RZ, RZ, UR10 ;  /* 0x0000000aff107e24 */ /* 0x000fc6000f8e00ff */
[----:B------:R-:W-:-:S04]  /*bca10*/  @!P5 IADD3 R37, P0, P2, R17, UR13, R24 ;  /* 0x0000000d1125dc10 */ /* 0x000fc8000fa1e018 */
[----:B------:R-:W-:Y:S02]  /*bca20*/  @!P5 IADD3.X R38, R16, UR12, R32, P0, P2 ;  /* 0x0000000c1026dc10 */ /* 0x000fe400087e4420 */
[----:B------:R-:W-:-:S13]  /*bca30*/  ISETP.LT.OR P5, PT, R31, 0x1e2, !P3 ;  /* 0x000001e21f00780c */ /* 0x000fda0005fa1670 */
[----:B------:R-:W-:-:S04]  /*bca40*/  @!P5 IADD3 R39, P0, P2, R17, UR13, R24 ;  /* 0x0000000d1127dc10 */ /* 0x000fc8000fa1e018 */
[----:B------:R-:W-:Y:S01]  /*bca50*/  @!P5 IADD3.X R40, R16, UR12, R32, P0, P2 ;  /* 0x0000000c1028dc10 */ /* 0x000fe200087e4420 */
[----:B--2---:R-:W-:Y:S02]  /*bca60*/  FMUL R16, R21, UR27 ;  /* 0x0000001b15107c20 */ /* 0x004fe40008400000 */
[----:B------:R-:W2:Y:S04]  /*bca70*/  LDL.LU R21, [R1+0x1570] ;  /* 0x0015700001157983 */ /* 0x000ea80000300800 */
[----:B------:R-:W2:Y:S04]  /*bca80*/  LDL.LU R27, [R1+0x1574] ;  /* 0x00157400011b7983 */ /* 0x000ea80000300800 */
[----:B------:R-:W2:Y:S01]  /*bca90*/  LDL.LU R19, [R1+0x1578] ;  /* 0x0015780001137983 */ /* 0x000ea20000300800 */
[----:B------:R-:W-:-:S02]  /*bcaa0*/  LOP3.LUT R0, R0, 0xffffffdf, RZ, 0xc0, !PT ;  /* 0xffffffdf00007812 */ /* 0x000fc400078ec0ff */
[----:B------:R-:W-:Y:S01]  /*bcab0*/  LOP3.LUT P6, RZ, R8, 0x2000000, RZ, 0xc0, !PT ;  /* 0x0200000008ff7812 */ /* 0x000fe200078cc0ff */
[----:B------:R-:W2:Y:S01]  /*bcac0*/  LDL.LU R71, [R1+0x157c] ;  /* 0x00157c0001477983 */ /* 0x000ea20000300800 */
[----:B------:R-:W-:Y:S02]  /*bcad0*/  @P5 LOP3.LUT R0, R0, 0x20, RZ, 0xfc, !PT ;  /* 0x0000002000005812 */ /* 0x000fe400078efcff */
[----:B------:R-:W-:Y:S01]  /*bcae0*/  ISETP.LT.OR P5, PT, R31, 0x1e9, !P3 ;  /* 0x000001e91f00780c */ /* 0x000fe20005fa1670 */
[----:B------:R-:W2:Y:S01]  /*bcaf0*/  LDL.LU R65, [R1+0x1580] ;  /* 0x0015800001417983 */ /* 0x000ea20000300800 */
[----:B------:R-:W-:Y:S02]  /*bcb00*/  F2FP.SATFINITE.E4M3.F32.PACK_AB_MERGE_C R16, RZ, R16, RZ ;  /* 0x00000010ff10723e */ /* 0x000fe400048070ff */
[----:B------:R-:W-:Y:S01]  /*bcb10*/  LOP3.LUT P4, RZ, R2, 0x10000, RZ, 0xc0, !PT ;  /* 0x0001000002ff7812 */ /* 0x000fe2000788c0ff */
[----:B------:R-:W2:Y:S04]  /*bcb20*/  LDL.LU R68, [R1+0x1584] ;  /* 0x0015840001447983 */ /* 0x000ea80000300800 */
[----:B------:R0:W-:Y:S04]  /*bcb30*/  @!P6 STG.E.U8 desc[UR32][R78.64+0x168], R16 ;  /* 0x000168104e00e986 */ /* 0x0001e8000c101120 */
[----:B------:R-:W-:Y:S01]  /*bcb40*/  @!P5 IADD3 R35, P0, P2, R17, UR13, R24 ;  /* 0x0000000d1123dc10 */ /* 0x000fe2000fa1e018 */
[----:B0-----:R-:W-:-:S05]  /*bcb50*/  IMAD.U32 R16, RZ, RZ, UR10 ;  /* 0x0000000aff107e24 */ /* 0x001fca000f8e00ff */
        /* <DEDUP_REMOVED lines=8> */
[----:B------:R-:W-:-:S13]  /*bcbe0*/  ISETP.LT.OR P0, PT, R31, 0x171, !P1 ;  /* 0x000001711f00780c */ /* 0x000fda0004f01670 */
[----:B------:R-:W0:Y:S02]  /*bcbf0*/  @!P0 LDC.64 R16, c[0x0][0x5c0] ;  /* 0x00017000ff108b82 */ /* 0x000e240000000a00 */
[----:B0-----:R-:W-:-:S05]  /*bcc00*/  @!P0 IADD3 R16, P2, R24, R16, RZ ;  /* 0x0000001018108210 */ /* 0x001fca0007f5e0ff */
[----:B------:R-:W-:Y:S02]  /*bcc10*/  @!P0 IMAD.X R17, R32, 0x1, R17, P2 ;  /* 0x0000000120118824 */ /* 0x000fe400010e0611 */
[----:B----4-:R-:W-:-:S05]  /*bcc20*/  FMUL R18, R20, UR27 ;  /* 0x0000001b14127c20 */ /* 0x010fca0008400000 */
[----:B------:R-:W-:-:S05]  /*bcc30*/  F2FP.SATFINITE.E4M3.F32.PACK_AB_MERGE_C R18, RZ, R18, RZ ;  /* 0x00000012ff12723e */ /* 0x000fca00048070ff */
[----:B------:R0:W-:Y:S01]  /*bcc40*/  @!P0 STG.E.U8 desc[UR32][R16.64+0x170], R18 ;  /* 0x0001701210008986 */ /* 0x0001e2000c101120 */
[----:B------:R-:W-:-:S13]  /*bcc50*/  ISETP.LT.OR P0, PT, R31, 0x172, !P1 ;  /* 0x000001721f00780c */ /* 0x000fda0004f01670 */
[----:B0-----:R-:W0:Y:S01]  /*bcc60*/  @!P0 LDC.64 R16, c[0x0][0x5c0] ;  /* 0x00017000ff108b82 */ /* 0x001e220000000a00 */
[----:B------:R-:W-:-:S04]  /*bcc70*/  LOP3.LUT R0, R0, 0xffffffef, RZ, 0xc0, !PT ;  /* 0xffffffef00007812 */ /* 0x000fc800078ec0ff */
[----:B------:R-:W-:-:S04]  /*bcc80*/  @P5 LOP3.LUT R0, R0, 0x10, RZ, 0xfc, !PT ;  /* 0x0000001000005812 */ /* 0x000fc800078efcff */
[----:B------:R-:W-:-:S04]  /*bcc90*/  LOP3.LUT R0, R0, 0xfffffff7, RZ, 0xc0, !PT ;  /* 0xfffffff700007812 */ /* 0x000fc800078ec0ff */
[----:B------:R-:W-:Y:S02]  /*bcca0*/  @P4 LOP3.LUT R0, R0, 0x8, RZ, 0xfc, !PT ;  /* 0x0000000800004812 */ /* 0x000fe400078efcff */
[----:B------:R-:W-:Y:S02]  /*bccb0*/  ISETP.LT.OR P4, PT, R31, 0x1f1, !P3 ;  /* 0x000001f11f00780c */ /* 0x000fe40005f81670 */
[----:B0-----:R-:W-:-:S05]  /*bccc0*/  @!P0 IADD3 R16, P2, R24, R16, RZ ;  /* 0x0000001018108210 */ /* 0x001fca0007f5e0ff */
[----:B------:R-:W-:Y:S01]  /*bccd0*/  @!P0 IMAD.X R17, R32, 0x1, R17, P2 ;  /* 0x0000000120118824 */ /* 0x000fe200010e0611 */
[----:B------:R-:W-:-:S05]  /*bcce0*/  LOP3.LUT R12, R12, 0xfffeffff, RZ, 0xc0, !PT ;  /* 0xfffeffff0c0c7812 */ /* 0x000fca00078ec0ff */
[----:B------:R-:W-:Y:S02]  /*bccf0*/  @P4 LOP3.LUT R12, R12, 0x10000, RZ, 0xfc, !PT ;  /* 0x000100000c0c4812 */ /* 0x000fe400078efcff */
[----:B------:R-:W-:Y:S01]  /*bcd00*/  LOP3.LUT P6, RZ, R7, 0x80, RZ, 0xc0, !PT ;  /* 0x0000008007ff7812 */ /* 0x000fe200078cc0ff */
[----:B--2---:R-:W-:-:S05]  /*bcd10*/  FMUL R18, R21, UR27 ;  /* 0x0000001b15127c20 */ /* 0x004fca0008400000 */
[----:B------:R-:W-:-:S05]  /*bcd20*/  F2FP.SATFINITE.E4M3.F32.PACK_AB_MERGE_C R18, RZ, R18, RZ ;  /* 0x00000012ff12723e */ /* 0x000fca00048070ff */
[----:B------:R0:W-:Y:S02]  /*bcd30*/  @!P0 STG.E.U8 desc[UR32][R16.64+0x171], R18 ;  /* 0x0001711210008986 */ /* 0x0001e4000c101120 */
[----:B0-----:R-:W-:Y:S02]  /*bcd40*/  IMAD.U32 R17, RZ, RZ, UR11 ;  /* 0x0000000bff117e24 */ /* 0x001fe4000f8e00ff */
[----:B------:R-:W-:-:S03]  /*bcd50*/  IMAD.U32 R16, RZ, RZ, UR10 ;  /* 0x0000000aff107e24 */ /* 0x000fc6000f8e00ff */
[----:B------:R-:W-:-:S04]  /*bcd60*/  @!P4 IADD3 R20, P0, P2, R17, UR13, R24 ;  /* 0x0000000d1114cc10 */ /* 0x000fc8000fa1e018 */
[----:B------:R-:W-:Y:S02]  /*bcd70*/  @!P4 IADD3.X R21, R16, UR12, R32, P0, P2 ;  /* 0x0000000c1015cc10 */ /* 0x000fe400087e4420 */
[----:B------:R-:W-:-:S13]  /*bcd80*/  ISETP.LT.OR P4, PT, R31, 0x1f2, !P3 ;  /* 0x000001f21f00780c */ /* 0x000fda0005f81670 */
[----:B------:R-:W-:-:S04]  /*bcd90*/  @!P4 IADD3 R23, P0, P2, R17, UR13, R24 ;  /* 0x0000000d1117cc10 */ /* 0x000fc8000fa1e018 */
[----:B------:R-:W-:Y:S01]  /*bcda0*/  @!P4 IADD3.X R28, R16, UR12, R32, P0, P2 ;  /* 0x0000000c101ccc10 */ /* 0x000fe200087e4420 */
[----:B------:R-:W-:Y:S01]  /*bcdb0*/  FMUL R16, R27, UR27 ;  /* 0x0000001b1b107c20 */ /* 0x000fe20008400000 */
[----:B------:R-:W-:-:S04]  /*bcdc0*/  ISETP.LT.OR P0, PT, R31, 0x1f9, !P3 ;  /* 0x000001f91f00780c */ /* 0x000fc80005f01670 */
[----:B------:R-:W-:-:S05]  /*bcdd0*/  F2FP.SATFINITE.E4M3.F32.PACK_AB_MERGE_C R16, RZ, R16, RZ ;  /* 0x00000010ff10723e */ /* 0x000fca00048070ff */
[----:B------:R0:W-:Y:S04]  /*bcde0*/  @!P6 STG.E.U8 desc[UR32][R82.64+0x170], R16 ;  /* 0x000170105200e986 */ /* 0x0001e8000c101120 */
[----:B------:R-:W-:Y:S01]  /*bcdf0*/  @!P0 IADD3 R27, P2, P6, R17, UR13, R24 ;  /* 0x0000000d111b8c10 */ /* 0x000fe2000fe5e018 */
[----:B0-----:R-:W-:-:S05]  /*bce00*/  IMAD.U32 R16, RZ, RZ, UR10 ;  /* 0x0000000aff107e24 */ /* 0x001fca000f8e00ff */
[----:B------:R-:W-:Y:S01]  /*bce10*/  @!P0 IADD3.X R29, R16, UR12, R32, P2, P6 ;  /* 0x0000000c101d8c10 */ /* 0x000fe200097ec420 */
[----:B------:R-:W-:Y:S02]  /*bce20*/  FMUL R16, R19, UR27 ;  /* 0x0000001b13107c20 */ /* 0x000fe40008400000 */
[----:B------:R-:W2:Y:S04]  /*bce30*/  LDL.LU R19, [R1+0x1588] ;  /* 0x0015880001137983 */ /* 0x000ea80000300800 */
[----:B------:R-:W3:Y:S01]  /*bce40*/  LDL.LU R70, [R1+0x158c] ;  /* 0x00158c0001467983 */ /* 0x000ee20000300800 */
[----:B------:R-:W-:Y:S02]  /*bce50*/  LOP3.LUT P5, RZ, R7, 0x200, RZ, 0xc0, !PT ;  /* 0x0000020007ff7812 */ /* 0x000fe400078ac0ff */
[----:B------:R-:W-:-:S02]  /*bce60*/  ISETP.LT.OR P3, PT, R31, 0x1fa, !P3 ;  /* 0x000001fa1f00780c */ /* 0x000fc40005f61670 */
[----:B------:R-:W-:-:S09]  /*bce70*/  F2FP.SATFINITE.E4M3.F32.PACK_AB_MERGE_C R16, RZ, R16, RZ ;  /* 0x00000010ff10723e */ /* 0x000fd200048070ff */
[----:B------:R0:W-:Y:S02]  /*bce80*/  @!P5 STG.E.U8 desc[UR32][R80.64+0x171], R16 ;  /* 0x000171105000d986 */ /* 0x0001e4000c101120 */
[----:B------:R-:W-:Y:S01]  /*bce90*/  @!P3 IADD3 R22, P2, P6, R17, UR13, R24 ;  /* 0x0000000d1116bc10 */ /* 0x000fe2000fe5e018 */
[----:B0-----:R-:W-:-:S05]  /*bcea0*/  IMAD.U32 R16, RZ, RZ, UR10 ;  /* 0x0000000aff107e24 */ /* 0x001fca000f8e00ff */
[----:B------:R-:W-:Y:S02]  /*bceb0*/  @!P3 IADD3.X R26, R16, UR12, R32, P2, P6 ;  /* 0x0000000c101abc10 */ /* 0x000fe400097ec420 */
[----:B------:R-:W-:-:S13]  /*bcec0*/  ISETP.LT.OR P2, PT, R31, 0x179, !P1 ;  /* 0x000001791f00780c */ /* 0x000fda0004f41670 */
[----:B------:R-:W0:Y:S01]  /*bced0*/  @!P2 LDC.64 R16, c[0x0][0x5c0] ;  /* 0x00017000ff10ab82 */ /* 0x000e220000000a00 */
[----:B------:R-:W-:Y:S02]  /*bcee0*/  FMUL R18, R71, UR27 ;  /* 0x0000001b47127c20 */ /* 0x000fe40008400000 */
[----:B------:R-:W4:Y:S03]  /*bcef0*/  LDL.LU R71, [R1+0x1590] ;  /* 0x0015900001477983 */ /* 0x000f260000300800 */
[----:B------:R-:W-:Y:S01]  /*bcf00*/  F2FP.SATFINITE.E4M3.F32.PACK_AB_MERGE_C R18, RZ, R18, RZ ;  /* 0x00000012ff12723e */ /* 0x000fe200048070ff */
[----:B------:R-:W4:Y:S01]  /*bcf10*/  LDL.LU R69, [R1+0x1594] ;  /* 0x0015940001457983 */ /* 0x000f220000300800 */
[----:B0-----:R-:W-:-:S05]  /*bcf20*/  @!P2 IADD3 R16, P6, R24, R16, RZ ;  /* 0x000000101810a210 */ /* 0x001fca0007fde0ff */
[----:B------:R-:W-:-:S05]  /*bcf30*/  @!P2 IMAD.X R17, R32, 0x1, R17, P6 ;  /* 0x000000012011a824 */ /* 0x000fca00030e0611 */
[----:B------:R0:W-:Y:S01]  /*bcf40*/  @!P2 STG.E.U8 desc[UR32][R16.64+0x178], R18 ;  /* 0x000178121000a986 */ /* 0x0001e2000c101120 */
[----:B------:R-:W-:-:S13]  /*bcf50*/  ISETP.LT.OR P2, PT, R31, 0x17a, !P1 ;  /* 0x0000017a1f00780c */ /* 0x000fda0004f41670 */
[----:B0-----:R-:W0:Y:S01]  /*bcf60*/  @!P2 LDC.64 R16, c[0x0][0x5c0] ;  /* 0x00017000ff10ab82 */ /* 0x001e220000000a00 */
[----:B------:R-:W-:Y:S02]  /*bcf70*/  FMUL R18, R65, UR27 ;  /* 0x0000001b41127c20 */ /* 0x000fe40008400000 */
[----:B------:R-:W4:Y:S01]  /*bcf80*/  LDL.LU R65, [R1+0x1598] ;  /* 0x0015980001417983 */ /* 0x000f220000300800 */
[----:B------:R-:W-:-:S04]  /*bcf90*/  LOP3.LUT R12, R12, 0xfffdffff, RZ, 0xc0, !PT ;  /* 0xfffdffff0c0c7812 */ /* 0x000fc800078ec0ff */
[----:B------:R-:W-:Y:S02]  /*bcfa0*/  @P0 LOP3.LUT R12, R12, 0x20000, RZ, 0xfc, !PT ;  /* 0x000200000c0c0812 */ /* 0x000fe400078efcff */
[----:B------:R-:W-:Y:S02]  /*bcfb0*/  F2FP.SATFINITE.E4M3.F32.PACK_AB_MERGE_C R18, RZ, R18, RZ ;  /* 0x00000012ff12723e */ /* 0x000fe400048070ff */
[----:B------:R-:W-:-:S04]  /*bcfc0*/  LOP3.LUT R12, R12, 0xfffbffff, RZ, 0xc0, !PT ;  /* 0xfffbffff0c0c7812 */ /* 0x000fc800078ec0ff */
[----:B------:R-:W-:Y:S02]  /*bcfd0*/  @P3 LOP3.LUT R12, R12, 0x40000, RZ, 0xfc, !PT ;  /* 0x000400000c0c3812 */ /* 0x000fe400078efcff */
[----:B0-----:R-:W-:Y:S02]  /*bcfe0*/  @!P2 IADD3 R16, P6, R24, R16, RZ ;  /* 0x000000101810a210 */ /* 0x001fe40007fde0ff */
[----:B------:R-:W-:-:S03]  /*bcff0*/  LOP3.LUT P3, RZ, R10, 0x800, RZ, 0xc0, !PT ;  /* 0x000008000aff7812 */ /* 0x000fc6000786c0ff */
[----:B------:R-:W-:-:S05]  /*bd000*/  @!P2 IMAD.X R17, R32, 0x1, R17, P6 ;  /* 0x000000012011a824 */ /* 0x000fca00030e0611 */
[----:B------:R0:W-:Y:S02]  /*bd010*/  @!P2 STG.E.U8 desc[UR32][R16.64+0x179], R18 ;  /* 0x000179121000a986 */ /* 0x0001e4000c101120 */
[----:B0-----:R-:W-:-:S05]  /*bd020*/  FMUL R16, R68, UR27 ;  /* 0x0000001b44107c20 */ /* 0x001fca0008400000 */
[----:B------:R-:W-:-:S05]  /*bd030*/  F2FP.SATFINITE.E4M3.F32.PACK_AB_MERGE_C R16, RZ, R16, RZ ;  /* 0x00000010ff10723e */ /* 0x000fca00048070ff */
[----:B------:R2:W-:Y:S02]  /*bd040*/  @!P3 STG.E.U8 desc[UR32][R86.64+0x178], R16 ;  /* 0x000178105600b986 */ /* 0x0005e4000c101120 */
[----:B--2---:R-:W-:Y:S02]  /*bd050*/  FMUL R16, R19, UR27 ;  /* 0x0000001b13107c20 */ /* 0x004fe40008400000 */
[----:B------:R-:W2:Y:S01]  /*bd060*/  LDL.LU R19, [R1+0x159c] ;  /* 0x00159c0001137983 */ /* 0x000ea20000300800 */
[----:B---3--:R-:W-:-:S03]  /*bd070*/  FMUL R18, R70, UR27 ;  /* 0x0000001b46127c20 */ /* 0x008fc60008400000 */
[----:B------:R-:W3:Y:S01]  /*bd080*/  LDL.LU R70, [R1+0x15a0] ;  /* 0x0015a00001467983 */ /* 0x000ee20000300800 */
[----:B------:R-:W-:Y:S02]  /*bd090*/  LOP3.LUT R0, R0, 0xfffffffe, RZ, 0xc0, !PT ;  /* 0xfffffffe00007812 */ /* 0x000fe400078ec0ff */
[----:B------:R-:W-:Y:S01]  /*bd0a0*/  ISETP.LT.OR P2, PT, R31, 0x181, !P1 ;  /* 0x000001811f00780c */ /* 0x000fe20004f41670 */
[----:B------:R-:W3:Y:S01]  /*bd0b0*/  LDL.LU R68, [R1+0x15a4] ;  /* 0x0015a40001447983 */ /* 0x000ee20000300800 */
[----:B------:R-:W-:Y:S02]  /*bd0c0*/  @P4 LOP3.LUT R0, R0, 0x1, RZ, 0xfc, !PT ;  /* 0x0000000100004812 */ /* 0x000fe400078efcff */
[----:B------:R-:W-:Y:S02]  /*bd0d0*/  LOP3.LUT P4, RZ, R7, 0x4000000, RZ, 0xc0, !PT ;  /* 0x0400000007ff7812 */ /* 0x000fe4000788c0ff */
[----:B------:R-:W-:-:S11]  /*bd0e0*/  F2FP.SATFINITE.E4M3.F32.PACK_AB_MERGE_C R16, RZ, R16, RZ ;  /* 0x00000010ff10723e */ /* 0x000fd600048070ff */
[----:B------:R0:W-:Y:S02]  /*bd0f0*/  @!P4 STG.E.U8 desc[UR32][R84.64+0x179], R16 ;  /* 0x000179105400c986 */ /* 0x0001e4000c101120 */
[----:B0-----:R-:W0:Y:S01]  /*bd100*/  @!P2 LDC.64 R16, c[0x0][0x5c0] ;  /* 0x00017000ff10ab82 */ /* 0x001e220000000a00 */
[----:B------:R-:W-:Y:S02]  /*bd110*/  F2FP.SATFINITE.E4M3.F32.PACK_AB_MERGE_C R18, RZ, R18, RZ ;  /* 0x00000012ff12723e */ /* 0x000fe400048070ff */
[----:B0-----:R-:W-:-:S05]  /*bd120*/  @!P2 IADD3 R16, P6, R24, R16, RZ ;  /* 0x000000101810a210 */ /* 0x001fca0007fde0ff */
[----:B------:R-:W-:-:S05]  /*bd130*/  @!P2 IMAD.X R17, R32, 0x1, R17, P6 ;  /* 0x000000012011a824 */ /* 0x000fca00030e0611 */
[----:B------:R0:W-:Y:S01]  /*bd140*/  @!P2 STG.E.U8 desc[UR32][R16.64+0x180], R18 ;  /* 0x000180121000a986 */ /* 0x0001e2000c101120 */
[----:B------:R-:W-:-:S13]  /*bd150*/  ISETP.LT.OR P2, PT, R31, 0x182, !P1 ;  /* 0x000001821f00780c */ /* 0x000fda0004f41670 */
[----:B0-----:R-:W0:Y:S01]  /*bd160*/  @!P2 LDC.64 R16, c[0x0][0x5c0] ;  /* 0x00017000ff10ab82 */ /* 0x001e220000000a00 */
[----:B----4-:R-:W-:Y:S02]  /*bd170*/  FMUL R18, R71, UR27 ;  /* 0x0000001b47127c20 */ /* 0x010fe40008400000 */
[----:B------:R-:W4:Y:S03]  /*bd180*/  LDL.LU R71, [R1+0x15a8] ;  /* 0x0015a80001477983 */ /* 0x000f260000300800 */
[----:B------:R-:W-:Y:S02]  /*bd190*/  F2FP.SATFINITE.E4M3.F32.PACK_AB_MERGE_C R18, RZ, R18, RZ ;  /* 0x00000012ff12723e */ /* 0x000fe400048070ff */
[----:B------:R-:W-:Y:S02]  /*bd1a0*/  LOP3.LUT P0, RZ, R10, 0x400, RZ, 0xc0, !PT ;  /* 0x000004000aff7812 */ /* 0x000fe4000780c0ff */
[----:B0-----:R-:W-:-:S05]  /*bd1b0*/  @!P2 IADD3 R16, P6, R24, R16, RZ ;  /* 0x000000101810a210 */ /* 0x001fca0007fde0ff */
[----:B------:R-:W-:-:S05]  /*bd1c0*/  @!P2 IMAD.X R17, R32, 0x1, R17, P6 ;  /* 0x000000012011a824 */ /* 0x000fca00030e0611 */
[----:B------:R0:W-:Y:S02]  /*bd1d0*/  @!P2 STG.E.U8 desc[UR32][R16.64+0x181], R18 ;  /* 0x000181121000a986 */ /* 0x0001e4000c101120 */
[----:B0-----:R-:W-:-:S05]  /*bd1e0*/  FMUL R16, R69, UR27 ;  /* 0x0000001b45107c20 */ /* 0x001fca0008400000 */
[----:B------:R-:W-:-:S05]  /*bd1f0*/  F2FP.SATFINITE.E4M3.F32.PACK_AB_MERGE_C R16, RZ, R16, RZ ;  /* 0x00000010ff10723e */ /* 0x000fca00048070ff */
[----:B------:R0:W-:Y:S02]  /*bd200*/  @!P0 STG.E.U8 desc[UR32][R90.64+0x180], R16 ;  /* 0x000180105a008986 */ /* 0x0001e4000c101120 */
[----:B0-----:R-:W-:Y:S02]  /*bd210*/  FMUL R16, R65, UR27 ;  /* 0x0000001b41107c20 */ /* 0x001fe40008400000 */
[----:B------:R-:W4:Y:S01]  /*bd220*/  LDL.LU R65, [R1+0x15ac] ;  /* 0x0015ac0001417983 */ /* 0x000f220000300800 */
[----:B------:R-:W-:Y:S02]  /*bd230*/  LOP3.LUT P5, RZ, R7, 0x2000000, RZ, 0xc0, !PT ;  /* 0x0200000007ff7812 */ /* 0x000fe400078ac0ff */
[----:B------:R-:W-:Y:S02]  /*bd240*/  ISETP.LT.OR P2, PT, R31, 0x189, !P1 ;  /* 0x000001891f00780c */ /* 0x000fe40004f41670 */
[----:B------:R-:W-:-:S09]  /*bd250*/  F2FP.SATFINITE.E4M3.F32.PACK_AB_MERGE_C R16, RZ, R16, RZ ;  /* 0x00000010ff10723e */ /* 0x000fd200048070ff */
[----:B------:R0:W-:Y:S02]  /*bd260*/  @!P5 STG.E.U8 desc[UR32][R88.64+0x181], R16 ;  /* 0x000181105800d986 */ /* 0x0001e4000c101120 */
[----:B0-----:R-:W0:Y:S02]  /*bd270*/  @!P2 LDC.64 R16, c[0x0][0x5c0] ;  /* 0x00017000ff10ab82 */ /* 0x001e240000000a00 */
[----:B0-----:R-:W-:-:S05]  /*bd280*/  @!P2 IADD3 R16, P6, R24, R16, RZ ;  /* 0x000000101810a210 */ /* 0x001fca0007fde0ff */
[----:B------:R-:W-:Y:S02]  /*bd290*/  @!P2 IMAD.X R17, R32, 0x1, R17, P6 ;  /* 0x000000012011a824 */ /* 0x000fe400030e0611 */
[----:B--2---:R-:W-:Y:S02]  /*bd2a0*/  FMUL R18, R19, UR27 ;  /* 0x0000001b13127c20 */ /* 0x004fe40008400000 */
[----:B------:R-:W2:Y:S04]  /*bd2b0*/  LDL.LU R19, [R1+0x15b0] ;  /* 0x0015b00001137983 */ /* 0x000ea80000300800 */
[----:B------:R-:W2:Y:S01]  /*bd2c0*/  LDL.LU R69, [R1+0x15b4] ;  /* 0x0015b40001457983 */ /* 0x000ea20000300800 */
[----:B------:R-:W-:-:S05]  /*bd2d0*/  F2FP.SATFINITE.E4M3.F32.PACK_AB_MERGE_C R18, RZ, R18, RZ ;  /* 0x00000012ff12723e */ /* 0x000fca00048070ff */
[----:B------:R3:W-:Y:S02]  /*bd2e0*/  @!P2 STG.E.U8 desc[UR32][R16.64+0x188], R18 ;  /* 0x000188121000a986 */ /* 0x0007e4000c101120 */
[----:B---3--:R-:W-:Y:S02]  /*bd2f0*/  FMUL R18, R70, UR27 ;  /* 0x0000001b46127c20 */ /* 0x008fe40008400000 */
[----:B------:R-:W3:Y:S01]  /*bd300*/  LDL.LU R70, [R1+0x15b8] ;  /* 0x0015b80001467983 */ /* 0x000ee20000300800 */
[----:B------:R-:W-:-:S13]  /*bd310*/  ISETP.LT.OR P2, PT, R31, 0x18a, !P1 ;  /* 0x0000018a1f00780c */ /* 0x000fda0004f41670 */
[----:B------:R-:W0:Y:S01]  /*bd320*/  @!P2 LDC.64 R16, c[0x0][0x5c0] ;  /* 0x00017000ff10ab82 */ /* 0x000e220000000a00 */
        /* <DEDUP_REMOVED lines=8> */
[----:B----4-:R-:W-:Y:S02]  /*bd3b0*/  FMUL R16, R71, UR27 ;  /* 0x0000001b47107c20 */ /* 0x010fe40008400000 */
[----:B------:R-:W4:Y:S01]  /*bd3c0*/  LDL.LU R71, [R1+0x15bc] ;  /* 0x0015bc0001477983 */ /* 0x000f220000300800 */
[----:B------:R-:W-:Y:S02]  /*bd3d0*/  LOP3.LUT P4, RZ, R7, 0x1000000, RZ, 0xc0, !PT ;  /* 0x0100000007ff7812 */ /* 0x000fe4000788c0ff */
[----:B------:R-:W-:Y:S02]  /*bd3e0*/  ISETP.LT.OR P2, PT, R31, 0x191, !P1 ;  /* 0x000001911f00780c */ /* 0x000fe40004f41670 */
[----:B------:R-:W-:-:S09]  /*bd3f0*/  F2FP.SATFINITE.E4M3.F32.PACK_AB_MERGE_C R16, RZ, R16, RZ ;  /* 0x00000010ff10723e */ /* 0x000fd200048070ff */
[----:B------:R0:W-:Y:S02]  /*bd400*/  @!P4 STG.E.U8 desc[UR32][R92.64+0x189], R16 ;  /* 0x000189105c00c986 */ /* 0x0001e4000c101120 */
[----:B0-----:R-:W0:Y:S01]  /*bd410*/  @!P2 LDC.64 R16, c[0x0][0x5c0] ;  /* 0x00017000ff10ab82 */ /* 0x001e220000000a00 */
[----:B------:R-:W-:Y:S02]  /*bd420*/  FMUL R18, R65, UR27 ;  /* 0x0000001b41127c20 */ /* 0x000fe40008400000 */
[----:B------:R-:W4:Y:S01]  /*bd430*/  LDL.LU R65, [R1+0x15c0] ;  /* 0x0015c00001417983 */ /* 0x000f220000300800 */
[----:B0-----:R-:W-:-:S03]  /*bd440*/  @!P2 IADD3 R16, P6, R24, R16, RZ ;  /* 0x000000101810a210 */ /* 0x001fc60007fde0ff */
[----:B------:R-:W4:Y:S01]  /*bd450*/  LDL.LU R68, [R1+0x15c4] ;  /* 0x0015c40001447983 */ /* 0x000f220000300800 */
[----:B------:R-:W-:Y:S01]  /*bd460*/  F2FP.SATFINITE.E4M3.F32.PACK_AB_MERGE_C R18, RZ, R18, RZ ;  /* 0x00000012ff12723e */ /* 0x000fe200048070ff */
[----:B------:R-:W-:-:S05]  /*bd470*/  @!P2 IMAD.X R17, R32, 0x1, R17, P6 ;  /* 0x000000012011a824 */ /* 0x000fca00030e0611 */
[----:B------:R0:W-:Y:S01]  /*bd480*/  @!P2 STG.E.U8 desc[UR32][R16.64+0x190], R18 ;  /* 0x000190121000a986 */ /* 0x0001e2000c101120 */
[----:B------:R-:W-:-:S13]  /*bd490*/  ISETP.LT.OR P2, PT, R31, 0x192, !P1 ;  /* 0x000001921f00780c */ /* 0x000fda0004f41670 */
[----:B0-----:R-:W0:Y:S01]  /*bd4a0*/  @!P2 LDC.64 R16, c[0x0][0x5c0] ;  /* 0x00017000ff10ab82 */ /* 0x001e220000000a00 */
[----:B------:R-:W-:Y:S02]  /*bd4b0*/  LOP3.LUT P0, RZ, R10, 0x100, RZ, 0xc0, !PT ;  /* 0x000001000aff7812 */ /* 0x000fe4000780c0ff */
[----:B0-----:R-:W-:-:S05]  /*bd4c0*/  @!P2 IADD3 R16, P6, R24, R16, RZ ;  /* 0x000000101810a210 */ /* 0x001fca0007fde0ff */
[----:B------:R-:W-:Y:S02]  /*bd4d0*/  @!P2 IMAD.X R17, R32, 0x1, R17, P6 ;  /* 0x000000012011a824 */ /* 0x000fe400030e0611 */
[----:B--2---:R-:W-:Y:S02]  /*bd4e0*/  FMUL R18, R19, UR27 ;  /* 0x0000001b13127c20 */ /* 0x004fe40008400000 */
[----:B------:R-:W2:Y:S03]  /*bd4f0*/  LDL.LU R19, [R1+0x15c8] ;  /* 0x0015c80001137983 */ /* 0x000ea60000300800 */
[----:B------:R-:W-:-:S05]  /*bd500*/  F2FP.SATFINITE.E4M3.F32.PACK_AB_MERGE_C R18, RZ, R18, RZ ;  /* 0x00000012ff12723e */ /* 0x000fca00048070ff */
[----:B------:R0:W-:Y:S02]  /*bd510*/  @!P2 STG.E.U8 desc[UR32][R16.64+0x191], R18 ;  /* 0x000191121000a986 */ /* 0x0001e4000c101120 */
[----:B0-----:R-:W-:-:S05]  /*bd520*/  FMUL R16, R69, UR27 ;  /* 0x0000001b45107c20 */ /* 0x001fca0008400000 */
[----:B------:R-:W-:-:S05]  /*bd530*/  F2FP.SATFINITE.E4M3.F32.PACK_AB_MERGE_C R16, RZ, R16, RZ ;  /* 0x00000010ff10723e */ /* 0x000fca00048070ff */
[----:B------:R3:W-:Y:S02]  /*bd540*/  @!P0 STG.E.U8 desc[UR32][R98.64+0x190], R16 ;  /* 0x0001901062008986 */ /* 0x0007e4000c101120 */
[----:B---3--:R-:W-:Y:S02]  /*bd550*/  FMUL R16, R70, UR27 ;  /* 0x0000001b46107c20 */ /* 0x008fe40008400000 */
[----:B------:R-:W3:Y:S01]  /*bd560*/  LDL.LU R70, [R1+0x15cc] ;  /* 0x0015cc0001467983 */ /* 0x000ee20000300800 */
[----:B------:R-:W-:Y:S02]  /*bd570*/  LOP3.LUT P5, RZ, R7, 0x800000, RZ, 0xc0, !PT ;  /* 0x0080000007ff7812 */ /* 0x000fe400078ac0ff */
[----:B------:R-:W-:Y:S02]  /*bd580*/  ISETP.LT.OR P2, PT, R31, 0x199, !P1 ;  /* 0x000001991f00780c */ /* 0x000fe40004f41670 */
[----:B------:R-:W-:-:S09]  /*bd590*/  F2FP.SATFINITE.E4M3.F32.PACK_AB_MERGE_C R16, RZ, R16, RZ ;  /* 0x00000010ff10723e */ /* 0x000fd200048070ff */
[----:B------:R0:W-:Y:S02]  /*bd5a0*/  @!P5 STG.E.U8 desc[UR32][R96.64+0x191], R16 ;  /* 0x000191106000d986 */ /* 0x0001e4000c101120 */
[----:B0-----:R-:W0:Y:S02]  /*bd5b0*/  @!P2 LDC.64 R16, c[0x0][0x5c0] ;  /* 0x00017000ff10ab82 */ /* 0x001e240000000a00 */
[----:B0-----:R-:W-:-:S05]  /*bd5c0*/  @!P2 IADD3 R16, P6, R24, R16, RZ ;  /* 0x000000101810a210 */ /* 0x001fca0007fde0ff */
[----:B------:R-:W-:Y:S02]  /*bd5d0*/  @!P2 IMAD.X R17, R32, 0x1, R17, P6 ;  /* 0x000000012011a824 */ /* 0x000fe400030e0611 */
[----:B----4-:R-:W-:Y:S02]  /*bd5e0*/  FMUL R18, R71, UR27 ;  /* 0x0000001b47127c20 */ /* 0x010fe40008400000 */
[----:B------:R-:W4:Y:S03]  /*bd5f0*/  LDL.LU R71, [R1+0x15d0] ;  /* 0x0015d00001477983 */ /* 0x000f260000300800 */
[----:B------:R-:W-:Y:S01]  /*bd600*/  F2FP.SATFINITE.E4M3.F32.PACK_AB_MERGE_C R18, RZ, R18, RZ ;  /* 0x00000012ff12723e */ /* 0x000fe200048070ff */
[----:B------:R-:W4:Y:S04]  /*bd610*/  LDL.LU R69, [R1+0x15d4] ;  /* 0x0015d40001457983 */ /* 0x000f280000300800 */
[----:B------:R0:W-:Y:S01]  /*bd620*/  @!P2 STG.E.U8 desc[UR32][R16.64+0x198], R18 ;  /* 0x000198121000a986 */ /* 0x0001e2000c101120 */
[----:B------:R-:W-:-:S13]  /*bd630*/  ISETP.LT.OR P2, PT, R31, 0x19a, !P1 ;  /* 0x0000019a1f00780c */ /* 0x000fda0004f41670 */
[----:B0-----:R-:W0:Y:S01]  /*bd640*/  @!P2 LDC.64 R16, c[0x0][0x5c0] ;  /* 0x00017000ff10ab82 */ /* 0x001e220000000a00 */
[----:B------:R-:W-:Y:S01]  /*bd650*/  LOP3.LUT P3, RZ, R10, 0x80, RZ, 0xc0, !PT ;  /* 0x000000800aff7812 */ /* 0x000fe2000786c0ff */
[----:B------:R-:W-:Y:S02]  /*bd660*/  FMUL R18, R65, UR27 ;  /* 0x0000001b41127c20 */ /* 0x000fe40008400000 */
[----:B------:R-:W4:Y:S01]  /*bd670*/  LDL.LU R65, [R1+0x15d8] ;  /* 0x0015d80001417983 */ /* 0x000f220000300800 */
[----:B0-----:R-:W-:Y:S02]  /*bd680*/  @!P2 IADD3 R16, P6, R24, R16, RZ ;  /* 0x000000101810a210 */ /* 0x001fe40007fde0ff */
[----:B------:R-:W-:-:S03]  /*bd690*/  F2FP.SATFINITE.E4M3.F32.PACK_AB_MERGE_C R18, RZ, R18, RZ ;  /* 0x00000012ff12723e */ /* 0x000fc600048070ff */
        /* <DEDUP_REMOVED lines=9> */
[----:B------:R-:W-:Y:S02]  /*bd730*/  LOP3.LUT P4, RZ, R7, 0x400000, RZ, 0xc0, !PT ;  /* 0x0040000007ff7812 */ /* 0x000fe4000788c0ff */
[----:B------:R-:W-:Y:S01]  /*bd740*/  ISETP.LT.OR P2, PT, R31, 0x1a1, !P1 ;  /* 0x000001a11f00780c */ /* 0x000fe20004f41670 */
[----:B------:R-:W3:Y:S01]  /*bd750*/  LDL.LU R68, [R1+0x15e4] ;  /* 0x0015e40001447983 */ /* 0x000ee20000300800 */
[----:B------:R-:W-:-:S09]  /*bd760*/  F2FP.SATFINITE.E4M3.F32.PACK_AB_MERGE_C R16, RZ, R16, RZ ;  /* 0x00000010ff10723e */ /* 0x000fd200048070ff */
        /* <DEDUP_REMOVED lines=25> */
[----:B0-----:R-:W-:Y:S01]  /*bd900*/  @!P2 IADD3 R16, P6, R24, R16, RZ ;  /* 0x000000101810a210 */ /* 0x001fe20007fde0ff */
[----:B--2---:R-:W-:Y:S02]  /*bd910*/  FMUL R18, R19, UR27 ;  /* 0x0000001b13127c20 */ /* 0x004fe40008400000 */
[----:B------:R-:W2:Y:S04]  /*bd920*/  LDL.LU R19, [R1+0x15f0] ;  /* 0x0015f00001137983 */ /* 0x000ea80000300800 */
[----:B------:R-:W2:Y:S01]  /*bd930*/  LDL.LU R69, [R1+0x15f4] ;  /* 0x0015f40001457983 */ /* 0x000ea20000300800 */
[----:B------:R-:W-:Y:S01]  /*bd940*/  @!P2 IMAD.X R17, R32, 0x1, R17, P6 ;  /* 0x000000012011a824 */ /* 0x000fe200030e0611 */
        /* <DEDUP_REMOVED lines=117> */
[----:B------:R4:W-:Y:S01]  /*be0a0*/  @!P3 STG.E.U8 desc[UR32][R126.64+0x1c8], R16 ;  /* 0x0001c8107e00b986 */ /* 0x0009e2000c101120 */
[----:B------:R-:W-:Y:S02]  /*be0b0*/  LOP3.LUT P4, RZ, R7, 0x10000, RZ, 0xc0, !PT ;  /* 0x0001000007ff7812 */ /* 0x000fe4000788c0ff */
[----:B------:R-:W-:Y:S01]  /*be0c0*/  ISETP.LT.OR P2, PT, R31, 0x1d1, !P1 ;  /* 0x000001d11f00780c */ /* 0x000fe20004f41670 */
[----:B----4-:R-:W-:Y:S02]  /*be0d0*/  FMUL R16, R71, UR27 ;  /* 0x0000001b47107c20 */ /* 0x010fe40008400000 */
[----:B------:R-:W4:Y:S03]  /*be0e0*/  LDL.LU R71, [R1+0x163c] ;  /* 0x00163c0001477983 */ /* 0x000f260000300800 */
[----:B------:R-:W-:-:S05]  /*be0f0*/  F2FP.SATFINITE.E4M3.F32.PACK_AB_MERGE_C R16, RZ, R16, RZ ;  /* 0x00000010ff10723e */ /* 0x000fca00048070ff */
[----:B------:R0:W-:Y:S02]  /*be100*/  @!P4 STG.E.U8 desc[UR32][R124.64+0x1c9], R16 ;  /* 0x0001c9107c00c986 */ /* 0x0001e4000c101120 */
[----:B0-----:R-:W0:Y:S02]  /*be110*/  @!P2 LDC.64 R16, c[0x0][0x5c0] ;  /* 0x00017000ff10ab82 */ /* 0x001e240000000a00 */
[----:B0-----:R-:W-:Y:S01]  /*be120*/  @!P2 IADD3 R16, P6, R24, R16, RZ ;  /* 0x000000101810a210 */ /* 0x001fe20007fde0ff */
[----:B------:R-:W-:Y:S02]  /*be130*/  FMUL R18, R65, UR27 ;  /* 0x0000001b41127c20 */ /* 0x000fe40008400000 */
[----:B------:R-:W4:Y:S02]  /*be140*/  LDL.LU R65, [R1+0x1640] ;  /* 0x0016400001417983 */ /* 0x000f240000300800 */
[----:B------:R-:W-:Y:S01]  /*be150*/  @!P2 IMAD.X R17, R32, 0x1, R17, P6 ;  /* 0x000000012011a824 */ /* 0x000fe200030e0611 */
[----:B------:R-:W-:Y:S01]  /*be160*/  F2FP.SATFINITE.E4M3.F32.PACK_AB_MERGE_C R18, RZ, R18, RZ ;  /* 0x00000012ff12723e */ /* 0x000fe200048070ff */
[----:B------:R-:W4:Y:S04]  /*be170*/  LDL.LU R68, [R1+0x1644] ;  /* 0x0016440001447983 */ /* 0x000f280000300800 */
[----:B------:R0:W-:Y:S01]  /*be180*/  @!P2 STG.E.U8 desc[UR32][R16.64+0x1d0], R18 ;  /* 0x0001d0121000a986 */ /* 0x0001e2000c101120 */
[----:B------:R-:W-:-:S13]  /*be190*/  ISETP.LT.OR P2, PT, R31, 0x1d2, !P1 ;  /* 0x000001d21f00780c */ /* 0x000fda0004f41670 */
[----:B0-----:R-:W0:Y:S02]  /*be1a0*/  @!P2 LDC.64 R16, c[0x0][0x5c0] ;  /* 0x00017000ff10ab82 */ /* 0x001e240000000a00 */
[----:B0-----:R-:W-:-:S05]  /*be1b0*/  @!P2 IADD3 R16, P6, R24, R16, RZ ;  /* 0x000000101810a210 */ /* 0x001fca0007fde0ff */
[----:B------:R-:W-:Y:S01]  /*be1c0*/  @!P2 IMAD.X R17, R32, 0x1, R17, P6 ;  /* 0x000000012011a824 */ /* 0x000fe200030e0611 */
[----:B------:R-:W-:Y:S01]  /*be1d0*/  LOP3.LUT P0, RZ, R10, 0x1, RZ, 0xc0, !PT ;  /* 0x000000010aff7812 */ /* 0x000fe2000780c0ff */
[----:B--2---:R-:W-:Y:S02]  /*be1e0*/  FMUL R18, R19, UR27 ;  /* 0x0000001b13127c20 */ /* 0x004fe40008400000 */
[----:B------:R-:W2:Y:S03]  /*be1f0*/  LDL.LU R19, [R1+0x1648] ;  /* 0x0016480001137983 */ /* 0x000ea60000300800 */
[----:B------:R-:W-:-:S05]  /*be200*/  F2FP.SATFINITE.E4M3.F32.PACK_AB_MERGE_C R18, RZ, R18, RZ ;  /* 0x00000012ff12723e */ /* 0x000fca00048070ff */
[----:B------:R0:W-:Y:S02]  /*be210*/  @!P2 STG.E.U8 desc[UR32][R16.64+0x1d1], R18 ;  /* 0x0001d1121000a986 */ /* 0x0001e4000c101120 */
[----:B0-----:R-:W-:Y:S02]  /*be220*/  FMUL R16, R69, UR27 ;  /* 0x0000001b45107c20 */ /* 0x001fe40008400000 */
[----:B------:R-:W2:Y:S03]  /*be230*/  LDL.LU R69, [R1+0x164c] ;  /* 0x00164c0001457983 */ /* 0x000ea60000300800 */
        /* <DEDUP_REMOVED lines=13> */
[----:B------:R-:W-:-:S05]  /*be310*/  F2FP.SATFINITE.E4M3.F32.PACK_AB_MERGE_C R18, RZ, R18, RZ ;  /* 0x00000012ff12723e */ /* 0x000fca00048070ff */
        /* <DEDUP_REMOVED lines=12> */
[----:B------:R2:W-:Y:S01]  /*be3e0*/  @!P3 STG.E.U8 desc[UR32][R134.64+0x1d8], R16 ;  /* 0x0001d8108600b986 */ /* 0x0005e2000c101120 */
[----:B------:R-:W-:Y:S02]  /*be3f0*/  LOP3.LUT P4, RZ, R7, 0x4000, RZ, 0xc0, !PT ;  /* 0x0000400007ff7812 */ /* 0x000fe4000788c0ff */
[----:B------:R-:W-:Y:S01]  /*be400*/  ISETP.LT.OR P2, PT, R31, 0x1e1, !P1 ;  /* 0x000001e11f00780c */ /* 0x000fe20004f41670 */
[----:B--2---:R-:W-:Y:S02]  /*be410*/  FMUL R16, R19, UR27 ;  /* 0x0000001b13107c20 */ /* 0x004fe40008400000 */
[----:B------:R-:W2:Y:S03]  /*be420*/  LDL.LU R19, [R1+0x165c] ;  /* 0x00165c0001137983 */ /* 0x000ea60000300800 */
[----:B------:R-:W-:-:S05]  /*be430*/  F2FP.SATFINITE.E4M3.F32.PACK_AB_MERGE_C R16, RZ, R16, RZ ;  /* 0x00000010ff10723e */ /* 0x000fca00048070ff */
[----:B------:R0:W-:Y:S02]  /*be440*/  @!P4 STG.E.U8 desc[UR32][R132.64+0x1d9], R16 ;  /* 0x0001d9108400c986 */ /* 0x0001e4000c101120 */
[----:B0-----:R-:W0:Y:S01]  /*be450*/  @!P2 LDC.64 R16, c[0x0][0x5c0] ;  /* 0x00017000ff10ab82 */ /* 0x001e220000000a00 */
[----:B------:R-:W-:Y:S02]  /*be460*/  FMUL R18, R69, UR27 ;  /* 0x0000001b45127c20 */ /* 0x000fe40008400000 */
[----:B------:R-:W2:Y:S04]  /*be470*/  LDL.LU R69, [R1+0x1660] ;  /* 0x0016600001457983 */ /* 0x000ea80000300800 */
[----:B------:R-:W2:Y:S01]  /*be480*/  LDL.LU R68, [R1+0x1664] ;  /* 0x0016640001447983 */ /* 0x000ea20000300800 */
[----:B------:R-:W-:-:S02]  /*be490*/  F2FP.SATFINITE.E4M3.F32.PACK_AB_MERGE_C R18, RZ, R18, RZ ;  /* 0x00000012ff12723e */ /* 0x000fc400048070ff */
[----:B0-----:R-:W-:-:S05]  /*be4a0*/  @!P2 IADD3 R16, P6, R24, R16, RZ ;  /* 0x000000101810a210 */ /* 0x001fca0007fde0ff */
[----:B------:R-:W-:-:S05]  /*be4b0*/  @!P2 IMAD.X R17, R32, 0x1, R17, P6 ;  /* 0x000000012011a824 */ /* 0x000fca00030e0611 */
[----:B------:R3:W-:Y:S02]  /*be4c0*/  @!P2 STG.E.U8 desc[UR32][R16.64+0x1e0], R18 ;  /* 0x0001e0121000a986 */ /* 0x0007e4000c101120 */
[----:B---3--:R-:W-:Y:S02]  /*be4d0*/  FMUL R18, R70, UR27 ;  /* 0x0000001b46127c20 */ /* 0x008fe40008400000 */
[----:B------:R-:W3:Y:S01]  /*be4e0*/  LDL.LU R70, [R1+0x1668] ;  /* 0x0016680001467983 */ /* 0x000ee20000300800 */
[----:B------:R-:W-:-:S13]  /*be4f0*/  ISETP.LT.OR P2, PT, R31, 0x1e2, !P1 ;  /* 0x000001e21f00780c */ /* 0x000fda0004f41670 */
[----:B------:R-:W0:Y:S01]  /*be500*/  @!P2 LDC.64 R16, c[0x0][0x5c0] ;  /* 0x00017000ff10ab82 */ /* 0x000e220000000a00 */
[----:B------:R-:W-:Y:S02]  /*be510*/  F2FP.SATFINITE.E4M3.F32.PACK_AB_MERGE_C R18, RZ, R18, RZ ;  /* 0x00000012ff12723e */ /* 0x000fe400048070ff */
[C---:B------:R-:W-:Y:S02]  /*be520*/  LOP3.LUT P0, RZ, R7.reuse, 0x40000000, RZ, 0xc0, !PT ;  /* 0x4000000007ff7812 */ /* 0x040fe4000780c0ff */
[----:B------:R-:W-:Y:S02]  /*be530*/  LOP3.LUT P5, RZ, R7, 0x2000, RZ, 0xc0, !PT ;  /* 0x0000200007ff7812 */ /* 0x000fe400078ac0ff */
[----:B0-----:R-:W-:-:S05]  /*be540*/  @!P2 IADD3 R16, P6, R24, R16, RZ ;  /* 0x000000101810a210 */ /* 0x001fca0007fde0ff */
[----:B------:R-:W-:-:S05]  /*be550*/  @!P2 IMAD.X R17, R32, 0x1, R17, P6 ;  /* 0x000000012011a824 */ /* 0x000fca00030e0611 */
[----:B------:R4:W-:Y:S01]  /*be560*/  @!P2 STG.E.U8 desc[UR32][R16.64+0x1e1], R18 ;  /* 0x0001e1121000a986 */ /* 0x0009e2000c101120 */
[----:B------:R-:W-:Y:S01]  /*be570*/  ISETP.LT.OR P2, PT, R31, 0x1e9, !P1 ;  /* 0x000001e91f00780c */ /* 0x000fe20004f41670 */
[----:B----4-:R-:W-:Y:S02]  /*be580*/  FMUL R16, R71, UR27 ;  /* 0x0000001b47107c20 */ /* 0x010fe40008400000 */
[----:B------:R-:W4:Y:S03]  /*be590*/  LDL.LU R71, [R1+0x166c] ;  /* 0x00166c0001477983 */ /* 0x000f260000300800 */
[----:B------:R-:W-:-:S05]  /*be5a0*/  F2FP.SATFINITE.E4M3.F32.PACK_AB_MERGE_C R16, RZ, R16, RZ ;  /* 0x00000010ff10723e */ /* 0x000fca00048070ff */
[----:B------:R0:W-:Y:S02]  /*be5b0*/  @!P0 STG.E.U8 desc[UR32][R138.64+0x1e0], R16 ;  /* 0x0001e0108a008986 */ /* 0x0001e4000c101120 */
[----:B0-----:R-:W-:-:S05]  /*be5c0*/  FMUL R16, R65, UR27 ;  /* 0x0000001b41107c20 */ /* 0x001fca0008400000 */
[----:B------:R-:W-:-:S05]  /*be5d0*/  F2FP.SATFINITE.E4M3.F32.PACK_AB_MERGE_C R16, RZ, R16, RZ ;  /* 0x00000010ff10723e */ /* 0x000fca00048070ff */
[----:B------:R0:W-:Y:S02]  /*be5e0*/  @!P5 STG.E.U8 desc[UR32][R136.64+0x1e1], R16 ;  /* 0x0001e1108800d986 */ /* 0x0001e4000c101120 */
[----:B0-----:R-:W0:Y:S02]  /*be5f0*/  @!P2 LDC.64 R16, c[0x0][0x5c0] ;  /* 0x00017000ff10ab82 */ /* 0x001e240000000a00 */
[----:B0-----:R-:W-:-:S05]  /*be600*/  @!P2 IADD3 R16, P6, R24, R16, RZ ;  /* 0x000000101810a210 */ /* 0x001fca0007fde0ff */
[----:B------:R-:W-:Y:S01]  /*be610*/  @!P2 IMAD.X R17, R32, 0x1, R17, P6 ;  /* 0x000000012011a824 */ /* 0x000fe200030e0611 */
[----:B------:R-:W-:Y:S01]  /*be620*/  LOP3.LUT P3, RZ, R7, 0x20000000, RZ, 0xc0, !PT ;  /* 0x2000000007ff7812 */ /* 0x000fe2000786c0ff */
[----:B--2---:R-:W-:Y:S02]  /*be630*/  FMUL R18, R19, UR27 ;  /* 0x0000001b13127c20 */ /* 0x004fe40008400000 */
[----:B------:R-:W2:Y:S03]  /*be640*/  LDL.LU R19, [R1+0x1670] ;  /* 0x0016700001137983 */ /* 0x000ea60000300800 */
[----:B------:R-:W-:Y:S01]  /*be650*/  F2FP.SATFINITE.E4M3.F32.PACK_AB_MERGE_C R18, RZ, R18, RZ ;  /* 0x00000012ff12723e */ /* 0x000fe200048070ff */
[----:B------:R-:W2:Y:S04]  /*be660*/  LDL.LU R65, [R1+0x1674] ;  /* 0x0016740001417983 */ /* 0x000ea80000300800 */
[----:B------:R0:W-:Y:S01]  /*be670*/  @!P2 STG.E.U8 desc[UR32][R16.64+0x1e8], R18 ;  /* 0x0001e8121000a986 */ /* 0x0001e2000c101120 */
[----:B------:R-:W-:-:S13]  /*be680*/  ISETP.LT.OR P2, PT, R31, 0x1ea, !P1 ;  /* 0x000001ea1f00780c */ /* 0x000fda0004f41670 */
[----:B0-----:R-:W0:Y:S01]  /*be690*/  @!P2 LDC.64 R16, c[0x0][0x5c0] ;  /* 0x00017000ff10ab82 */ /* 0x001e220000000a00 */
[----:B------:R-:W-:Y:S02]  /*be6a0*/  FMUL R18, R69, UR27 ;  /* 0x0000001b45127c20 */ /* 0x000fe40008400000 */
[----:B------:R-:W2:Y:S03]  /*be6b0*/  LDL.LU R69, [R1+0x1678] ;  /* 0x0016780001457983 */ /* 0x000ea60000300800 */
[----:B------:R-:W-:Y:S02]  /*be6c0*/  F2FP.SATFINITE.E4M3.F32.PACK_AB_MERGE_C R18, RZ, R18, RZ ;  /* 0x00000012ff12723e */ /* 0x000fe400048070ff */
[----:B0-----:R-:W-:-:S05]  /*be6d0*/  @!P2 IADD3 R16, P6, R24, R16, RZ ;  /* 0x000000101810a210 */ /* 0x001fca0007fde0ff */
[----:B------:R-:W-:-:S05]  /*be6e0*/  @!P2 IMAD.X R17, R32, 0x1, R17, P6 ;  /* 0x000000012011a824 */ /* 0x000fca00030e0611 */
        /* <DEDUP_REMOVED lines=26> */
[----:B0-----:R-:W-:Y:S02]  /*be890*/  FMUL R16, R65, UR27 ;  /* 0x0000001b41107c20 */ /* 0x001fe40008400000 */
[----:B------:R-:W2:Y:S04]  /*be8a0*/  LDL.LU R65, [R1+0x1688] ;  /* 0x0016880001417983 */ /* 0x000ea80000300800 */
[----:B------:R-:W2:Y:S01]  /*be8b0*/  LDL.LU R68, [R1+0x168c] ;  /* 0x00168c0001447983 */ /* 0x000ea20000300800 */
[----:B------:R-:W-:-:S05]  /*be8c0*/  F2FP.SATFINITE.E4M3.F32.PACK_AB_MERGE_C R16, RZ, R16, RZ ;  /* 0x00000010ff10723e */ /* 0x000fca00048070ff */
[----:B------:R0:W-:Y:S02]  /*be8d0*/  @!P5 STG.E.U8 desc[UR32][R146.64+0x1f0], R16 ;  /* 0x0001f0109200d986 */ /* 0x0001e4000c101120 */
[----:B0-----:R-:W-:Y:S02]  /*be8e0*/  FMUL R16, R69, UR27 ;  /* 0x0000001b45107c20 */ /* 0x001fe40008400000 */
[----:B------:R-:W2:Y:S01]  /*be8f0*/  LDL.LU R69, [R1+0x1690] ;  /* 0x0016900001457983 */ /* 0x000ea20000300800 */
[----:B---3--:R-:W-:-:S03]  /*be900*/  FMUL R18, R70, UR27 ;  /* 0x0000001b46127c20 */ /* 0x008fc60008400000 */
[----:B------:R-:W3:Y:S01]  /*be910*/  LDL.LU R70, [R1+0x1694] ;  /* 0x0016940001467983 */ /* 0x000ee20000300800 */
[----:B------:R-:W-:Y:S02]  /*be920*/  LOP3.LUT P0, RZ, R7, 0x800, RZ, 0xc0, !PT ;  /* 0x0000080007ff7812 */ /* 0x000fe4000780c0ff */
[----:B------:R-:W-:Y:S02]  /*be930*/  ISETP.LT.OR P2, PT, R31, 0x1f9, !P1 ;  /* 0x000001f91f00780c */ /* 0x000fe40004f41670 */
[----:B------:R-:W-:-:S09]  /*be940*/  F2FP.SATFINITE.E4M3.F32.PACK_AB_MERGE_C R16, RZ, R16, RZ ;  /* 0x00000010ff10723e */ /* 0x000fd200048070ff */
[----:B------:R0:W-:Y:S02]  /*be950*/  @!P0 STG.E.U8 desc[UR32][R144.64+0x1f1], R16 ;  /* 0x0001f11090008986 */ /* 0x0001e4000c101120 */
[----:B0-----:R-:W0:Y:S01]  /*be960*/  @!P2 LDC.64 R16, c[0x0][0x5c0] ;  /* 0x00017000ff10ab82 */ /* 0x001e220000000a00 */
[----:B------:R-:W-:Y:S02]  /*be970*/  ISETP.LT.OR P1, PT, R31, 0x1fa, !P1 ;  /* 0x000001fa1f00780c */ /* 0x000fe40004f21670 */
[----:B------:R-:W-:Y:S02]  /*be980*/  F2FP.SATFINITE.E4M3.F32.PACK_AB_MERGE_C R18, RZ, R18, RZ ;  /* 0x00000012ff12723e */ /* 0x000fe400048070ff */
[----:B0-----:R-:W-:-:S05]  /*be990*/  @!P2 IADD3 R16, P6, R24, R16, RZ ;  /* 0x000000101810a210 */ /* 0x001fca0007fde0ff */
[----:B------:R-:W-:-:S05]  /*be9a0*/  @!P2 IMAD.X R17, R32, 0x1, R17, P6 ;  /* 0x000000012011a824 */ /* 0x000fca00030e0611 */
[----:B------:R0:W-:Y:S02]  /*be9b0*/  @!P2 STG.E.U8 desc[UR32][R16.64+0x1f8], R18 ;  /* 0x0001f8121000a986 */ /* 0x0001e4000c101120 */
[----:B0-----:R-:W0:Y:S01]  /*be9c0*/  @!P1 LDC.64 R16, c[0x0][0x5c0] ;  /* 0x00017000ff109b82 */ /* 0x001e220000000a00 */
[----:B----4-:R-:W-:Y:S01]  /*be9d0*/  FMUL R18, R71, UR27 ;  /* 0x0000001b47127c20 */ /* 0x010fe20008400000 */
[----:B------:R-:W-:Y:S01]  /*be9e0*/  LOP3.LUT P4, RZ, R7, 0x8000000, RZ, 0xc0, !PT ;  /* 0x0800000007ff7812 */ /* 0x000fe2000788c0ff */
[----:B------:R-:W4:Y:S03]  /*be9f0*/  LDL.LU R71, [R1+0x1698] ;  /* 0x0016980001477983 */ /* 0x000f260000300800 */
[----:B------:R-:W-:Y:S01]  /*bea00*/  F2FP.SATFINITE.E4M3.F32.PACK_AB_MERGE_C R18, RZ, R18, RZ ;  /* 0x00000012ff12723e */ /* 0x000fe200048070ff */
[----:B------:R-:W4:Y:S01]  /*bea10*/  LDL.LU R75, [R1+0x169c] ;  /* 0x00169c00014b7983 */ /* 0x000f220000300800 */
[----:B0-----:R-:W-:-:S05]  /*bea20*/  @!P1 IADD3 R16, P2, R24, R16, RZ ;  /* 0x0000001018109210 */ /* 0x001fca0007f5e0ff */
[----:B------:R-:W-:-:S05]  /*bea30*/  @!P1 IMAD.X R17, R32, 0x1, R17, P2 ;  /* 0x0000000120119824 */ /* 0x000fca00010e0611 */
[----:B------:R2:W-:Y:S01]  /*bea40*/  @!P1 STG.E.U8 desc[UR32][R16.64+0x1f9], R18 ;  /* 0x0001f91210009986 */ /* 0x0005e2000c101120 */
[C---:B------:R-:W-:Y:S02]  /*bea50*/  LOP3.LUT P1, RZ, R7.reuse, 0x400, RZ, 0xc0, !PT ;  /* 0x0000040007ff7812 */ /* 0x040fe4000782c0ff */
[C---:B------:R-:W-:Y:S02]  /*bea60*/  LOP3.LUT P6, RZ, R7.reuse, 0x100, RZ, 0xc0, !PT ;  /* 0x0000010007ff7812 */ /* 0x040fe400078cc0ff */
[----:B------:R-:W-:Y:S02]  /*bea70*/  LOP3.LUT P5, RZ, R7, 0x40, RZ, 0xc0, !PT ;  /* 0x0000004007ff7812 */ /* 0x000fe400078ac0ff */
[C---:B------:R-:W-:Y:S02]  /*bea80*/  LOP3.LUT P3, RZ, R4.reuse, 0x20000000, RZ, 0xc0, !PT ;  /* 0x2000000004ff7812 */ /* 0x040fe4000786c0ff */
[----:B------:R-:W-:Y:S01]  /*bea90*/  LOP3.LUT P0, RZ, R4, 0x10000000, RZ, 0xc0, !PT ;  /* 0x1000000004ff7812 */ /* 0x000fe2000780c0ff */
[----:B--2---:R-:W-:-:S05]  /*beaa0*/  FMUL R16, R19, UR27 ;  /* 0x0000001b13107c20 */ /* 0x004fca0008400000 */
[----:B------:R-:W-:-:S05]  /*beab0*/  F2FP.SATFINITE.E4M3.F32.PACK_AB_MERGE_C R19, RZ, R16, RZ ;  /* 0x00000010ff13723e */ /* 0x000fca00048070ff */
[----:B------:R-:W-:Y:S01]  /*beac0*/  @!P4 STG.E.U8 desc[UR32][R154.64+0x1f8], R19 ;  /* 0x0001f8139a00c986 */ /* 0x000fe2000c101120 */
[----:B------:R-:W-:-:S03]  /*bead0*/  FMUL R16, R65, UR27 ;  /* 0x0000001b41107c20 */ /* 0x000fc60008400000 */
[----:B------:R-:W2:Y:S02]  /*beae0*/  LDL.LU R65, [R1+0x16a0] ;  /* 0x0016a00001417983 */ /* 0x000ea40000300800 */
[----:B------:R-:W-:-:S05]  /*beaf0*/  F2FP.SATFINITE.E4M3.F32.PACK_AB_MERGE_C R16, RZ, R16, RZ ;  /* 0x00000010ff10723e */ /* 0x000fca00048070ff */
[----:B------:R0:W-:Y:S02]  /*beb00*/  @!P1 STG.E.U8 desc[UR32][R152.64+0x1f9], R16 ;  /* 0x0001f91098009986 */ /* 0x0001e4000c101120 */
[----:B0-----:R-:W-:Y:S02]  /*beb10*/  FMUL R16, R68, UR27 ;  /* 0x0000001b44107c20 */ /* 0x001fe40008400000 */
[----:B------:R-:W2:Y:S03]  /*beb20*/  LDL.LU R68, [R1+0x16a4] ;  /* 0x0016a40001447983 */ /* 0x000ea60000300800 */
[----:B------:R-:W-:-:S05]  /*beb30*/  F2FP.SATFINITE.E4M3.F32.PACK_AB_MERGE_C R16, RZ, R16, RZ ;  /* 0x00000010ff10723e */ /* 0x000fca00048070ff */
[----:B------:R0:W-:Y:S02]  /*beb40*/  @!P6 STG.E.U8 desc[UR32][R150.64+0x100], R16 ;  /* 0x000100109600e986 */ /* 0x0001e4000c101120 */
[----:B0-----:R-:W-:-:S05]  /*beb50*/  FMUL R16, R69, UR27 ;  /* 0x0000001b45107c20 */ /* 0x001fca0008400000 */
[----:B------:R-:W-:-:S05]  /*beb60*/  F2FP.SATFINITE.E4M3.F32.PACK_AB_MERGE_C R16, RZ, R16, RZ ;  /* 0x00000010ff10723e */ /* 0x000fca00048070ff */
[----:B------:R0:W-:Y:S02]  /*beb70*/  @!P5 STG.E.U8 desc[UR32][R148.64+0x101], R16 ;  /* 0x000101109400d986 */ /* 0x0001e4000c101120 */
[----:B0-----:R-:W0:Y:S01]  /*beb80*/  @!P3 LDC.64 R16, c[0x0][0x5c0] ;  /* 0x00017000ff10bb82 */ /* 0x001e220000000a00 */
[----:B---3--:R-:W-:-:S05]  /*beb90*/  FMUL R18, R70, UR27 ;  /* 0x0000001b46127c20 */ /* 0x008fca0008400000 */
[----:B------:R-:W-:Y:S02]  /*beba0*/  F2FP.SATFINITE.E4M3.F32.PACK_AB_MERGE_C R18, RZ, R18, RZ ;  /* 0x00000012ff12723e */ /* 0x000fe400048070ff */
[----:B0-----:R-:W-:-:S05]  /*bebb0*/  @!P3 IADD3 R16, P1, R33, R16, RZ ;  /* 0x000000102110b210 */ /* 0x001fca0007f3e0ff */
[----:B------:R-:W-:Y:S02]  /*bebc0*/  @!P3 IMAD.X R17, R157, 0x1, R17, P1 ;  /* 0x000000019d11b824 */ /* 0x000fe400008e0611 */
[----:B------:R-:W3:Y:S04]  /*bebd0*/  LDL.LU R157, [R1+0x1df4] ;  /* 0x001df400019d7983 */ /* 0x000ee80000300800 */
[----:B------:R0:W-:Y:S04]  /*bebe0*/  @!P3 STG.E.U8 desc[UR32][R16.64+0x100], R18 ;  /* 0x000100121000b986 */ /* 0x0001e8000c101120 */
[----:B------:R-:W3:Y:S01]  /*bebf0*/  LDL.LU R69, [R1+0x16a8] ;  /* 0x0016a80001457983 */ /* 0x000ee20000300800 */
[----:B0-----:R-:W0:Y:S02]  /*bec00*/  @!P0 LDC.64 R16, c[0x0][0x5c0] ;  /* 0x00017000ff108b82 */ /* 0x001e240000000a00 */
[----:B0-----:R-:W-:-:S02]  /*bec10*/  @!P0 IADD3 R16, P1, R158, R16, RZ ;  /* 0x000000109e108210 */ /* 0x001fc40007f3e0ff */
[----:B------:R-:W3:Y:S03]  /*bec20*/  LDL.LU R158, [R1+0x1df0] ;  /* 0x001df000019e7983 */ /* 0x000ee60000300800 */
[----:B------:R-:W-:Y:S02]  /*bec30*/  @!P0 IMAD.X R17, R159, 0x1, R17, P1 ;  /* 0x000000019f118824 */ /* 0x000fe400008e0611 */
[----:B------:R-:W3:Y:S01]  /*bec40*/  LDL.LU R159, [R1+0x1dec] ;  /* 0x001dec00019f7983 */ /* 0x000ee20000300800 */
[----:B----4-:R-:W-:Y:S01]  /*bec50*/  FMUL R18, R71, UR27 ;  /* 0x0000001b47127c20 */ /* 0x010fe20008400000 */
[C---:B------:R-:W-:Y:S02]  /*bec60*/  LOP3.LUT P1, RZ, R7.reuse, 0x20, RZ, 0xc0, !PT ;  /* 0x0000002007ff7812 */ /* 0x040fe4000782c0ff */
[----:B------:R-:W-:Y:S01]  /*bec70*/  LOP3.LUT P2, RZ, R7, 0x10, RZ, 0xc0, !PT ;  /* 0x0000001007ff7812 */ /* 0x000fe2000784c0ff */
[----:B------:R-:W4:Y:S01]  /*bec80*/  LDL.LU R70, [R1+0x16ac] ;  /* 0x0016ac0001467983 */ /* 0x000f220000300800 */
[----:B------:R-:W-:-:S02]  /*bec90*/  F2FP.SATFINITE.E4M3.F32.PACK_AB_MERGE_C R18, RZ, R18, RZ ;  /* 0x00000012ff12723e */ /* 0x000fc400048070ff */
[----:B------:R-:W-:Y:S01]  /*beca0*/  LOP3.LUT P4, RZ, R4, 0x8000000, RZ, 0xc0, !PT ;  /* 0x0800000004ff7812 */ /* 0x000fe2000788c0ff */
[----:B------:R-:W4:Y:S04]  /*becb0*/  LDL.LU R71, [R1+0x16b0] ;  /* 0x0016b00001477983 */ /* 0x000f280000300800 */
[----:B------:R0:W-:Y:S02]  /*becc0*/  @!P0 STG.E.U8 desc[UR32][R16.64+0x101], R18 ;  /* 0x0001011210008986 */ /* 0x0001e4000c101120 */
[----:B0-----:R-:W-:-:S05]  /*becd0*/  FMUL R16, R75, UR27 ;  /* 0x0000001b4b107c20 */ /* 0x001fca0008400000 */
[----:B------:R-:W-:Y:S02]  /*bece0*/  F2FP.SATFINITE.E4M3.F32.PACK_AB_MERGE_C R16, RZ, R16, RZ ;  /* 0x00000010ff10723e */ /* 0x000fe400048070ff */
[----:B------:R-:W-:Y:S01]  /*becf0*/  LOP3.LUT P5, RZ, R4, 0x4000000, RZ, 0xc0, !PT ;  /* 0x0400000004ff7812 */ /* 0x000fe200078ac0ff */
[----:B--2---:R-:W-:-:S05]  /*bed00*/  FMUL R18, R68, UR27 ;  /* 0x0000001b44127c20 */ /* 0x004fca0008400000 */
[----:B------:R-:W-:Y:S01]  /*bed10*/  F2FP.SATFINITE.E4M3.F32.PACK_AB_MERGE_C R18, RZ, R18, RZ ;  /* 0x00000012ff12723e */ /* 0x000fe200048070ff */
[----:B---3--:R0:W-:Y:S02]  /*bed20*/  @!P1 STG.E.U8 desc[UR32][R158.64+0x108], R16 ;  /* 0x000108109e009986 */ /* 0x0081e4000c101120 */
[----:B0-----:R-:W-:Y:S02]  /*bed30*/  FMUL R16, R65, UR27 ;  /* 0x0000001b41107c20 */ /* 0x001fe40008400000 */
[----:B------:R-:W2:Y:S03]  /*bed40*/  LDL.LU R65, [R1+0x16b4] ;  /* 0x0016b40001417983 */ /* 0x000ea60000300800 */
[----:B------:R-:W-:-:S05]  /*bed50*/  F2FP.SATFINITE.E4M3.F32.PACK_AB_MERGE_C R16, RZ, R16, RZ ;  /* 0x00000010ff10723e */ /* 0x000fca00048070ff */
[----:B------:R0:W-:Y:S02]  /*bed60*/  @!P2 STG.E.U8 desc[UR32][R156.64+0x109], R16 ;  /* 0x000109109c00a986 */ /* 0x0001e4000c101120 */
[----:B0-----:R-:W0:Y:S02]  /*bed70*/  @!P4 LDC.64 R16, c[0x0][0x5c0] ;  /* 0x00017000ff10cb82 */ /* 0x001e240000000a00 */
[----:B0-----:R-:W-:Y:S02]  /*bed80*/  @!P4 IADD3 R16, P1, R160, R16, RZ ;  /* 0x00000010a010c210 */ /* 0x001fe40007f3e0ff */
[----:B------:R-:W3:Y:S03]  /*bed90*/  LDL.LU R160, [R1+0x1de8] ;  /* 0x001de80001a07983 */ /* 0x000ee60000300800 */
[----:B------:R-:W-:Y:S02]  /*beda0*/  @!P4 IMAD.X R17, R162, 0x1, R17, P1 ;  /* 0x00000001a211c824 */ /* 0x000fe400008e0611 */
[----:B------:R-:W3:Y:S04]  /*bedb0*/  LDL.LU R162, [R1+0x1de4] ;  /* 0x001de40001a27983 */ /* 0x000ee80000300800 */
[----:B------:R0:W-:Y:S02]  /*bedc0*/  @!P4 STG.E.U8 desc[UR32][R16.64+0x108], R18 ;  /* 0x000108121000c986 */ /* 0x0001e4000c101120 */
[----:B0-----:R-:W0:Y:S02]  /*bedd0*/  @!P5 LDC.64 R16, c[0x0][0x5c0] ;  /* 0x00017000ff10db82 */ /* 0x001e240000000a00 */
[----:B0-----:R-:W-:-:S02]  /*bede0*/  @!P5 IADD3 R16, P1, R163, R16, RZ ;  /* 0x00000010a310d210 */ /* 0x001fc40007f3e0ff */
[----:B------:R-:W3:Y:S03]  /*bedf0*/  LDL.LU R163, [R1+0x1de0] ;  /* 0x001de00001a37983 */ /* 0x000ee60000300800 */
[----:B------:R-:W-:Y:S02]  /*bee00*/  @!P5 IMAD.X R17, R161, 0x1, R17, P1 ;  /* 0x00000001a111d824 */ /* 0x000fe400008e0611 */
[----:B------:R-:W3:Y:S01]  /*bee10*/  LDL.LU R161, [R1+0x1ddc] ;  /* 0x001ddc0001a17983 */ /* 0x000ee20000300800 */
[----:B------:R-:W-:Y:S01]  /*bee20*/  FMUL R18, R69, UR27 ;  /* 0x0000001b45127c20 */ /* 0x000fe20008400000 */
[C---:B------:R-:W-:Y:S02]  /*bee30*/  LOP3.LUT P6, RZ, R7.reuse, 0x8, RZ, 0xc0, !PT ;  /* 0x0000000807ff7812 */ /* 0x040fe400078cc0ff */
[----:B------:R-:W-:Y:S01]  /*bee40*/  LOP3.LUT P3, RZ, R7, 0x4, RZ, 0xc0, !PT ;  /* 0x0000000407ff7812 */ /* 0x000fe2000786c0ff */
[----:B------:R-:W3:Y:S01]  /*bee50*/  LDL.LU R69, [R1+0x16b8] ;  /* 0x0016b80001457983 */ /* 0x000ee20000300800 */
[----:B------:R-:W-:-:S02]  /*bee60*/  F2FP.SATFINITE.E4M3.F32.PACK_AB_MERGE_C R18, RZ, R18, RZ ;  /* 0x00000012ff12723e */ /* 0x000fc400048070ff */
[----:B------:R-:W-:Y:S01]  /*bee70*/  LOP3.LUT P0, RZ, R4, 0x2000000, RZ, 0xc0, !PT ;  /* 0x0200000004ff7812 */ /* 0x000fe2000780c0ff */
[----:B------:R-:W3:Y:S04]  /*bee80*/  LDL.LU R75, [R1+0x16bc] ;  /* 0x0016bc00014b7983 */ /* 0x000ee80000300800 */
[----:B------:R4:W-:Y:S02]  /*bee90*/  @!P5 STG.E.U8 desc[UR32][R16.64+0x109], R18 ;  /* 0x000109121000d986 */ /* 0x0009e4000c101120 */
[----:B----4-:R-:W-:Y:S01]  /*beea0*/  FMUL R16, R70, UR27 ;  /* 0x0000001b46107c20 */ /* 0x010fe20008400000 */
[----:B------:R-:W-:Y:S01]  /*beeb0*/  LOP3.LUT P4, RZ, R7, 0x2, RZ, 0xc0, !PT ;  /* 0x0000000207ff7812 */ /* 0x000fe2000788c0ff */
[----:B------:R-:W4:Y:S03]  /*beec0*/  LDL.LU R70, [R1+0x16c0] ;  /* 0x0016c00001467983 */ /* 0x000f260000300800 */
[----:B------:R-:W-:-:S02]  /*beed0*/  F2FP.SATFINITE.E4M3.F32.PACK_AB_MERGE_C R16, RZ, R16, RZ ;  /* 0x00000010ff10723e */ /* 0x000fc400048070ff */
[----:B------:R-:W-:-:S07]  /*beee0*/  LOP3.LUT R2, R2, 0xffff7fff, RZ, 0xc0, !PT ;  /* 0xffff7fff02027812 */ /* 0x000fce00078ec0ff */
[----:B------:R-:W-:Y:S02]  /*beef0*/  @P4 LOP3.LUT R2, R2, 0x8000, RZ, 0xfc, !PT ;  /* 0x0000800002024812 */ /* 0x000fe400078efcff */
[----:B------:R-:W-:Y:S01]  /*bef00*/  LOP3.LUT P4, RZ, R4, 0x1000000, RZ, 0xc0, !PT ;  /* 0x0100000004ff7812 */ /* 0x000fe2000788c0ff */
[----:B--2---:R-:W-:-:S05]  /*bef10*/  FMUL R18, R65, UR27 ;  /* 0x0000001b41127c20 */ /* 0x004fca0008400000 */
[----:B------:R-:W-:Y:S01]  /*bef20*/  F2FP.SATFINITE.E4M3.F32.PACK_AB_MERGE_C R18, RZ, R18, RZ ;  /* 0x00000012ff12723e */ /* 0x000fe200048070ff */
[----:B---3--:R0:W-:Y:S02]  /*bef30*/  @!P6 STG.E.U8 desc[UR32][R162.64+0x110], R16 ;  /* 0x00011010a200e986 */ /* 0x0081e4000c101120 */
[----:B0-----:R-:W-:-:S05]  /*bef40*/  FMUL R16, R71, UR27 ;  /* 0x0000001b47107c20 */ /* 0x001fca0008400000 */
[----:B------:R-:W-:-:S05]  /*bef50*/  F2FP.SATFINITE.E4M3.F32.PACK_AB_MERGE_C R16, RZ, R16, RZ ;  /* 0x00000010ff10723e */ /* 0x000fca00048070ff */
[----:B------:R0:W-:Y:S02]  /*bef60*/  @!P3 STG.E.U8 desc[UR32][R160.64+0x111], R16 ;  /* 0x00011110a000b986 */ /* 0x0001e4000c101120 */
[----:B0-----:R-:W0:Y:S02]  /*bef70*/  @!P0 LDC.64 R16, c[0x0][0x5c0] ;  /* 0x00017000ff108b82 */ /* 0x001e240000000a00 */
[----:B0-----:R-:W-:Y:S02]  /*bef80*/  @!P0 IADD3 R16, P1, R164, R16, RZ ;  /* 0x00000010a4108210 */ /* 0x001fe40007f3e0ff */
[----:B------:R-:W2:Y:S03]  /*bef90*/  LDL.LU R164, [R1+0x1dd8] ;  /* 0x001dd80001a47983 */ /* 0x000ea60000300800 */
[----:B------:R-:W-:Y:S02]  /*befa0*/  @!P0 IMAD.X R17, R166, 0x1, R17, P1 ;  /* 0x00000001a6118824 */ /* 0x000fe400008e0611 */
[----:B------:R-:W3:Y:S04]  /*befb0*/  LDL.LU R166, [R1+0x1dd4] ;  /* 0x001dd40001a67983 */ /* 0x000ee80000300800 */
[----:B------:R0:W-:Y:S04]  /*befc0*/  @!P0 STG.E.U8 desc[UR32][R16.64+0x110], R18 ;  /* 0x0001101210008986 */ /* 0x0001e8000c101120 */
[----:B------:R-:W2:Y:S01]  /*befd0*/  LDL.LU R71, [R1+0x16c4] ;  /* 0x0016c40001477983 */ /* 0x000ea20000300800 */
[----:B0-----:R-:W0:Y:S02]  /*befe0*/  @!P4 LDC.64 R16, c[0x0][0x5c0] ;  /* 0x00017000ff10cb82 */ /* 0x001e240000000a00 */
[----:B0-----:R-:W-:-:S02]  /*beff0*/  @!P4 IADD3 R16, P1, R167, R16, RZ ;  /* 0x00000010a710c210 */ /* 0x001fc40007f3e0ff */
[----:B------:R-:W3:Y:S03]  /*bf000*/  LDL.LU R167, [R1+0x1dd0] ;  /* 0x001dd00001a77983 */ /* 0x000ee60000300800 */
[----:B------:R-:W-:Y:S01]  /*bf010*/  @!P4 IMAD.X R17, R165, 0x1, R17, P1 ;  /* 0x00000001a511c824 */ /* 0x000fe200008e0611 */
[----:B------:R-:W2:Y:S04]  /*bf020*/  LDL.LU R65, [R1+0x16c8] ;  /* 0x0016c80001417983 */ /* 0x000ea80000300800 */
[----:B------:R-:W2:Y:S01]  /*bf030*/  LDL.LU R165, [R1+0x1dcc] ;  /* 0x001dcc0001a57983 */ /* 0x000ea20000300800 */
[----:B------:R-:W-:Y:S02]  /*bf040*/  LOP3.LUT P6, RZ, R8, 0x80000000, RZ, 0xc0, !PT ;  /* 0x8000000008ff7812 */ /* 0x000fe400078cc0ff */
[----:B------:R-:W-:Y:S01]  /*bf050*/  LOP3.LUT P1, RZ, R4, 0x1000000, RZ, 0xc0, !PT ;  /* 0x0100000004ff7812 */ /* 0x000fe2000782c0ff */
[----:B------:R-:W-:Y:S01]  /*bf060*/  FMUL R18, R69, UR27 ;  /* 0x0000001b45127c20 */ /* 0x000fe20008400000 */
[----:B------:R-:W-:Y:S01]  /*bf070*/  LOP3.LUT R2, R2, 0xffffbfff, RZ, 0xc0, !PT ;  /* 0xffffbfff02027812 */ /* 0x000fe200078ec0ff */
[----:B------:R-:W2:Y:S03]  /*bf080*/  LDL.LU R68, [R1+0x16cc] ;  /* 0x0016cc0001447983 */ /* 0x000ea60000300800 */
[----:B------:R-:W-:Y:S01]  /*bf090*/  F2FP.SATFINITE.E4M3.F32.PACK_AB_MERGE_C R18, RZ, R18, RZ ;  /* 0x00000012ff12723e */ /* 0x000fe200048070ff */
[----:B------:R-:W2:Y:S04]  /*bf0a0*/  LDL.LU R69, [R1+0x16d0] ;  /* 0x0016d00001457983 */ /* 0x000ea80000300800 */
[----:B------:R-:W-:-:S02]  /*bf0b0*/  @P6 LOP3.LUT R2, R2, 0x4000, RZ, 0xfc, !PT ;  /* 0x0000400002026812 */ /* 0x000fc400078efcff */
[----:B------:R0:W-:Y:S02]  /*bf0c0*/  @!P1 STG.E.U8 desc[UR32][R16.64+0x111], R18 ;  /* 0x0001111210009986 */ /* 0x0001e4000c101120 */
[----:B------:R-:W-:Y:S02]  /*bf0d0*/  LOP3.LUT P4, RZ, R2, 0x8000, RZ, 0xc0, !PT ;  /* 0x0000800002ff7812 */ /* 0x000fe4000788c0ff */
[----:B------:R-:W-:Y:S01]  /*bf0e0*/  LOP3.LUT P2, RZ, R7, 0x1, RZ, 0xc0, !PT ;  /* 0x0000000107ff7812 */ /* 0x000fe2000784c0ff */
[----:B0-----:R-:W-:Y:S01]  /*bf0f0*/  FMUL R16, R75, UR27 ;  /* 0x0000001b4b107c20 */ /* 0x001fe20008400000 */
[----:B------:R-:W-:-:S04]  /*bf100*/  LOP3.LUT P5, RZ, R4, 0x800000, RZ, 0xc0, !PT ;  /* 0x0080000004ff7812 */ /* 0x000fc800078ac0ff */
[----:B------:R-:W-:Y:S02]  /*bf110*/  F2FP.SATFINITE.E4M3.F32.PACK_AB_MERGE_C R16, RZ, R16, RZ ;  /* 0x00000010ff10723e */ /* 0x000fe400048070ff */
[----:B------:R-:W-:-:S03]  /*bf120*/  LOP3.LUT P6, RZ, R4, 0x400000, RZ, 0xc0, !PT ;  /* 0x0040000004ff7812 */ /* 0x000fc600078cc0ff */
[----:B---3--:R4:W-:Y:S02]  /*bf130*/  @!P4 STG.E.U8 desc[UR32][R166.64+0x118], R16 ;  /* 0x00011810a600c986 */ /* 0x0089e4000c101120 */
[----:B----4-:R-:W-:Y:S01]  /*bf140*/  FMUL R16, R70, UR27 ;  /* 0x0000001b46107c20 */ /* 0x010fe20008400000 */
[----:B--2---:R-:W-:Y:S01]  /*bf150*/  FMUL R18, R71, UR27 ;  /* 0x0000001b47127c20 */ /* 0x004fe20008400000 */
[----:B------:R-:W2:Y:S03]  /*bf160*/  LDL.LU R70, [R1+0x16d4] ;  /* 0x0016d40001467983 */ /* 0x000ea60000300800 */
[----:B------:R-:W-:-:S05]  /*bf170*/  F2FP.SATFINITE.E4M3.F32.PACK_AB_MERGE_C R16, RZ, R16, RZ ;  /* 0x00000010ff10723e */ /* 0x000fca00048070ff */
[----:B------:R0:W-:Y:S02]  /*bf180*/  @!P2 STG.E.U8 desc[UR32][R164.64+0x119], R16 ;  /* 0x00011910a400a986 */ /* 0x0001e4000c101120 */
[----:B0-----:R-:W0:Y:S01]  /*bf190*/  @!P5 LDC.64 R16, c[0x0][0x5c0] ;  /* 0x00017000ff10db82 */ /* 0x001e220000000a00 */
[----:B------:R-:W-:Y:S02]  /*bf1a0*/  F2FP.SATFINITE.E4M3.F32.PACK_AB_MERGE_C R18, RZ, R18, RZ ;  /* 0x00000012ff12723e */ /* 0x000fe400048070ff */
[----:B0-----:R-:W-:Y:S02]  /*bf1b0*/  @!P5 IADD3 R16, P1, R168, R16, RZ ;  /* 0x00000010a810d210 */ /* 0x001fe40007f3e0ff */
[----:B------:R-:W3:Y:S03]  /*bf1c0*/  LDL.LU R168, [R1+0x1dc8] ;  /* 0x001dc80001a87983 */ /* 0x000ee60000300800 */
[----:B------:R-:W-:-:S02]  /*bf1d0*/  @!P5 IMAD.X R17, R170, 0x1, R17, P1 ;  /* 0x00000001aa11d824 */ /* 0x000fc400008e0611 */
[----:B------:R-:W4:Y:S04]  /*bf1e0*/  LDL.LU R170, [R1+0x1dc4] ;  /* 0x001dc40001aa7983 */ /* 0x000f280000300800 */
[----:B------:R0:W-:Y:S04]  /*bf1f0*/  @!P5 STG.E.U8 desc[UR32][R16.64+0x118], R18 ;  /* 0x000118121000d986 */ /* 0x0001e8000c101120 */
[----:B------:R-:W3:Y:S01]  /*bf200*/  LDL.LU R71, [R1+0x16d8] ;  /* 0x0016d80001477983 */ /* 0x000ee20000300800 */
[----:B0-----:R-:W0:Y:S02]  /*bf210*/  @!P6 LDC.64 R16, c[0x0][0x5c0] ;  /* 0x00017000ff10eb82 */ /* 0x001e240000000a00 */
[----:B0-----:R-:W-:-:S02]  /*bf220*/  @!P6 IADD3 R16, P1, R171, R16, RZ ;  /* 0x00000010ab10e210 */ /* 0x001fc40007f3e0ff */
[----:B------:R-:W4:Y:S03]  /*bf230*/  LDL.LU R171, [R1+0x1dc0] ;  /* 0x001dc00001ab7983 */ /* 0x000f260000300800 */
[----:B------:R-:W-:Y:S02]  /*bf240*/  @!P6 IMAD.X R17, R169, 0x1, R17, P1 ;  /* 0x00000001a911e824 */ /* 0x000fe400008e0611 */
[----:B------:R-:W3:Y:S01]  /*bf250*/  LDL.LU R169, [R1+0x1dbc] ;  /* 0x001dbc0001a97983 */ /* 0x000ee20000300800 */
[----:B------:R-:W-:Y:S01]  /*bf260*/  LOP3.LUT P1, RZ, R4, 0x400000, RZ, 0xc0, !PT ;  /* 0x0040000004ff7812 */ /* 0x000fe2000782c0ff */
[----:B------:R-:W-:Y:S01]  /*bf270*/  FMUL R18, R65, UR27 ;  /* 0x0000001b41127c20 */ /* 0x000fe20008400000 */
[----:B------:R-:W-:Y:S01]  /*bf280*/  LOP3.LUT P6, RZ, R2, 0x4000, RZ, 0xc0, !PT ;  /* 0x0000400002ff7812 */ /* 0x000fe200078cc0ff */
[----:B------:R-:W3:Y:S03]  /*bf290*/  LDL.LU R75, [R1+0x16dc] ;  /* 0x0016dc00014b7983 */ /* 0x000ee60000300800 */
[----:B------:R-:W-:Y:S01]  /*bf2a0*/  F2FP.SATFINITE.E4M3.F32.PACK_AB_MERGE_C R18, RZ, R18, RZ ;  /* 0x00000012ff12723e */ /* 0x000fe200048070ff */
[----:B------:R-:W3:Y:S06]  /*bf2b0*/  LDL.LU R65, [R1+0x16e0] ;  /* 0x0016e00001417983 */ /* 0x000eec0000300800 */
[----:B------:R0:W-:Y:S01]  /*bf2c0*/  @!P1 STG.E.U8 desc[UR32][R16.64+0x119], R18 ;  /* 0x0001191210009986 */ /* 0x0001e2000c101120 */
[----:B------:R-:W-:-:S02]  /*bf2d0*/  LOP3.LUT P0, RZ, R8, 0x40000000, RZ, 0xc0, !PT ;  /* 0x4000000008ff7812 */ /* 0x000fc4000780c0ff */
[----:B------:R-:W-:Y:S01]  /*bf2e0*/  LOP3.LUT P3, RZ, R4, 0x200000, RZ, 0xc0, !PT ;  /* 0x0020000004ff7812 */ /* 0x000fe2000786c0ff */
[----:B0-----:R-:W-:Y:S01]  /*bf2f0*/  FMUL R16, R68, UR27 ;  /* 0x0000001b44107c20 */ /* 0x001fe20008400000 */
[----:B------:R-:W-:Y:S01]  /*bf300*/  LOP3.LUT P4, RZ, R4, 0x100000, RZ, 0xc0, !PT ;  /* 0x0010000004ff7812 */ /* 0x000fe2000788c0ff */
[----:B------:R-:W3:Y:S03]  /*bf310*/  LDL.LU R68, [R1+0x16e4] ;  /* 0x0016e40001447983 */ /* 0x000ee60000300800 */
[----:B------:R-:W-:Y:S01]  /*bf320*/  F2FP.SATFINITE.E4M3.F32.PACK_AB_MERGE_C R16, RZ, R16, RZ ;  /* 0x00000010ff10723e */ /* 0x000fe200048070ff */
[----:B--2---:R-:W-:-:S05]  /*bf330*/  FMUL R18, R70, UR27 ;  /* 0x0000001b46127c20 */ /* 0x004fca0008400000 */
[----:B------:R-:W-:Y:S01]  /*bf340*/  F2FP.SATFINITE.E4M3.F32.PACK_AB_MERGE_C R18, RZ, R18, RZ ;  /* 0x00000012ff12723e */ /* 0x000fe200048070ff */
[----:B----4-:R0:W-:Y:S02]  /*bf350*/  @!P6 STG.E.U8 desc[UR32][R170.64+0x120], R16 ;  /* 0x00012010aa00e986 */ /* 0x0101e4000c101120 */
[----:B0-----:R-:W-:-:S05]  /*bf360*/  FMUL R16, R69, UR27 ;  /* 0x0000001b45107c20 */ /* 0x001fca0008400000 */
[----:B------:R-:W-:-:S05]  /*bf370*/  F2FP.SATFINITE.E4M3.F32.PACK_AB_MERGE_C R16, RZ, R16, RZ ;  /* 0x00000010ff10723e */ /* 0x000fca00048070ff */
[----:B---3--:R0:W-:Y:S02]  /*bf380*/  @!P0 STG.E.U8 desc[UR32][R168.64+0x121], R16 ;  /* 0x00012110a8008986 */ /* 0x0081e4000c101120 */
[----:B0-----:R-:W0:Y:S02]  /*bf390*/  @!P3 LDC.64 R16, c[0x0][0x5c0] ;  /* 0x00017000ff10bb82 */ /* 0x001e240000000a00 */
[----:B0-----:R-:W-:Y:S02]  /*bf3a0*/  @!P3 IADD3 R16, P1, R174, R16, RZ ;  /* 0x00000010ae10b210 */ /* 0x001fe40007f3e0ff */
[----:B------:R-:W2:Y:S03]  /*bf3b0*/  LDL.LU R174, [R1+0x1db8] ;  /* 0x001db80001ae7983 */ /* 0x000ea60000300800 */
[----:B------:R-:W-:Y:S02]  /*bf3c0*/  @!P3 IMAD.X R17, R175, 0x1, R17, P1 ;  /* 0x00000001af11b824 */ /* 0x000fe400008e0611 */
[----:B------:R-:W2:Y:S04]  /*bf3d0*/  LDL.LU R175, [R1+0x1db4] ;  /* 0x001db40001af7983 */ /* 0x000ea80000300800 */
[----:B------:R0:W-:Y:S04]  /*bf3e0*/  @!P3 STG.E.U8 desc[UR32][R16.64+0x120], R18 ;  /* 0x000120121000b986 */ /* 0x0001e8000c101120 */
[----:B------:R-:W3:Y:S01]  /*bf3f0*/  LDL.LU R69, [R1+0x16e8] ;  /* 0x0016e80001457983 */ /* 0x000ee20000300800 */
[----:B0-----:R-:W0:Y:S02]  /*bf400*/  @!P4 LDC.64 R16, c[0x0][0x5c0] ;  /* 0x00017000ff10cb82 */ /* 0x001e240000000a00 */
[----:B0-----:R-:W-:-:S02]  /*bf410*/  @!P4 IADD3 R16, P1, R172, R16, RZ ;  /* 0x00000010ac10c210 */ /* 0x001fc40007f3e0ff */
[----:B------:R-:W4:Y:S03]  /*bf420*/  LDL.LU R172, [R1+0x1db0] ;  /* 0x001db00001ac7983 */ /* 0x000f260000300800 */
[----:B------:R-:W-:Y:S02]  /*bf430*/  @!P4 IMAD.X R17, R173, 0x1, R17, P1 ;  /* 0x00000001ad11c824 */ /* 0x000fe400008e0611 */
[----:B------:R-:W4:Y:S01]  /*bf440*/  LDL.LU R173, [R1+0x1dac] ;  /* 0x001dac0001ad7983 */ /* 0x000f220000300800 */
        /* <DEDUP_REMOVED lines=8> */
[----:B0-----:R-:W-:-:S05]  /*bf4d0*/  FMUL R16, R75, UR27 ;  /* 0x0000001b4b107c20 */ /* 0x001fca0008400000 */
[----:B------:R-:W-:Y:S02]  /*bf4e0*/  F2FP.SATFINITE.E4M3.F32.PACK_AB_MERGE_C R16, RZ, R16, RZ ;  /* 0x00000010ff10723e */ /* 0x000fe400048070ff */
[----:B------:R-:W-:Y:S01]  /*bf4f0*/  LOP3.LUT P0, RZ, R4, 0x40000, RZ, 0xc0, !PT ;  /* 0x0004000004ff7812 */ /* 0x000fe2000780c0ff */
[----:B------:R-:W-:-:S05]  /*bf500*/  FMUL R18, R68, UR27 ;  /* 0x0000001b44127c20 */ /* 0x000fca0008400000 */
[----:B------:R-:W-:Y:S01]  /*bf510*/  F2FP.SATFINITE.E4M3.F32.PACK_AB_MERGE_C R18, RZ, R18, RZ ;  /* 0x00000012ff12723e */ /* 0x000fe200048070ff */
[----:B----4-:R0:W-:Y:S02]  /*bf520*/  @!P1 STG.E.U8 desc[UR32][R172.64+0x128], R16 ;  /* 0x00012810ac009986 */ /* 0x0101e4000c101120 */
[----:B0-----:R-:W-:Y:S02]  /*bf530*/  FMUL R16, R65, UR27 ;  /* 0x0000001b41107c20 */ /* 0x001fe40008400000 */
[----:B------:R-:W4:Y:S03]  /*bf540*/  LDL.LU R65, [R1+0x16f4] ;  /* 0x0016f40001417983 */ /* 0x000f260000300800 */
[----:B------:R-:W-:-:S05]  /*bf550*/  F2FP.SATFINITE.E4M3.F32.PACK_AB_MERGE_C R16, RZ, R16, RZ ;  /* 0x00000010ff10723e */ /* 0x000fca00048070ff */
[----:B--2---:R0:W-:Y:S02]  /*bf560*/  @!P2 STG.E.U8 desc[UR32][R174.64+0x129], R16 ;  /* 0x00012910ae00a986 */ /* 0x0041e4000c101120 */
[----:B0-----:R-:W0:Y:S02]  /*bf570*/  @!P5 LDC.64 R16, c[0x0][0x5c0] ;  /* 0x00017000ff10db82 */ /* 0x001e240000000a00 */
[----:B0-----:R-:W-:Y:S02]  /*bf580*/  @!P5 IADD3 R16, P1, R178, R16, RZ ;  /* 0x00000010b210d210 */ /* 0x001fe40007f3e0ff */
[----:B------:R-:W2:Y:S03]  /*bf590*/  LDL.LU R178, [R1+0x1da8] ;  /* 0x001da80001b27983 */ /* 0x000ea60000300800 */
[----:B------:R-:W-:Y:S02]  /*bf5a0*/  @!P5 IMAD.X R17, R176, 0x1, R17, P1 ;  /* 0x00000001b011d824 */ /* 0x000fe400008e0611 */
[----:B------:R-:W2:Y:S04]  /*bf5b0*/  LDL.LU R176, [R1+0x1da4] ;  /* 0x001da40001b07983 */ /* 0x000ea80000300800 */
[----:B------:R0:W-:Y:S02]  /*bf5c0*/  @!P5 STG.E.U8 desc[UR32][R16.64+0x128], R18 ;  /* 0x000128121000d986 */ /* 0x0001e4000c101120 */
[----:B0-----:R-:W0:Y:S02]  /*bf5d0*/  @!P0 LDC.64 R16, c[0x0][0x5c0] ;  /* 0x00017000ff108b82 */ /* 0x001e240000000a00 */
[----:B0-----:R-:W-:-:S02]  /*bf5e0*/  @!P0 IADD3 R16, P1, R177, R16, RZ ;  /* 0x00000010b1108210 */ /* 0x001fc40007f3e0ff */
[----:B------:R-:W2:Y:S03]  /*bf5f0*/  LDL.LU R177, [R1+0x1da0] ;  /* 0x001da00001b17983 */ /* 0x000ea60000300800 */
[----:B------:R-:W-:Y:S02]  /*bf600*/  @!P0 IMAD.X R17, R179, 0x1, R17, P1 ;  /* 0x00000001b3118824 */ /* 0x000fe400008e0611 */
[----:B------:R-:W2:Y:S01]  /*bf610*/  LDL.LU R179, [R1+0x1d9c] ;  /* 0x001d9c0001b37983 */ /* 0x000ea20000300800 */
[----:B---3--:R-:W-:Y:S01]  /*bf620*/  FMUL R18, R69, UR27 ;  /* 0x0000001b45127c20 */ /* 0x008fe20008400000 */
[C---:B------:R-:W-:Y:S02]  /*bf630*/  LOP3.LUT P6, RZ, R8.reuse, 0x4000000, RZ, 0xc0, !PT ;  /* 0x0400000008ff7812 */ /* 0x040fe400078cc0ff */
[----:B------:R-:W-:Y:S01]  /*bf640*/  LOP3.LUT P3, RZ, R8, 0x1000000, RZ, 0xc0, !PT ;  /* 0x0100000008ff7812 */ /* 0x000fe2000786c0ff */
[----:B------:R-:W3:Y:S01]  /*bf650*/  LDL.LU R69, [R1+0x16f8] ;  /* 0x0016f80001457983 */ /* 0x000ee20000300800 */
[----:B------:R-:W-:-:S02]  /*bf660*/  F2FP.SATFINITE.E4M3.F32.PACK_AB_MERGE_C R18, RZ, R18, RZ ;  /* 0x00000012ff12723e */ /* 0x000fc400048070ff */
[----:B------:R-:W-:Y:S01]  /*bf670*/  LOP3.LUT P4, RZ, R4, 0x20000, RZ, 0xc0, !PT ;  /* 0x0002000004ff7812 */ /* 0x000fe2000788c0ff */
[----:B------:R-:W3:Y:S04]  /*bf680*/  LDL.LU R75, [R1+0x16fc] ;  /* 0x0016fc00014b7983 */ /* 0x000ee80000300800 */
[----:B------:R0:W-:Y:S02]  /*bf690*/  @!P0 STG.E.U8 desc[UR32][R16.64+0x129], R18 ;  /* 0x0001291210008986 */ /* 0x0001e4000c101120 */
[----:B0-----:R-:W-:Y:S01]  /*bf6a0*/  FMUL R16, R70, UR27 ;  /* 0x0000001b46107c20 */ /* 0x001fe20008400000 */
[----:B------:R-:W-:Y:S01]  /*bf6b0*/  LOP3.LUT P5, RZ, R8, 0x800000, RZ, 0xc0, !PT ;  /* 0x0080000008ff7812 */ /* 0x000fe200078ac0ff */
[----:B------:R-:W3:Y:S03]  /*bf6c0*/  LDL.LU R70, [R1+0x1700] ;  /* 0x0017000001467983 */ /* 0x000ee60000300800 */
[----:B------:R-:W-:-:S02]  /*bf6d0*/  F2FP.SATFINITE.E4M3.F32.PACK_AB_MERGE_C R16, RZ, R16, RZ ;  /* 0x00000010ff10723e */ /* 0x000fc400048070ff */
[----:B------:R-:W-:-:S07]  /*bf6e0*/  LOP3.LUT R2, R2, 0xffffdfff, RZ, 0xc0, !PT ;  /* 0xffffdfff02027812 */ /* 0x000fce00078ec0ff */
[----:B------:R-:W-:Y:S02]  /*bf6f0*/  @P5 LOP3.LUT R2, R2, 0x2000, RZ, 0xfc, !PT ;  /* 0x0000200002025812 */ /* 0x000fe400078efcff */
[----:B------:R-:W-:Y:S01]  /*bf700*/  LOP3.LUT P5, RZ, R4, 0x10000, RZ, 0xc0, !PT ;  /* 0x0001000004ff7812 */ /* 0x000fe200078ac0ff */
[----:B----4-:R-:W-:-:S05]  /*bf710*/  FMUL R18, R65, UR27 ;  /* 0x0000001b41127c20 */ /* 0x010fca0008400000 */
[----:B------:R-:W-:Y:S01]  /*bf720*/  F2FP.SATFINITE.E4M3.F32.PACK_AB_MERGE_C R18, RZ, R18, RZ ;  /* 0x00000012ff12723e */ /* 0x000fe200048070ff */
[----:B--2---:R0:W-:Y:S02]  /*bf730*/  @!P6 STG.E.U8 desc[UR32][R176.64+0x130], R16 ;  /* 0x00013010b000e986 */ /* 0x0041e4000c101120 */
[----:B0-----:R-:W-:-:S05]  /*bf740*/  FMUL R16, R71, UR27 ;  /* 0x0000001b47107c20 */ /* 0x001fca0008400000 */
[----:B------:R-:W-:-:S05]  /*bf750*/  F2FP.SATFINITE.E4M3.F32.PACK_AB_MERGE_C R16, RZ, R16, RZ ;  /* 0x00000010ff10723e */ /* 0x000fca00048070ff */
[----:B------:R0:W-:Y:S02]  /*bf760*/  @!P3 STG.E.U8 desc[UR32][R178.64+0x131], R16 ;  /* 0x00013110b200b986 */ /* 0x0001e4000c101120 */
[----:B0-----:R-:W0:Y:S02]  /*bf770*/  @!P4 LDC.64 R16, c[0x0][0x5c0] ;  /* 0x00017000ff10cb82 */ /* 0x001e240000000a00 */
[----:B0-----:R-:W-:Y:S02]  /*bf780*/  @!P4 IADD3 R16, P1, R182, R16, RZ ;  /* 0x00000010b610c210 */ /* 0x001fe40007f3e0ff */
[----:B------:R-:W2:Y:S03]  /*bf790*/  LDL.LU R182, [R1+0x1d98] ;  /* 0x001d980001b67983 */ /* 0x000ea60000300800 */
[----:B------:R-:W-:Y:S02]  /*bf7a0*/  @!P4 IMAD.X R17, R180, 0x1, R17, P1 ;  /* 0x00000001b411c824 */ /* 0x000fe400008e0611 */
[----:B------:R-:W4:Y:S04]  /*bf7b0*/  LDL.LU R180, [R1+0x1d94] ;  /* 0x001d940001b47983 */ /* 0x000f280000300800 */
[----:B------:R0:W-:Y:S04]  /*bf7c0*/  @!P4 STG.E.U8 desc[UR32][R16.64+0x130], R18 ;  /* 0x000130121000c986 */ /* 0x0001e8000c101120 */
[----:B------:R-:W2:Y:S01]  /*bf7d0*/  LDL.LU R71, [R1+0x1704] ;  /* 0x0017040001477983 */ /* 0x000ea20000300800 */
[----:B0-----:R-:W0:Y:S02]  /*bf7e0*/  @!P5 LDC.64 R16, c[0x0][0x5c0] ;  /* 0x00017000ff10db82 */ /* 0x001e240000000a00 */
[----:B0-----:R-:W-:-:S02]  /*bf7f0*/  @!P5 IADD3 R16, P1, R181, R16, RZ ;  /* 0x00000010b510d210 */ /* 0x001fc40007f3e0ff */
[----:B------:R-:W4:Y:S03]  /*bf800*/  LDL.LU R181, [R1+0x1d90] ;  /* 0x001d900001b57983 */ /* 0x000f260000300800 */
[----:B------:R-:W-:Y:S01]  /*bf810*/  @!P5 IMAD.X R17, R183, 0x1, R17, P1 ;  /* 0x00000001b711d824 */ /* 0x000fe200008e0611 */
[----:B------:R-:W2:Y:S04]  /*bf820*/  LDL.LU R65, [R1+0x1708] ;  /* 0x0017080001417983 */ /* 0x000ea80000300800 */
[----:B------:R-:W2:Y:S01]  /*bf830*/  LDL.LU R183, [R1+0x1d8c] ;  /* 0x001d8c0001b77983 */ /* 0x000ea20000300800 */
[----:B------:R-:W-:Y:S02]  /*bf840*/  LOP3.LUT P6, RZ, R8, 0x200000, RZ, 0xc0, !PT ;  /* 0x0020000008ff7812 */ /* 0x000fe400078cc0ff */
[----:B------:R-:W-:Y:S01]  /*bf850*/  LOP3.LUT P1, RZ, R4, 0x10000, RZ, 0xc0, !PT ;  /* 0x0001000004ff7812 */ /* 0x000fe2000782c0ff */
[----:B---3--:R-:W-:Y:S01]  /*bf860*/  FMUL R18, R69, UR27 ;  /* 0x0000001b45127c20 */ /* 0x008fe20008400000 */
[----:B------:R-:W-:Y:S01]  /*bf870*/  LOP3.LUT R2, R2, 0xffffefff, RZ, 0xc0, !PT ;  /* 0xffffefff02027812 */ /* 0x000fe200078ec0ff */
[----:B------:R-:W3:Y:S03]  /*bf880*/  LDL.LU R68, [R1+0x170c] ;  /* 0x00170c0001447983 */ /* 0x000ee60000300800 */
[----:B------:R-:W-:Y:S01]  /*bf890*/  F2FP.SATFINITE.E4M3.F32.PACK_AB_MERGE_C R18, RZ, R18, RZ ;  /* 0x00000012ff12723e */ /* 0x000fe200048070ff */
[----:B------:R-:W3:Y:S04]  /*bf8a0*/  LDL.LU R69, [R1+0x1710] ;  /* 0x0017100001457983 */ /* 0x000ee80000300800 */
        /* <DEDUP_REMOVED lines=8> */
[----:B----4-:R0:W-:Y:S02]  /*bf930*/  @!P5 STG.E.U8 desc[UR32][R180.64+0x138], R16 ;  /* 0x00013810b400d986 */ /* 0x0101e4000c101120 */
[----:B0-----:R-:W-:Y:S01]  /*bf940*/  FMUL R16, R70, UR27 ;  /* 0x0000001b46107c20 */ /* 0x001fe20008400000 */
[----:B--2---:R-:W-:Y:S01]  /*bf950*/  FMUL R18, R71, UR27 ;  /* 0x0000001b47127c20 */ /* 0x004fe20008400000 */
[----:B------:R-:W2:Y:S03]  /*bf960*/  LDL.LU R70, [R1+0x1714] ;  /* 0x0017140001467983 */ /* 0x000ea60000300800 */
[----:B------:R-:W-:-:S05]  /*bf970*/  F2FP.SATFINITE.E4M3.F32.PACK_AB_MERGE_C R16, RZ, R16, RZ ;  /* 0x00000010ff10723e */ /* 0x000fca00048070ff */
[----:B------:R0:W-:Y:S02]  /*bf980*/  @!P2 STG.E.U8 desc[UR32][R182.64+0x139], R16 ;  /* 0x00013910b600a986 */ /* 0x0001e4000c101120 */
[----:B0-----:R-:W0:Y:S01]  /*bf990*/  @!P0 LDC.64 R16, c[0x0][0x5c0] ;  /* 0x00017000ff108b82 */ /* 0x001e220000000a00 */
[----:B------:R-:W-:Y:S02]  /*bf9a0*/  F2FP.SATFINITE.E4M3.F32.PACK_AB_MERGE_C R18, RZ, R18, RZ ;  /* 0x00000012ff12723e */ /* 0x000fe400048070ff */
[----:B0-----:R-:W-:Y:S02]  /*bf9b0*/  @!P0 IADD3 R16, P1, R186, R16, RZ ;  /* 0x00000010ba108210 */ /* 0x001fe40007f3e0ff */
[----:B------:R-:W4:Y:S03]  /*bf9c0*/  LDL.LU R186, [R1+0x1d88] ;  /* 0x001d880001ba7983 */ /* 0x000f260000300800 */
[----:B------:R-:W-:-:S02]  /*bf9d0*/  @!P0 IMAD.X R17, R184, 0x1, R17, P1 ;  /* 0x00000001b8118824 */ /* 0x000fc400008e0611 */
[----:B------:R-:W4:Y:S04]  /*bf9e0*/  LDL.LU R184, [R1+0x1d84] ;  /* 0x001d840001b87983 */ /* 0x000f280000300800 */
[----:B------:R0:W-:Y:S04]  /*bf9f0*/  @!P0 STG.E.U8 desc[UR32][R16.64+0x138], R18 ;  /* 0x0001381210008986 */ /* 0x0001e8000c101120 */
[----:B------:R-:W4:Y:S01]  /*bfa00*/  LDL.LU R71, [R1+0x1718] ;  /* 0x0017180001477983 */ /* 0x000f220000300800 */
[----:B0-----:R-:W0:Y:S02]  /*bfa10*/  @!P6 LDC.64 R16, c[0x0][0x5c0] ;  /* 0x00017000ff10eb82 */ /* 0x001e240000000a00 */
[----:B0-----:R-:W-:-:S02]  /*bfa20*/  @!P6 IADD3 R16, P1, R185, R16, RZ ;  /* 0x00000010b910e210 */ /* 0x001fc40007f3e0ff */
[----:B------:R-:W4:Y:S03]  /*bfa30*/  LDL.LU R185, [R1+0x1d80] ;  /* 0x001d800001b97983 */ /* 0x000f260000300800 */
[----:B------:R-:W-:Y:S02]  /*bfa40*/  @!P6 IMAD.X R17, R187, 0x1, R17, P1 ;  /* 0x00000001bb11e824 */ /* 0x000fe400008e0611 */
[----:B------:R-:W4:Y:S01]  /*bfa50*/  LDL.LU R187, [R1+0x1d7c] ;  /* 0x001d7c0001bb7983 */ /* 0x000f220000300800 */
[----:B------:R-:W-:Y:S01]  /*bfa60*/  LOP3.LUT P1, RZ, R4, 0x4000, RZ, 0xc0, !PT ;  /* 0x0000400004ff7812 */ /* 0x000fe2000782c0ff */
[----:B------:R-:W-:Y:S01]  /*bfa70*/  FMUL R18, R65, UR27 ;  /* 0x0000001b41127c20 */ /* 0x000fe20008400000 */
[----:B------:R-:W-:Y:S01]  /*bfa80*/  LOP3.LUT P6, RZ, R2, 0x1000, RZ, 0xc0, !PT ;  /* 0x0000100002ff7812 */ /* 0x000fe200078cc0ff */
[----:B------:R-:W4:Y:S03]  /*bfa90*/  LDL.LU R75, [R1+0x171c] ;  /* 0x00171c00014b7983 */ /* 0x000f260000300800 */
[----:B------:R-:W-:Y:S01]  /*bfaa0*/  F2FP.SATFINITE.E4M3.F32.PACK_AB_MERGE_C R18, RZ, R18, RZ ;  /* 0x00000012ff12723e */ /* 0x000fe200048070ff */
[----:B------:R-:W4:Y:S06]  /*bfab0*/  LDL.LU R65, [R1+0x1720] ;  /* 0x0017200001417983 */ /* 0x000f2c0000300800 */
[----:B------:R3:W-:Y:S01]  /*bfac0*/  @!P1 STG.E.U8 desc[UR32][R16.64+0x139], R18 ;  /* 0x0001391210009986 */ /* 0x0007e2000c101120 */
[----:B------:R-:W-:-:S02]  /*bfad0*/  LOP3.LUT P4, RZ, R8, 0x100000, RZ, 0xc0, !PT ;  /* 0x0010000008ff7812 */ /* 0x000fc4000788c0ff */
[----:B------:R-:W-:Y:S01]  /*bfae0*/  LOP3.LUT P3, RZ, R4, 0x2000, RZ, 0xc0, !PT ;  /* 0x0000200004ff7812 */ /* 0x000fe2000786c0ff */
[----:B---3--:R-:W-:Y:S01]  /*bfaf0*/  FMUL R16, R68, UR27 ;  /* 0x0000001b44107c20 */ /* 0x008fe20008400000 */
        /* <DEDUP_REMOVED lines=8> */
[----:B------:R0:W-:Y:S02]  /*bfb80*/  @!P4 STG.E.U8 desc[UR32][R186.64+0x141], R16 ;  /* 0x00014110ba00c986 */ /* 0x0001e4000c101120 */
[----:B0-----:R-:W0:Y:S02]  /*bfb90*/  @!P3 LDC.64 R16, c[0x0][0x5c0] ;  /* 0x00017000ff10bb82 */ /* 0x001e240000000a00 */
[----:B0-----:R-:W-:Y:S02]  /*bfba0*/  @!P3 IADD3 R16, P1, R190, R16, RZ ;  /* 0x00000010be10b210 */ /* 0x001fe40007f3e0ff */
[----:B------:R-:W2:Y:S03]  /*bfbb0*/  LDL.LU R190, [R1+0x1d78] ;  /* 0x001d780001be7983 */ /* 0x000ea60000300800 */
[----:B------:R-:W-:Y:S02]  /*bfbc0*/  @!P3 IMAD.X R17, R191, 0x1, R17, P1 ;  /* 0x00000001bf11b824 */ /* 0x000fe400008e0611 */
[----:B------:R-:W2:Y:S04]  /*bfbd0*/  LDL.LU R191, [R1+0x1d74] ;  /* 0x001d740001bf7983 */ /* 0x000ea80000300800 */
[----:B------:R0:W-:Y:S04]  /*bfbe0*/  @!P3 STG.E.U8 desc[UR32][R16.64+0x140], R18 ;  /* 0x000140121000b986 */ /* 0x0001e8000c101120 */
[----:B------:R-:W4:Y:S01]  /*bfbf0*/  LDL.LU R69, [R1+0x1728] ;  /* 0x0017280001457983 */ /* 0x000f220000300800 */
[----:B0-----:R-:W0:Y:S02]  /*bfc00*/  @!P5 LDC.64 R16, c[0x0][0x5c0] ;  /* 0x00017000ff10db82 */ /* 0x001e240000000a00 */
[----:B0-----:R-:W-:-:S02]  /*bfc10*/  @!P5 IADD3 R16, P1, R188, R16, RZ ;  /* 0x00000010bc10d210 */ /* 0x001fc40007f3e0ff */
[----:B------:R-:W2:Y:S03]  /*bfc20*/  LDL.LU R188, [R1+0x1d70] ;  /* 0x001d700001bc7983 */ /* 0x000ea60000300800 */
[----:B------:R-:W-:Y:S02]  /*bfc30*/  @!P5 IMAD.X R17, R189, 0x1, R17, P1 ;  /* 0x00000001bd11d824 */ /* 0x000fe400008e0611 */
[----:B------:R-:W2:Y:S01]  /*bfc40*/  LDL.LU R189, [R1+0x1d6c] ;  /* 0x001d6c0001bd7983 */ /* 0x000ea20000300800 */
[----:B------:R-:W-:Y:S01]  /*bfc50*/  FMUL R18, R71, UR27 ;  /* 0x0000001b47127c20 */ /* 0x000fe20008400000 */
        /* <DEDUP_REMOVED lines=10> */
[----:B---3--:R-:W-:-:S05]  /*bfd00*/  FMUL R18, R68, UR27 ;  /* 0x0000001b44127c20 */ /* 0x008fca0008400000 */
[----:B------:R-:W-:Y:S01]  /*bfd10*/  F2FP.SATFINITE.E4M3.F32.PACK_AB_MERGE_C R18, RZ, R18, RZ ;  /* 0x00000012ff12723e */ /* 0x000fe200048070ff */
[----:B--2---:R0:W-:Y:S02]  /*bfd20*/  @!P1 STG.E.U8 desc[UR32][R188.64+0x148], R16 ;  /* 0x00014810bc009986 */ /* 0x0041e4000c101120 */
        /* <DEDUP_REMOVED lines=23> */
[----:B0-----:R-:W-:Y:S01]  /*bfea0*/  FMUL R16, R70, UR27 ;  /* 0x0000001b46107c20 */ /* 0x001fe20008400000 */
        /* <DEDUP_REMOVED lines=27> */
[----:B----4-:R-:W-:Y:S01]  /*c0060*/  FMUL R18, R69, UR27 ;  /* 0x0000001b45127c20 */ /* 0x010fe20008400000 */
[----:B------:R-:W-:Y:S01]  /*c0070*/  LOP3.LUT R2, R2, 0xfffffbff, RZ, 0xc0, !PT ;  /* 0xfffffbff02027812 */ /* 0x000fe200078ec0ff */
[----:B------:R-:W4:Y:S03]  /*c0080*/  LDL.LU R68, [R1+0x174c] ;  /* 0x00174c0001447983 */ /* 0x000f260000300800 */
[----:B------:R-:W-:Y:S01]  /*c0090*/  F2FP.SATFINITE.E4M3.F32.PACK_AB_MERGE_C R18, RZ, R18, RZ ;  /* 0x00000012ff12723e */ /* 0x000fe200048070ff */
[----:B------:R-:W4:Y:S04]  /*c00a0*/  LDL.LU R69, [R1+0x1750] ;  /* 0x0017500001457983 */ /* 0x000f280000300800 */
        /* <DEDUP_REMOVED lines=36> */
[----:B----4-:R-:W-:Y:S01]  /*c02f0*/  FMUL R16, R68, UR27 ;  /* 0x0000001b44107c20 */ /* 0x010fe20008400000 */
[----:B------:R-:W-:Y:S01]  /*c0300*/  LOP3.LUT P0, RZ, R4, 0x10, RZ, 0xc0, !PT ;  /* 0x0000001004ff7812 */ /* 0x000fe2000780c0ff */
[----:B------:R-:W4:Y:S03]  /*c0310*/  LDL.LU R68, [R1+0x1764] ;  /* 0x0017640001447983 */ /* 0x000f260000300800 */
[----:B------:R-:W-:Y:S01]  /*c0320*/  F2FP.SATFINITE.E4M3.F32.PACK_AB_MERGE_C R16, RZ, R16, RZ ;  /* 0x00000010ff10723e */ /* 0x000fe200048070ff */
        /* <DEDUP_REMOVED lines=29> */
[----:B----4-:R-:W-:-:S05]  /*c0500*/  FMUL R18, R68, UR27 ;  /* 0x0000001b44127c20 */ /* 0x010fca0008400000 */
        /* <DEDUP_REMOVED lines=8> */
[----:B------:R-:W4:Y:S03]  /*c0590*/  LDL.LU R210, [R1+0x1d28] ;  /* 0x001d280001d27983 */ /* 0x000f260000300800 */
[----:B------:R-:W-:Y:S02]  /*c05a0*/  @!P4 IMAD.X R17, R208, 0x1, R17, P1 ;  /* 0x00000001d011c824 */ /* 0x000fe400008e0611 */
[----:B------:R-:W4:Y:S04]  /*c05b0*/  LDL.LU R208, [R1+0x1d24] ;  /* 0x001d240001d07983 */ /* 0x000f280000300800 */
[----:B------:R0:W-:Y:S02]  /*c05c0*/  @!P4 STG.E.U8 desc[UR32][R16.64+0x168], R18 ;  /* 0x000168121000c986 */ /* 0x0001e4000c101120 */
[----:B0-----:R-:W0:Y:S02]  /*c05d0*/  @!P5 LDC.64 R16, c[0x0][0x5c0] ;  /* 0x00017000ff10db82 */ /* 0x001e240000000a00 */
[----:B0-----:R-:W-:-:S02]  /*c05e0*/  @!P5 IADD3 R16, P1, R209, R16, RZ ;  /* 0x00000010d110d210 */ /* 0x001fc40007f3e0ff */
[----:B------:R-:W4:Y:S03]  /*c05f0*/  LDL.LU R209, [R1+0x1d20] ;  /* 0x001d200001d17983 */ /* 0x000f260000300800 */
[----:B------:R-:W-:Y:S02]  /*c0600*/  @!P5 IMAD.X R17, R211, 0x1, R17, P1 ;  /* 0x00000001d311d824 */ /* 0x000fe400008e0611 */
[----:B------:R-:W4:Y:S01]  /*c0610*/  LDL.LU R211, [R1+0x1d1c] ;  /* 0x001d1c0001d37983 */ /* 0x000f220000300800 */
        /* <DEDUP_REMOVED lines=10> */
[----:B------:R-:W-:Y:S02]  /*c06c0*/  LOP3.LUT P4, RZ, R8, 0x20, RZ, 0xc0, !PT ;  /* 0x0000002008ff7812 */ /* 0x000fe4000788c0ff */
[----:B------:R-:W-:-:S11]  /*c06d0*/  LOP3.LUT R2, R2, 0xfffffdff, RZ, 0xc0, !PT ;  /* 0xfffffdff02027812 */ /* 0x000fd600078ec0ff */
[----:B------:R-:W-:Y:S02]  /*c06e0*/  @P4 LOP3.LUT R2, R2, 0x200, RZ, 0xfc, !PT ;  /* 0x0000020002024812 */ /* 0x000fe400078efcff */
[----:B------:R-:W-:Y:S01]  /*c06f0*/  LOP3.LUT P4, RZ, R4, 0x1, RZ, 0xc0, !PT ;  /* 0x0000000104ff7812 */ /* 0x000fe2000788c0ff */
[----:B--2---:R-:W-:-:S05]  /*c0700*/  FMUL R18, R65, UR27 ;  /* 0x0000001b41127c20 */ /* 0x004fca0008400000 */
[----:B------:R-:W-:Y:S01]  /*c0710*/  F2FP.SATFINITE.E4M3.F32.PACK_AB_MERGE_C R18, RZ, R18, RZ ;  /* 0x00000012ff12723e */ /* 0x000fe200048070ff */
[----:B----4-:R0:W-:Y:S02]  /*c0720*/  @!P6 STG.E.U8 desc[UR32][R208.64+0x170], R16 ;  /* 0x00017010d000e986 */ /* 0x0101e4000c101120 */
        /* <DEDUP_REMOVED lines=8> */
[----:B------:R-:W2:Y:S04]  /*c07b0*/  LDL.LU R212, [R1+0x1d14] ;  /* 0x001d140001d47983 */ /* 0x000ea80000300800 */
[----:B------:R0:W-:Y:S04]  /*c07c0*/  @!P0 STG.E.U8 desc[UR32][R16.64+0x170], R18 ;  /* 0x0001701210008986 */ /* 0x0001e8000c101120 */
[----:B------:R-:W4:Y:S01]  /*c07d0*/  LDL.LU R65, [R1+0x1784] ;  /* 0x0017840001417983 */ /* 0x000f220000300800 */
[----:B0-----:R-:W0:Y:S02]  /*c07e0*/  @!P4 LDC.64 R16, c[0x0][0x5c0] ;  /* 0x00017000ff10cb82 */ /* 0x001e240000000a00 */
[----:B0-----:R-:W-:-:S02]  /*c07f0*/  @!P4 IADD3 R16, P1, R213, R16, RZ ;  /* 0x00000010d510c210 */ /* 0x001fc40007f3e0ff */
[----:B------:R-:W2:Y:S03]  /*c0800*/  LDL.LU R213, [R1+0x1d10] ;  /* 0x001d100001d57983 */ /* 0x000ea60000300800 */
[----:B------:R-:W-:Y:S01]  /*c0810*/  @!P4 IMAD.X R17, R215, 0x1, R17, P1 ;  /* 0x00000001d711c824 */ /* 0x000fe200008e0611 */
[----:B------:R-:W4:Y:S04]  /*c0820*/  LDL.LU R69, [R1+0x1788] ;  /* 0x0017880001457983 */ /* 0x000f280000300800 */
[----:B------:R-:W4:Y:S01]  /*c0830*/  LDL.LU R215, [R1+0x1d0c] ;  /* 0x001d0c0001d77983 */ /* 0x000f220000300800 */
        /* <DEDUP_REMOVED lines=15> */
[----:B--2---:R0:W-:Y:S02]  /*c0930*/  @!P4 STG.E.U8 desc[UR32][R212.64+0x178], R16 ;  /* 0x00017810d400c986 */ /* 0x0041e4000c101120 */
[----:B0-----:R-:W-:Y:S01]  /*c0940*/  FMUL R16, R71, UR27 ;  /* 0x0000001b47107c20 */ /* 0x001fe20008400000 */
[----:B----4-:R-:W-:Y:S01]  /*c0950*/  FMUL R18, R65, UR27 ;  /* 0x0000001b41127c20 */ /* 0x010fe20008400000 */
        /* <DEDUP_REMOVED lines=25> */
[----:B---3--:R-:W-:-:S05]  /*c0af0*/  FMUL R16, R68, UR27 ;  /* 0x0000001b44107c20 */ /* 0x008fca0008400000 */
[----:B------:R-:W-:Y:S02]  /*c0b00*/  F2FP.SATFINITE.E4M3.F32.PACK_AB_MERGE_C R16, RZ, R16, RZ ;  /* 0x00000010ff10723e */ /* 0x000fe400048070ff */
        /* <DEDUP_REMOVED lines=13> */
[----:B------:R0:W-:Y:S04]  /*c0be0*/  @!P3 STG.E.U8 desc[UR32][R16.64+0x180], R18 ;  /* 0x000180121000b986 */ /* 0x0001e8000c101120 */
[----:B------:R-:W4:Y:S01]  /*c0bf0*/  LDL.LU R71, [R1+0x17a8] ;  /* 0x0017a80001477983 */ /* 0x000f220000300800 */
[----:B0-----:R-:W0:Y:S02]  /*c0c00*/  @!P4 LDC.64 R16, c[0x0][0x5c0] ;  /* 0x00017000ff10cb82 */ /* 0x001e240000000a00 */
[----:B0-----:R-:W-:-:S02]  /*c0c10*/  @!P4 IADD3 R16, P1, R220, R16, RZ ;  /* 0x00000010dc10c210 */ /* 0x001fc40007f3e0ff */
[----:B------:R-:W3:Y:S03]  /*c0c20*/  LDL.LU R220, [R1+0x1cf0] ;  /* 0x001cf00001dc7983 */ /* 0x000ee60000300800 */
[----:B------:R-:W-:Y:S02]  /*c0c30*/  @!P4 IMAD.X R17, R221, 0x1, R17, P1 ;  /* 0x00000001dd11c824 */ /* 0x000fe400008e0611 */
[----:B------:R-:W3:Y:S01]  /*c0c40*/  LDL.LU R221, [R1+0x1cec] ;  /* 0x001cec0001dd7983 */ /* 0x000ee20000300800 */
[----:B------:R-:W-:Y:S01]  /*c0c50*/  FMUL R18, R65, UR27 ;  /* 0x0000001b41127c20 */ /* 0x000fe20008400000 */
[----:B------:R-:W-:Y:S02]  /*c0c60*/  LOP3.LUT P1, RZ, R8, 0x2, RZ, 0xc0, !PT ;  /* 0x0000000208ff7812 */ /* 0x000fe4000782c0ff */
        /* <DEDUP_REMOVED lines=54> */
[----:B------:R-:W2:Y:S01]  /*c0fd0*/  LDL.LU R69, [R1+0x17c4] ;  /* 0x0017c40001457983 */ /* 0x000ea20000300800 */
[----:B0-----:R-:W0:Y:S02]  /*c0fe0*/  @!P5 LDC.64 R16, c[0x0][0x5c0] ;  /* 0x00017000ff10db82 */ /* 0x001e240000000a00 */
[----:B0-----:R-:W-:-:S02]  /*c0ff0*/  @!P5 IADD3 R16, P1, R228, R16, RZ ;  /* 0x00000010e410d210 */ /* 0x001fc40007f3e0ff */
[----:B------:R-:W3:Y:S03]  /*c1000*/  LDL.LU R228, [R1+0x1cd0] ;  /* 0x001cd00001e47983 */ /* 0x000ee60000300800 */
[----:B------:R-:W-:Y:S02]  /*c1010*/  @!P5 IMAD.X R17, R229, 0x1, R17, P1 ;  /* 0x00000001e511d824 */ /* 0x000fe400008e0611 */
[----:B------:R-:W3:Y:S01]  /*c1020*/  LDL.LU R229, [R1+0x1ccc] ;  /* 0x001ccc0001e57983 */ /* 0x000ee20000300800 */
        /* <DEDUP_REMOVED lines=12> */
[----:B------:R-:W-:Y:S01]  /*c10f0*/  LOP3.LUT P0, RZ, R3, 0x800000, RZ, 0xc0, !PT ;  /* 0x0080000003ff7812 */ /* 0x000fe2000780c0ff */
[----:B------:R-:W4:Y:S03]  /*c1100*/  LDL.LU R71, [R1+0x17d0] ;  /* 0x0017d00001477983 */ /* 0x000f260000300800 */
[----:B------:R-:W-:-:S02]  /*c1110*/  F2FP.SATFINITE.E4M3.F32.PACK_AB_MERGE_C R16, RZ, R16, RZ ;  /* 0x00000010ff10723e */ /* 0x000fc400048070ff */
[----:B------:R-:W-:Y:S01]  /*c1120*/  LOP3.LUT P6, RZ, R3, 0x400000, RZ, 0xc0, !PT ;  /* 0x0040000003ff7812 */ /* 0x000fe200078cc0ff */
[----:B--2---:R-:W-:Y:S02]  /*c1130*/  FMUL R18, R69, UR27 ;  /* 0x0000001b45127c20 */ /* 0x004fe40008400000 */
[----:B---3--:R0:W-:Y:S02]  /*c1140*/  @!P5 STG.E.U8 desc[UR32][R228.64+0x198], R16 ;  /* 0x00019810e400d986 */ /* 0x0081e4000c101120 */
[----:B0-----:R-:W-:-:S05]  /*c1150*/  FMUL R16, R65, UR27 ;  /* 0x0000001b41107c20 */ /* 0x001fca0008400000 */
[----:B------:R-:W-:-:S05]  /*c1160*/  F2FP.SATFINITE.E4M3.F32.PACK_AB_MERGE_C R16, RZ, R16, RZ ;  /* 0x00000010ff10723e */ /* 0x000fca00048070ff */
[----:B------:R0:W-:Y:S02]  /*c1170*/  @!P2 STG.E.U8 desc[UR32][R230.64+0x199], R16 ;  /* 0x00019910e600a986 */ /* 0x0001e4000c101120 */
[----:B0-----:R-:W0:Y:S01]  /*c1180*/  @!P0 LDC.64 R16, c[0x0][0x5c0] ;  /* 0x00017000ff108b82 */ /* 0x001e220000000a00 */
[----:B------:R-:W-:Y:S02]  /*c1190*/  F2FP.SATFINITE.E4M3.F32.PACK_AB_MERGE_C R18, RZ, R18, RZ ;  /* 0x00000012ff12723e */ /* 0x000fe400048070ff */
[----:B0-----:R-:W-:Y:S02]  /*c11a0*/  @!P0 IADD3 R16, P1, R234, R16, RZ ;  /* 0x00000010ea108210 */ /* 0x001fe40007f3e0ff */
[----:B------:R-:W2:Y:S03]  /*c11b0*/  LDL.LU R234, [R1+0x1cc8] ;  /* 0x001cc80001ea7983 */ /* 0x000ea60000300800 */
[----:B------:R-:W-:Y:S01]  /*c11c0*/  @!P0 IMAD.X R17, R232, 0x1, R17, P1 ;  /* 0x00000001e8118824 */ /* 0x000fe200008e0611 */
[----:B------:R-:W3:Y:S04]  /*c11d0*/  LDL.LU R65, [R1+0x3e4] ;  /* 0x0003e40001417983 */ /* 0x000ee80000300800 */
[----:B------:R0:W-:Y:S04]  /*c11e0*/  @!P0 STG.E.U8 desc[UR32][R16.64+0x198], R18 ;  /* 0x0001981210008986 */ /* 0x0001e8000c101120 */
[----:B------:R-:W2:Y:S04]  /*c11f0*/  LDL.LU R232, [R1+0x1cc4] ;  /* 0x001cc40001e87983 */ /* 0x000ea80000300800 */
[----:B------:R-:W3:Y:S01]  /*c1200*/  LDL.LU R79, [R1+0x3e8] ;  /* 0x0003e800014f7983 */ /* 0x000ee20000300800 */
[----:B0-----:R-:W0:Y:S03]  /*c1210*/  @!P6 LDC.64 R16, c[0x0][0x5c0] ;  /* 0x00017000ff10eb82 */ /* 0x001e260000000a00 */
[----:B------:R-:W3:Y:S04]  /*c1220*/  LDL.LU R72, [R1+0x17d4] ;  /* 0x0017d40001487983 */ /* 0x000ee80000300800 */
[----:B------:R-:W3:Y:S04]  /*c1230*/  LDL.LU R73, [R1+0x3ec] ;  /* 0x0003ec0001497983 */ /* 0x000ee80000300800 */
[----:B------:R-:W3:Y:S01]  /*c1240*/  LDL.LU R68, [R1+0x3f0] ;  /* 0x0003f00001447983 */ /* 0x000ee20000300800 */
[----:B0-----:R-:W-:-:S03]  /*c1250*/  @!P6 IADD3 R16, P1, R233, R16, RZ ;  /* 0x00000010e910e210 */ /* 0x001fc60007f3e0ff */
[----:B------:R-:W2:Y:S02]  /*c1260*/  LDL.LU R233, [R1+0x1cc0] ;  /* 0x001cc00001e97983 */ /* 0x000ea40000300800 */
[----:B------:R-:W-:Y:S02]  /*c1270*/  @!P6 IMAD.X R17, R235, 0x1, R17, P1 ;  /* 0x00000001eb11e824 */ /* 0x000fe400008e0611 */
[----:B------:R-:W3:Y:S04]  /*c1280*/  LDL.LU R69, [R1+0x17d8] ;  /* 0x0017d80001457983 */ /* 0x000ee80000300800 */
[----:B------:R-:W3:Y:S01]  /*c1290*/  LDL.LU R235, [R1+0x1cbc] ;  /* 0x001cbc0001eb7983 */ /* 0x000ee20000300800 */
[----:B------:R-:W-:Y:S01]  /*c12a0*/  LOP3.LUT P1, RZ, R3, 0x400000, RZ, 0xc0, !PT ;  /* 0x0040000003ff7812 */ /* 0x000fe2000782c0ff */
[----:B----4-:R-:W-:Y:S01]  /*c12b0*/  FMUL R18, R75, UR27 ;  /* 0x0000001b4b127c20 */ /* 0x010fe20008400000 */
[----:B------:R-:W-:-:S04]  /*c12c0*/  LOP3.LUT P6, RZ, R2, 0x40, RZ, 0xc0, !PT ;  /* 0x0000004002ff7812 */ /* 0x000fc800078cc0ff */
[----:B------:R-:W-:-:S07]  /*c12d0*/  F2FP.SATFINITE.E4M3.F32.PACK_AB_MERGE_C R18, RZ, R18, RZ ;  /* 0x00000012ff12723e */ /* 0x000fce00048070ff */
[----:B------:R0:W-:Y:S02]  /*c12e0*/  @!P1 STG.E.U8 desc[UR32][R16.64+0x199], R18 ;  /* 0x0001991210009986 */ /* 0x0001e4000c101120 */
[----:B0-----:R-:W-:Y:S02]  /*c12f0*/  FMUL R16, R70, UR27 ;  /* 0x0000001b46107c20 */ /* 0x001fe40008400000 */
[----:B------:R-:W4:Y:S03]  /*c1300*/  LDL.LU R70, [R1+0x17dc] ;  /* 0x0017dc0001467983 */ /* 0x000f260000300800 */
[----:B------:R-:W-:Y:S02]  /*c1310*/  F2FP.SATFINITE.E4M3.F32.PACK_AB_MERGE_C R16, RZ, R16, RZ ;  /* 0x00000010ff10723e */ /* 0x000fe400048070ff */
[----:B------:R-:W-:Y:S02]  /*c1320*/  LOP3.LUT P4, RZ, R6, 0x1000000, RZ, 0xc0, !PT ;  /* 0x0100000006ff7812 */ /* 0x000fe4000788c0ff */
[----:B------:R-:W-:-:S02]  /*c1330*/  LOP3.LUT P3, RZ, R3, 0x200000, RZ, 0xc0, !PT ;  /* 0x0020000003ff7812 */ /* 0x000fc4000786c0ff */
[----:B------:R-:W-:Y:S01]  /*c1340*/  LOP3.LUT P5, RZ, R3, 0x100000, RZ, 0xc0, !PT ;  /* 0x0010000003ff7812 */ /* 0x000fe200078ac0ff */
[----:B--2---:R0:W-:Y:S02]  /*c1350*/  @!P6 STG.E.U8 desc[UR32][R232.64+0x1a0], R16 ;  /* 0x0001a010e800e986 */ /* 0x0041e4000c101120 */
[----:B0-----:R-:W-:Y:S02]  /*c1360*/  FMUL R16, R71, UR27 ;  /* 0x0000001b47107c20 */ /* 0x001fe40008400000 */
[----:B------:R-:W2:Y:S03]  /*c1370*/  LDL.LU R71, [R1+0x17e0] ;  /* 0x0017e00001477983 */ /* 0x000ea60000300800 */
[----:B------:R-:W-:Y:S01]  /*c1380*/  F2FP.SATFINITE.E4M3.F32.PACK_AB_MERGE_C R16, RZ, R16, RZ ;  /* 0x00000010ff10723e */ /* 0x000fe200048070ff */
[----:B------:R-:W2:Y:S04]  /*c1390*/  LDL.LU.64 R74, [R1] ;  /* 0x00000000014a7983 */ /* 0x000ea80000300a00 */
[----:B---3--:R0:W-:Y:S02]  /*c13a0*/  @!P4 STG.E.U8 desc[UR32][R234.64+0x1a1], R16 ;  /* 0x0001a110ea00c986 */ /* 0x0081e4000c101120 */
[----:B0-----:R-:W0:Y:S02]  /*c13b0*/  @!P3 LDC.64 R16, c[0x0][0x5c0] ;  /* 0x00017000ff10bb82 */ /* 0x001e240000000a00 */
[----:B0-----:R-:W-:-:S02]  /*c13c0*/  @!P3 IADD3 R16, P1, R65, R16, RZ ;  /* 0x000000104110b210 */ /* 0x001fc40007f3e0ff */
[----:B------:R-:W3:Y:S01]  /*c13d0*/  LDL.LU R65, [R1+0x3f4] ;  /* 0x0003f40001417983 */ /* 0x000ee20000300800 */
[----:B------:R-:W-:-:S03]  /*c13e0*/  FMUL R18, R72, UR27 ;  /* 0x0000001b48127c20 */ /* 0x000fc60008400000 */
[----:B------:R-:W3:Y:S01]  /*c13f0*/  LDL.LU R83, [R1+0x3f8] ;  /* 0x0003f80001537983 */ /* 0x000ee20000300800 */
[----:B------:R-:W-:Y:S01]  /*c1400*/  @!P3 IMAD.X R17, R79, 0x1, R17, P1 ;  /* 0x000000014f11b824 */ /* 0x000fe200008e0611 */
[----:B------:R-:W-:Y:S02]  /*c1410*/  F2FP.SATFINITE.E4M3.F32.PACK_AB_MERGE_C R18, RZ, R18, RZ ;  /* 0x00000012ff12723e */ /* 0x000fe400048070ff */
[----:B------:R-:W3:Y:S04]  /*c1420*/  LDL.LU R76, [R1+0x17e4] ;  /* 0x0017e400014c7983 */ /* 0x000ee80000300800 */
[----:B------:R0:W-:Y:S04]  /*c1430*/  @!P3 STG.E.U8 desc[UR32][R16.64+0x1a0], R18 ;  /* 0x0001a0121000b986 */ /* 0x0001e8000c101120 */
[----:B------:R-:W3:Y:S01]  /*c1440*/  LDL.LU R77, [R1+0x3fc] ;  /* 0x0003fc00014d7983 */ /* 0x000ee20000300800 */
[----:B0-----:R-:W0:Y:S01]  /*c1450*/  @!P5 LDC.64 R16, c[0x0][0x5c0] ;  /* 0x00017000ff10db82 */ /* 0x001e220000000a00 */
[----:B------:R-:W-:-:S05]  /*c1460*/  FMUL R18, R69, UR27 ;  /* 0x0000001b45127c20 */ /* 0x000fca0008400000 */
[----:B------:R-:W-:Y:S02]  /*c1470*/  F2FP.SATFINITE.E4M3.F32.PACK_AB_MERGE_C R18, RZ, R18, RZ ;  /* 0x00000012ff12723e */ /* 0x000fe400048070ff */
[----:B0-----:R-:W-:-:S05]  /*c1480*/  @!P5 IADD3 R16, P1, R73, R16, RZ ;  /* 0x000000104910d210 */ /* 0x001fca0007f3e0ff */
[----:B------:R-:W-:Y:S02]  /*c1490*/  @!P5 IMAD.X R17, R68, 0x1, R17, P1 ;  /* 0x000000014411d824 */ /* 0x000fe400008e0611 */
[----:B------:R-:W3:Y:S04]  /*c14a0*/  LDL.LU R68, [R1+0x400] ;  /* 0x0004000001447983 */ /* 0x000ee80000300800 */
[----:B------:R-:W3:Y:S01]  /*c14b0*/  LDL.LU R69, [R1+0x17e8] ;  /* 0x0017e80001457983 */ /* 0x000ee20000300800 */
[----:B------:R-:W-:-:S03]  /*c14c0*/  LOP3.LUT P1, RZ, R6, 0x800000, RZ, 0xc0, !PT ;  /* 0x0080000006ff7812 */ /* 0x000fc6000782c0ff */
[----:B------:R4:W-:Y:S02]  /*c14d0*/  @!P5 STG.E.U8 desc[UR32][R16.64+0x1a1], R18 ;  /* 0x0001a1121000d986 */ /* 0x0009e4000c101120 */
[----:B----4-:R-:W-:Y:S02]  /*c14e0*/  FMUL R16, R70, UR27 ;  /* 0x0000001b46107c20 */ /* 0x010fe40008400000 */
[----:B------:R-:W4:Y:S03]  /*c14f0*/  LDL.LU R70, [R1+0x17ec] ;  /* 0x0017ec0001467983 */ /* 0x000f260000300800 */
[----:B------:R-:W-:Y:S01]  /*c1500*/  F2FP.SATFINITE.E4M3.F32.PACK_AB_MERGE_C R16, RZ, R16, RZ ;  /* 0x00000010ff10723e */ /* 0x000fe200048070ff */
[----:B------:R-:W4:Y:S04]  /*c1510*/  LDL.LU.64 R78, [R1+0x8] ;  /* 0x00000800014e7983 */ /* 0x000f280000300a00 */
[----:B------:R2:W-:Y:S01]  /*c1520*/  @!P1 STG.E.U8 desc[UR32][R236.64+0x1a8], R16 ;  /* 0x0001a810ec009986 */ /* 0x0005e2000c101120 */
[----:B------:R-:W-:-:S02]  /*c1530*/  LOP3.LUT P2, RZ, R6, 0x400000, RZ, 0xc0, !PT ;  /* 0x0040000006ff7812 */ /* 0x000fc4000784c0ff */
[----:B------:R-:W-:Y:S01]  /*c1540*/  LOP3.LUT P0, RZ, R3, 0x80000, RZ, 0xc0, !PT ;  /* 0x0008000003ff7812 */ /* 0x000fe2000780c0ff */
[----:B--2---:R-:W-:Y:S02]  /*c1550*/  FMUL R16, R71, UR27 ;  /* 0x0000001b47107c20 */ /* 0x004fe40008400000 */
[----:B------:R-:W2:Y:S04]  /*c1560*/  LDL.LU R71, [R1+0x17f0] ;  /* 0x0017f00001477983 */ /* 0x000ea80000300800 */
[----:B------:R-:W2:Y:S01]  /*c1570*/  LDL.LU.64 R72, [R1+0x10] ;  /* 0x0000100001487983 */ /* 0x000ea20000300a00 */
[----:B------:R-:W-:-:S05]  /*c1580*/  F2FP.SATFINITE.E4M3.F32.PACK_AB_MERGE_C R16, RZ, R16, RZ ;  /* 0x00000010ff10723e */ /* 0x000fca00048070ff */
[----:B------:R0:W-:Y:S02]  /*c1590*/  @!P2 STG.E.U8 desc[UR32][R74.64+0x1a9], R16 ;  /* 0x0001a9104a00a986 */ /* 0x0001e4000c101120 */
[----:B0-----:R-:W3:Y:S02]  /*c15a0*/  @!P0 LDC.64 R16, c[0x0][0x5c0] ;  /* 0x00017000ff108b82 */ /* 0x001ee40000000a00 */
[----:B------:R-:W2:Y:S04]  /*c15b0*/  LDL.LU R74, [R1+0x404] ;  /* 0x00040400014a7983 */ /* 0x000ea80000300800 */
[----:B------:R-:W2:Y:S01]  /*c15c0*/  LDL.LU R75, [R1+0x408] ;  /* 0x00040800014b7983 */ /* 0x000ea20000300800 */
[----:B---3--:R-:W-:-:S03]  /*c15d0*/  @!P0 IADD3 R16, P1, R65, R16, RZ ;  /* 0x0000001041108210 */ /* 0x008fc60007f3e0ff */
[----:B------:R-:W3:Y:S01]  /*c15e0*/  LDL.LU R65, [R1+0x17f4] ;  /* 0x0017f40001417983 */ /* 0x000ee20000300800 */
[----:B------:R-:W-:Y:S01]  /*c15f0*/  LOP3.LUT P4, RZ, R3, 0x40000, RZ, 0xc0, !PT ;  /* 0x0004000003ff7812 */ /* 0x000fe2000788c0ff */
[----:B------:R-:W-:Y:S01]  /*c1600*/  FMUL R18, R76, UR27 ;  /* 0x0000001b4c127c20 */ /* 0x000fe20008400000 */
[----:B------:R-:W-:-:S04]  /*c1610*/  @!P0 IMAD.X R17, R83, 0x1, R17, P1 ;  /* 0x0000000153118824 */ /* 0x000fc800008e0611 */
[----:B------:R-:W-:-:S05]  /*c1620*/  F2FP.SATFINITE.E4M3.F32.PACK_AB_MERGE_C R18, RZ, R18, RZ ;  /* 0x00000012ff12723e */ /* 0x000fca00048070ff */
[----:B------:R0:W-:Y:S02]  /*c1630*/  @!P0 STG.E.U8 desc[UR32][R16.64+0x1a8], R18 ;  /* 0x0001a81210008986 */ /* 0x0001e4000c101120 */
[----:B0-----:R-:W0:Y:S01]  /*c1640*/  @!P4 LDC.64 R16, c[0x0][0x5c0] ;  /* 0x00017000ff10cb82 */ /* 0x001e220000000a00 */
[----:B------:R-:W-:Y:S02]  /*c1650*/  LOP3.LUT P6, RZ, R6, 0x200000, RZ, 0xc0, !PT ;  /* 0x0020000006ff7812 */ /* 0x000fe400078cc0ff */
[----:B0-----:R-:W-:Y:S01]  /*c1660*/  @!P4 IADD3 R16, P1, R77, R16, RZ ;  /* 0x000000104d10c210 */ /* 0x001fe20007f3e0ff */
[----:B------:R-:W-:-:S04]  /*c1670*/  FMUL R18, R69, UR27 ;  /* 0x0000001b45127c20 */ /* 0x000fc80008400000 */
[----:B------:R-:W-:Y:S02]  /*c1680*/  @!P4 IMAD.X R17, R68, 0x1, R17, P1 ;  /* 0x000000014411c824 */ /* 0x000fe400008e0611 */
[----:B------:R-:W3:Y:S01]  /*c1690*/  LDL.LU R68, [R1+0x40c] ;  /* 0x00040c0001447983 */ /* 0x000ee20000300800 */
[----:B------:R-:W-:-:S03]  /*c16a0*/  F2FP.SATFINITE.E4M3.F32.PACK_AB_MERGE_C R18, RZ, R18, RZ ;  /* 0x00000012ff12723e */ /* 0x000fc600048070ff */
[----:B------:R-:W3:Y:S04]  /*c16b0*/  LDL.LU R69, [R1+0x410] ;  /* 0x0004100001457983 */ /* 0x000ee80000300800 */
[----:B------:R4:W-:Y:S02]  /*c16c0*/  @!P4 STG.E.U8 desc[UR32][R16.64+0x1a9], R18 ;  /* 0x0001a9121000c986 */ /* 0x0009e4000c101120 */
[----:B----4-:R-:W-:Y:S02]  /*c16d0*/  FMUL R16, R70, UR27 ;  /* 0x0000001b46107c20 */ /* 0x010fe40008400000 */
[----:B------:R-:W4:Y:S03]  /*c16e0*/  LDL.LU R70, [R1+0x17f8] ;  /* 0x0017f80001467983 */ /* 0x000f260000300800 */
[----:B------:R-:W-:-:S05]  /*c16f0*/  F2FP.SATFINITE.E4M3.F32.PACK_AB_MERGE_C R16, RZ, R16, RZ ;  /* 0x00000010ff10723e */ /* 0x000fca00048070ff */
[----:B------:R2:W-:Y:S01]  /*c1700*/  @!P6 STG.E.U8 desc[UR32][R78.64+0x1b0], R16 ;  /* 0x0001b0104e00e986 */ /* 0x0005e2000c101120 */
[----:B------:R-:W-:Y:S02]  /*c1710*/  LOP3.LUT P3, RZ, R6, 0x100000, RZ, 0xc0, !PT ;  /* 0x0010000006ff7812 */ /* 0x000fe4000786c0ff */
[----:B------:R-:W-:Y:S01]  /*c1720*/  LOP3.LUT P5, RZ, R3, 0x20000, RZ, 0xc0, !PT ;  /* 0x0002000003ff7812 */ /* 0x000fe200078ac0ff */
[----:B--2---:R-:W-:Y:S02]  /*c1730*/  FMUL R16, R71, UR27 ;  /* 0x0000001b47107c20 */ /* 0x004fe40008400000 */
[----:B------:R-:W2:Y:S04]  /*c1740*/  LDL.LU R71, [R1+0x17fc] ;  /* 0x0017fc0001477983 */ /* 0x000ea80000300800 */
[----:B------:R-:W2:Y:S04]  /*c1750*/  LDL.LU.64 R78, [R1+0x18] ;  /* 0x00001800014e7983 */ /* 0x000ea80000300a00 */
[----:B------:R-:W2:Y:S01]  /*c1760*/  LDL.LU R77, [R1+0x1800] ;  /* 0x00180000014d7983 */ /* 0x000ea20000300800 */
[----:B------:R-:W-:-:S05]  /*c1770*/  F2FP.SATFINITE.E4M3.F32.PACK_AB_MERGE_C R16, RZ, R16, RZ ;  /* 0x00000010ff10723e */ /* 0x000fca00048070ff */
[----:B------:R0:W-:Y:S04]  /*c1780*/  @!P3 STG.E.U8 desc[UR32][R72.64+0x1b1], R16 ;  /* 0x0001b1104800b986 */ /* 0x0001e8000c101120 */
[----:B0-----:R-:W2:Y:S01]  /*c1790*/  LDL.LU.64 R72, [R1+0x20] ;  /* 0x0000200001487983 */ /* 0x001ea20000300a00 */
[----:B------:R-:W0:Y:S01]  /*c17a0*/  @!P5 LDC.64 R16, c[0x0][0x5c0] ;  /* 0x00017000ff10db82 */ /* 0x000e220000000a00 */
[----:B---3--:R-:W-:Y:S01]  /*c17b0*/  FMUL R18, R65, UR27 ;  /* 0x0000001b41127c20 */ /* 0x008fe20008400000 */
[----:B0-----:R-:W-:Y:S02]  /*c17c0*/  @!P5 IADD3 R16, P1, R74, R16, RZ ;  /* 0x000000104a10d210 */ /* 0x001fe40007f3e0ff */
[----:B------:R-:W3:Y:S04]  /*c17d0*/  LDL.LU R74, [R1+0x414] ;  /* 0x00041400014a7983 */ /* 0x000ee80000300800 */
[----:B------:R-:W3:Y:S01]  /*c17e0*/  LDL.LU R65, [R1+0x418] ;  /* 0x0004180001417983 */ /* 0x000ee20000300800 */
[----:B------:R-:W-:-:S02]  /*c17f0*/  LOP3.LUT P0, RZ, R6, 0x80000, RZ, 0xc0, !PT ;  /* 0x0008000006ff7812 */ /* 0x000fc4000780c0ff */
[----:B------:R-:W-:Y:S01]  /*c1800*/  LOP3.LUT R2, R2, 0xffffffdf, RZ, 0xc0, !PT ;  /* 0xffffffdf02027812 */ /* 0x000fe200078ec0ff */
[----:B------:R-:W-:Y:S02]  /*c1810*/  @!P5 IMAD.X R17, R75, 0x1, R17, P1 ;  /* 0x000000014b11d824 */ /* 0x000fe400008e0611 */
[----:B------:R-:W3:Y:S08]  /*c1820*/  LDL.LU R75, [R1+0x1804] ;  /* 0x00180400014b7983 */ /* 0x000ef00000300800 */
[----:B------:R-:W-:-:S02]  /*c1830*/  @P0 LOP3.LUT R2, R2, 0x20, RZ, 0xfc, !PT ;  /* 0x0000002002020812 */ /* 0x000fc400078efcff */
[----:B------:R-:W-:Y:S02]  /*c1840*/  LOP3.LUT P0, RZ, R3, 0x10000, RZ, 0xc0, !PT ;  /* 0x0001000003ff7812 */ /* 0x000fe4000780c0ff */
[----:B------:R-:W-:-:S05]  /*c1850*/  F2FP.SATFINITE.E4M3.F32.PACK_AB_MERGE_C R18, RZ, R18, RZ ;  /* 0x00000012ff12723e */ /* 0x000fca00048070ff */
[----:B------:R0:W-:Y:S06]  /*c1860*/  @!P5 STG.E.U8 desc[UR32][R16.64+0x1b0], R18 ;  /* 0x0001b0121000d986 */ /* 0x0001ec000c101120 */
[----:B0-----:R-:W0:Y:S01]  /*c1870*/  @!P0 LDC.64 R16, c[0x0][0x5c0] ;  /* 0x00017000ff108b82 */ /* 0x001e220000000a00 */
[----:B------:R-:W-:Y:S02]  /*c1880*/  LOP3.LUT P6, RZ, R6, 0x10000, RZ, 0xc0, !PT ;  /* 0x0001000006ff7812 */ /* 0x000fe400078cc0ff */
[----:B------:R-:W-:Y:S02]  /*c1890*/  LOP3.LUT R2, R2, 0xffffffef, RZ, 0xc0, !PT ;  /* 0xffffffef02027812 */ /* 0x000fe400078ec0ff */
[----:B0-----:R-:W-:-:S02]  /*c18a0*/  @!P0 IADD3 R16, P1, R68, R16, RZ ;  /* 0x0000001044108210 */ /* 0x001fc40007f3e0ff */
[----:B------:R-:W3:Y:S03]  /*c18b0*/  LDL.LU R68, [R1+0x41c] ;  /* 0x00041c0001447983 */ /* 0x000ee60000300800 */
[----:B------:R-:W-:Y:S01]  /*c18c0*/  @!P0 IMAD.X R17, R69, 0x1, R17, P1 ;  /* 0x0000000145118824 */ /* 0x000fe200008e0611 */
[----:B------:R-:W-:Y:S01]  /*c18d0*/  LOP3.LUT P1, RZ, R3, 0x10000, RZ, 0xc0, !PT ;  /* 0x0001000003ff7812 */ /* 0x000fe2000782c0ff */
[----:B------:R-:W3:Y:S01]  /*c18e0*/  LDL.LU R69, [R1+0x420] ;  /* 0x0004200001457983 */ /* 0x000ee20000300800 */
[----:B----4-:R-:W-:-:S03]  /*c18f0*/  FMUL R18, R70, UR27 ;  /* 0x0000001b46127c20 */ /* 0x010fc60008400000 */
[----:B------:R-:W4:Y:S01]  /*c1900*/  LDL.LU R76, [R1+0x1808] ;  /* 0x00180800014c7983 */ /* 0x000f220000300800 */
[----:B------:R-:W-:Y:S02]  /*c1910*/  @P6 LOP3.LUT R2, R2, 0x10, RZ, 0xfc, !PT ;  /* 0x0000001002026812 */ /* 0x000fe400078efcff */
[----:B------:R-:W-:Y:S01]  /*c1920*/  F2FP.SATFINITE.E4M3.F32.PACK_AB_MERGE_C R18, RZ, R18, RZ ;  /* 0x00000012ff12723e */ /* 0x000fe200048070ff */
[----:B------:R-:W4:Y:S01]  /*c1930*/  LDL.LU R70, [R1+0x180c] ;  /* 0x00180c0001467983 */ /* 0x000f220000300800 */
[----:B------:R-:W-:-:S03]  /*c1940*/  LOP3.LUT P0, RZ, R2, 0x20, RZ, 0xc0, !PT ;  /* 0x0000002002ff7812 */ /* 0x000fc6000780c0ff */
[----:B------:R2:W-:Y:S01]  /*c1950*/  @!P1 STG.E.U8 desc[UR32][R16.64+0x1b1], R18 ;  /* 0x0001b11210009986 */ /* 0x0005e2000c101120 */
[----:B------:R-:W-:Y:S02]  /*c1960*/  LOP3.LUT P2, RZ, R6, 0x20000, RZ, 0xc0, !PT ;  /* 0x0002000006ff7812 */ /* 0x000fe4000784c0ff */
[----:B------:R-:W-:Y:S01]  /*c1970*/  LOP3.LUT P4, RZ, R3, 0x8000, RZ, 0xc0, !PT ;  /* 0x0000800003ff7812 */ /* 0x000fe2000788c0ff */
[----:B--2---:R-:W-:-:S05]  /*c1980*/  FMUL R16, R71, UR27 ;  /* 0x0000001b47107c20 */ /* 0x004fca0008400000 */
[----:B------:R-:W-:-:S05]  /*c1990*/  F2FP.SATFINITE.E4M3.F32.PACK_AB_MERGE_C R16, RZ, R16, RZ ;  /* 0x00000010ff10723e */ /* 0x000fca00048070ff */
[----:B------:R0:W-:Y:S04]  /*c19a0*/  @!P0 STG.E.U8 desc[UR32][R78.64+0x1b8], R16 ;  /* 0x0001b8104e008986 */ /* 0x0001e8000c101120 */
[----:B0-----:R-:W2:Y:S01]  /*c19b0*/  LDL.LU.64 R78, [R1+0x28] ;  /* 0x00002800014e7983 */ /* 0x001ea20000300a00 */
[----:B------:R-:W-:-:S03]  /*c19c0*/  FMUL R16, R77, UR27 ;  /* 0x0000001b4d107c20 */ /* 0x000fc60008400000 */
[----:B------:R-:W2:Y:S02]  /*c19d0*/  LDL.LU R71, [R1+0x1810] ;  /* 0x0018100001477983 */ /* 0x000ea40000300800 */
[----:B------:R-:W-:-:S05]  /*c19e0*/  F2FP.SATFINITE.E4M3.F32.PACK_AB_MERGE_C R16, RZ, R16, RZ ;  /* 0x00000010ff10723e */ /* 0x000fca00048070ff */
[----:B------:R0:W-:Y:S04]  /*c19f0*/  @!P2 STG.E.U8 desc[UR32][R72.64+0x1b9], R16 ;  /* 0x0001b9104800a986 */ /* 0x0001e8000c101120 */
[----:B0-----:R-:W2:Y:S01]  /*c1a00*/  LDL.LU.64 R72, [R1+0x30] ;  /* 0x0000300001487983 */ /* 0x001ea20000300a00 */
[----:B------:R-:W3:Y:S02]  /*c1a10*/  @!P4 LDC.64 R16, c[0x0][0x5c0] ;  /* 0x00017000ff10cb82 */ /* 0x000ee40000000a00 */
[----:B---3--:R-:W-:-:S05]  /*c1a20*/  @!P4 IADD3 R16, P1, R74, R16, RZ ;  /* 0x000000104a10c210 */ /* 0x008fca0007f3e0ff */
[----:B------:R-:W-:Y:S02]  /*c1a30*/  @!P4 IMAD.X R17, R65, 0x1, R17, P1 ;  /* 0x000000014111c824 */ /* 0x000fe400008e0611 */
[----:B------:R-:W3:Y:S01]  /*c1a40*/  LDL.LU R65, [R1+0x424] ;  /* 0x0004240001417983 */ /* 0x000ee20000300800 */
[----:B------:R-:W-:Y:S01]  /*c1a50*/  LOP3.LUT P6, RZ, R3, 0x4000, RZ, 0xc0, !PT ;  /* 0x0000400003ff7812 */ /* 0x000fe200078cc0ff */
[----:B------:R-:W-:Y:S02]  /*c1a60*/  FMUL R18, R75, UR27 ;  /* 0x0000001b4b127c20 */ /* 0x000fe40008400000 */
[----:B------:R-:W3:Y:S03]  /*c1a70*/  LDL.LU R77, [R1+0x428] ;  /* 0x00042800014d7983 */ /* 0x000ee60000300800 */
[----:B------:R-:W-:Y:S01]  /*c1a80*/  F2FP.SATFINITE.E4M3.F32.PACK_AB_MERGE_C R18, RZ, R18, RZ ;  /* 0x00000012ff12723e */ /* 0x000fe200048070ff */
[----:B------:R-:W3:Y:S04]  /*c1a90*/  LDL.LU R74, [R1+0x1814] ;  /* 0x00181400014a7983 */ /* 0x000ee80000300800 */
[----:B------:R0:W-:Y:S04]  /*c1aa0*/  @!P4 STG.E.U8 desc[UR32][R16.64+0x1b8], R18 ;  /* 0x0001b8121000c986 */ /* 0x0001e8000c101120 */
[----:B------:R-:W3:Y:S01]  /*c1ab0*/  LDL.LU R75, [R1+0x42c] ;  /* 0x00042c00014b7983 */ /* 0x000ee20000300800 */
[----:B0-----:R-:W0:Y:S02]  /*c1ac0*/  @!P6 LDC.64 R16, c[0x0][0x5c0] ;  /* 0x00017000ff10eb82 */ /* 0x001e240000000a00 */
[----:B0-----:R-:W-:-:S02]  /*c1ad0*/  @!P6 IADD3 R16, P1, R68, R16, RZ ;  /* 0x000000104410e210 */ /* 0x001fc40007f3e0ff */
[----:B------:R-:W3:Y:S03]  /*c1ae0*/  LDL.LU R68, [R1+0x430] ;  /* 0x0004300001447983 */ /* 0x000ee60000300800 */
[----:B------:R-:W-:Y:S01]  /*c1af0*/  @!P6 IMAD.X R17, R69, 0x1, R17, P1 ;  /* 0x000000014511e824 */ /* 0x000fe200008e0611 */
[----:B------:R-:W-:Y:S01]  /*c1b00*/  LOP3.LUT P1, RZ, R3, 0x4000, RZ, 0xc0, !PT ;  /* 0x0000400003ff7812 */ /* 0x000fe2000782c0ff */
[----:B----4-:R-:W-:Y:S01]  /*c1b10*/  FMUL R18, R76, UR27 ;  /* 0x0000001b4c127c20 */ /* 0x010fe20008400000 */
[----:B------:R-:W4:Y:S01]  /*c1b20*/  LDL.LU R69, [R1+0x1818] ;  /* 0x0018180001457983 */ /* 0x000f220000300800 */
[----:B------:R-:W-:-:S03]  /*c1b30*/  LOP3.LUT P6, RZ, R2, 0x10, RZ, 0xc0, !PT ;  /* 0x0000001002ff7812 */ /* 0x000fc600078cc0ff */
[----:B------:R-:W-:-:S07]  /*c1b40*/  F2FP.SATFINITE.E4M3.F32.PACK_AB_MERGE_C R18, RZ, R18, RZ ;  /* 0x00000012ff12723e */ /* 0x000fce00048070ff */
[----:B------:R0:W-:Y:S01]  /*c1b50*/  @!P1 STG.E.U8 desc[UR32][R16.64+0x1b9], R18 ;  /* 0x0001b91210009986 */ /* 0x0001e2000c101120 */
[----:B------:R-:W-:Y:S01]  /*c1b60*/  LOP3.LUT P5, RZ, R6, 0x4000, RZ, 0xc0, !PT ;  /* 0x0000400006ff7812 */ /* 0x000fe200078ac0ff */
[----:B0-----:R-:W-:Y:S02]  /*c1b70*/  FMUL R16, R70, UR27 ;  /* 0x0000001b46107c20 */ /* 0x001fe40008400000 */
[----:B------:R-:W4:Y:S03]  /*c1b80*/  LDL.LU R70, [R1+0x181c] ;  /* 0x00181c0001467983 */ /* 0x000f260000300800 */
[----:B------:R-:W-:Y:S02]  /*c1b90*/  F2FP.SATFINITE.E4M3.F32.PACK_AB_MERGE_C R16, RZ, R16, RZ ;  /* 0x00000010ff10723e */ /* 0x000fe400048070ff */
[----:B------:R-:W-:-:S03]  /*c1ba0*/  LOP3.LUT P3, RZ, R3, 0x2000, RZ, 0xc0, !PT ;  /* 0x0000200003ff7812 */ /* 0x000fc6000786c0ff */
[----:B--2---:R0:W-:Y:S02]  /*c1bb0*/  @!P6 STG.E.U8 desc[UR32][R78.64+0x1c0], R16 ;  /* 0x0001c0104e00e986 */ /* 0x0041e4000c101120 */
[----:B0-----:R-:W-:Y:S02]  /*c1bc0*/  FMUL R16, R71, UR27 ;  /* 0x0000001b47107c20 */ /* 0x001fe40008400000 */
[----:B------:R-:W2:Y:S04]  /*c1bd0*/  LDL.LU.64 R78, [R1+0x38] ;  /* 0x00003800014e7983 */ /* 0x000ea80000300a00 */
[----:B------:R-:W2:Y:S01]  /*c1be0*/  LDL.LU R71, [R1+0x1820] ;  /* 0x0018200001477983 */ /* 0x000ea20000300800 */
[----:B------:R-:W-:-:S05]  /*c1bf0*/  F2FP.SATFINITE.E4M3.F32.PACK_AB_MERGE_C R16, RZ, R16, RZ ;  /* 0x00000010ff10723e */ /* 0x000fca00048070ff */
[----:B------:R0:W-:Y:S04]  /*c1c00*/  @!P5 STG.E.U8 desc[UR32][R72.64+0x1c1], R16 ;  /* 0x0001c1104800d986 */ /* 0x0001e8000c101120 */
[----:B0-----:R-:W2:Y:S01]  /*c1c10*/  LDL.LU.64 R72, [R1+0x40] ;  /* 0x0000400001487983 */ /* 0x001ea20000300a00 */
[----:B------:R-:W3:Y:S02]  /*c1c20*/  @!P3 LDC.64 R16, c[0x0][0x5c0] ;  /* 0x00017000ff10bb82 */ /* 0x000ee40000000a00 */
[----:B---3--:R-:W-:Y:S02]  /*c1c30*/  @!P3 IADD3 R16, P1, R65, R16, RZ ;  /* 0x000000104110b210 */ /* 0x008fe40007f3e0ff */
[----:B------:R-:W3:Y:S01]  /*c1c40*/  LDL.LU R65, [R1+0x434] ;  /* 0x0004340001417983 */ /* 0x000ee20000300800 */
[----:B------:R-:W-:-:S03]  /*c1c50*/  LOP3.LUT P0, RZ, R3, 0x1000, RZ, 0xc0, !PT ;  /* 0x0000100003ff7812 */ /* 0x000fc6000780c0ff */
        /* <DEDUP_REMOVED lines=9> */
[----:B------:R-:W-:Y:S01]  /*c1cf0*/  LOP3.LUT P2, RZ, R6, 0x1000, RZ, 0xc0, !PT ;  /* 0x0000100006ff7812 */ /* 0x000fe2000784c0ff */
[----:B----4-:R-:W-:-:S02]  /*c1d00*/  FMUL R18, R69, UR27 ;  /* 0x0000001b45127c20 */ /* 0x010fc40008400000 */
[----:B------:R-:W4:Y:S01]  /*c1d10*/  LDL.LU R69, [R1+0x1828] ;  /* 0x0018280001457983 */ /* 0x000f220000300800 */
[----:B0-----:R-:W-:Y:S02]  /*c1d20*/  @!P0 IADD3 R16, P1, R75, R16, RZ ;  /* 0x000000104b108210 */ /* 0x001fe40007f3e0ff */
[----:B------:R-:W-:-:S03]  /*c1d30*/  F2FP.SATFINITE.E4M3.F32.PACK_AB_MERGE_C R18, RZ, R18, RZ ;  /* 0x00000012ff12723e */ /* 0x000fc600048070ff */
[----:B------:R-:W-:Y:S01]  /*c1d40*/  @!P0 IMAD.X R17, R68, 0x1, R17, P1 ;  /* 0x0000000144118824 */ /* 0x000fe200008e0611 */
[----:B------:R-:W-:-:S04]  /*c1d50*/  LOP3.LUT P1, RZ, R6, 0x2000, RZ, 0xc0, !PT ;  /* 0x0000200006ff7812 */ /* 0x000fc8000782c0ff */
[----:B------:R0:W-:Y:S02]  /*c1d60*/  @!P0 STG.E.U8 desc[UR32][R16.64+0x1c1], R18 ;  /* 0x0001c11210008986 */ /* 0x0001e4000c101120 */
        /* <DEDUP_REMOVED lines=11> */
[----:B------:R-:W3:Y:S03]  /*c1e20*/  @!P4 LDC.64 R16, c[0x0][0x5c0] ;  /* 0x00017000ff10cb82 */ /* 0x000ee60000000a00 */
        /* <DEDUP_REMOVED lines=10> */
[----:B------:R-:W-:Y:S01]  /*c1ed0*/  LOP3.LUT P6, RZ, R6, 0x800, RZ, 0xc0, !PT ;  /* 0x0000080006ff7812 */ /* 0x000fe200078cc0ff */
[----:B----4-:R-:W-:Y:S01]  /*c1ee0*/  FMUL R18, R69, UR27 ;  /* 0x0000001b45127c20 */ /* 0x010fe20008400000 */
[----:B0-----:R-:W-:-:S04]  /*c1ef0*/  @!P5 IADD3 R16, P1, R77, R16, RZ ;  /* 0x000000104d10d210 */ /* 0x001fc80007f3e0ff */
[----:B------:R-:W-:Y:S01]  /*c1f00*/  F2FP.SATFINITE.E4M3.F32.PACK_AB_MERGE_C R18, RZ, R18, RZ ;  /* 0x00000012ff12723e */ /* 0x000fe200048070ff */
[----:B------:R-:W-:Y:S02]  /*c1f10*/  @!P5 IMAD.X R17, R74, 0x1, R17, P1 ;  /* 0x000000014a11d824 */ /* 0x000fe400008e0611 */
[----:B------:R-:W4:Y:S04]  /*c1f20*/  LDL.LU R74, [R1+0x44c] ;  /* 0x00044c00014a7983 */ /* 0x000f280000300800 */
[----:B------:R-:W4:Y:S04]  /*c1f30*/  LDL.LU R69, [R1+0x450] ;  /* 0x0004500001457983 */ /* 0x000f280000300800 */
[----:B------:R0:W-:Y:S01]  /*c1f40*/  @!P5 STG.E.U8 desc[UR32][R16.64+0x1c9], R18 ;  /* 0x0001c9121000d986 */ /* 0x0001e2000c101120 */
[----:B------:R-:W-:Y:S01]  /*c1f50*/  LOP3.LUT P3, RZ, R6, 0x400, RZ, 0xc0, !PT ;  /* 0x0000040006ff7812 */ /* 0x000fe2000786c0ff */
[----:B0-----:R-:W-:-:S02]  /*c1f60*/  FMUL R16, R70, UR27 ;  /* 0x0000001b46107c20 */ /* 0x001fc40008400000 */
[----:B------:R-:W4:Y:S03]  /*c1f70*/  LDL.LU R70, [R1+0x1838] ;  /* 0x0018380001467983 */ /* 0x000f260000300800 */
[----:B------:R-:W-:Y:S02]  /*c1f80*/  F2FP.SATFINITE.E4M3.F32.PACK_AB_MERGE_C R16, RZ, R16, RZ ;  /* 0x00000010ff10723e */ /* 0x000fe400048070ff */
[----:B------:R-:W-:-:S03]  /*c1f90*/  LOP3.LUT P0, RZ, R3, 0x200, RZ, 0xc0, !PT ;  /* 0x0000020003ff7812 */ /* 0x000fc6000780c0ff */
[----:B--2---:R0:W-:Y:S02]  /*c1fa0*/  @!P6 STG.E.U8 desc[UR32][R78.64+0x1d0], R16 ;  /* 0x0001d0104e00e986 */ /* 0x0041e4000c101120 */
[----:B0-----:R-:W-:Y:S02]  /*c1fb0*/  FMUL R16, R71, UR27 ;  /* 0x0000001b47107c20 */ /* 0x001fe40008400000 */
[----:B------:R-:W2:Y:S03]  /*c1fc0*/  LDL.LU R71, [R1+0x183c] ;  /* 0x00183c0001477983 */ /* 0x000ea60000300800 */
[----:B------:R-:W-:-:S05]  /*c1fd0*/  F2FP.SATFINITE.E4M3.F32.PACK_AB_MERGE_C R16, RZ, R16, RZ ;  /* 0x00000010ff10723e */ /* 0x000fca00048070ff */
[----:B------:R0:W-:Y:S04]  /*c1fe0*/  @!P3 STG.E.U8 desc[UR32][R72.64+0x1d1], R16 ;  /* 0x0001d1104800b986 */ /* 0x0001e8000c101120 */
[----:B0-----:R-:W2:Y:S01]  /*c1ff0*/  LDL.LU.64 R72, [R1+0x58] ;  /* 0x0000580001487983 */ /* 0x001ea20000300a00 */
[----:B------:R-:W0:Y:S02]  /*c2000*/  @!P0 LDC.64 R16, c[0x0][0x5c0] ;  /* 0x00017000ff108b82 */ /* 0x000e240000000a00 */
[----:B0-----:R-:W-:Y:S02]  /*c2010*/  @!P0 IADD3 R16, P1, R75, R16, RZ ;  /* 0x000000104b108210 */ /* 0x001fe40007f3e0ff */
[----:B------:R-:W2:Y:S04]  /*c2020*/  LDL.LU R75, [R1+0x1840] ;  /* 0x00184000014b7983 */ /* 0x000ea80000300800 */
[----:B------:R-:W2:Y:S01]  /*c2030*/  LDL.LU.64 R82, [R1+0x60] ;  /* 0x0000600001527983 */ /* 0x000ea20000300a00 */
[----:B---3--:R-:W-:-:S03]  /*c2040*/  FMUL R18, R65, UR27 ;  /* 0x0000001b41127c20 */ /* 0x008fc60008400000 */
[----:B------:R-:W3:Y:S01]  /*c2050*/  LDL.LU R65, [R1+0x454] ;  /* 0x0004540001417983 */ /* 0x000ee20000300800 */
[----:B------:R-:W-:Y:S02]  /*c2060*/  LOP3.LUT P4, RZ, R6, 0x200, RZ, 0xc0, !PT ;  /* 0x0000020006ff7812 */ /* 0x000fe4000788c0ff */
[----:B------:R-:W-:Y:S01]  /*c2070*/  LOP3.LUT R2, R2, 0xfffffff7, RZ, 0xc0, !PT ;  /* 0xfffffff702027812 */ /* 0x000fe200078ec0ff */
[----:B------:R-:W-:Y:S01]  /*c2080*/  @!P0 IMAD.X R17, R68, 0x1, R17, P1 ;  /* 0x0000000144118824 */ /* 0x000fe200008e0611 */
[----:B------:R-:W3:Y:S04]  /*c2090*/  LDL.LU R79, [R1+0x458] ;  /* 0x00045800014f7983 */ /* 0x000ee80000300800 */
[----:B------:R-:W3:Y:S01]  /*c20a0*/  LDL.LU R68, [R1+0x1844] ;  /* 0x0018440001447983 */ /* 0x000ee20000300800 */
[----:B------:R-:W-:-:S02]  /*c20b0*/  F2FP.SATFINITE.E4M3.F32.PACK_AB_MERGE_C R18, RZ, R18, RZ ;  /* 0x00000012ff12723e */ /* 0x000fc400048070ff */
[----:B------:R-:W-:Y:S01]  /*c20c0*/  LOP3.LUT P6, RZ, R6, 0x80, RZ, 0xc0, !PT ;  /* 0x0000008006ff7812 */ /* 0x000fe200078cc0ff */
[----:B------:R-:W3:Y:S01]  /*c20d0*/  LDL.LU R76, [R1+0x45c] ;  /* 0x00045c00014c7983 */ /* 0x000ee20000300800 */
[----:B------:R-:W-:Y:S02]  /*c20e0*/  @P4 LOP3.LUT R2, R2, 0x8, RZ, 0xfc, !PT ;  /* 0x0000000802024812 */ /* 0x000fe400078efcff */
[----:B------:R-:W-:Y:S01]  /*c20f0*/  LOP3.LUT P4, RZ, R3, 0x100, RZ, 0xc0, !PT ;  /* 0x0000010003ff7812 */ /* 0x000fe2000788c0ff */
[----:B------:R0:W-:-:S12]  /*c2100*/  @!P0 STG.E.U8 desc[UR32][R16.64+0x1d0], R18 ;  /* 0x0001d01210008986 */ /* 0x0001d8000c101120 */
[----:B0-----:R-:W4:Y:S01]  /*c2110*/  @!P4 LDC.64 R16, c[0x0][0x5c0] ;  /* 0x00017000ff10cb82 */ /* 0x001f220000000a00 */
[----:B------:R-:W-:-:S04]  /*c2120*/  LOP3.LUT R2, R2, 0xfffffffb, RZ, 0xc0, !PT ;  /* 0xfffffffb02027812 */ /* 0x000fc800078ec0ff */
[----:B------:R-:W-:Y:S02]  /*c2130*/  @P6 LOP3.LUT R2, R2, 0x4, RZ, 0xfc, !PT ;  /* 0x0000000402026812 */ /* 0x000fe400078efcff */
[----:B----4-:R-:W-:-:S05]  /*c2140*/  @!P4 IADD3 R16, P1, R74, R16, RZ ;  /* 0x000000104a10c210 */ /* 0x010fca0007f3e0ff */
[----:B------:R-:W-:Y:S01]  /*c2150*/  @!P4 IMAD.X R17, R69, 0x1, R17, P1 ;  /* 0x000000014511c824 */ /* 0x000fe200008e0611 */
[----:B------:R-:W-:Y:S01]  /*c2160*/  LOP3.LUT P1, RZ, R3, 0x100, RZ, 0xc0, !PT ;  /* 0x0000010003ff7812 */ /* 0x000fe2000782c0ff */
[----:B------:R-:W4:Y:S01]  /*c2170*/  LDL.LU R69, [R1+0x460] ;  /* 0x0004600001457983 */ /* 0x000f220000300800 */
[----:B------:R-:W-:-:S03]  /*c2180*/  FMUL R18, R70, UR27 ;  /* 0x0000001b46127c20 */ /* 0x000fc60008400000 */
[----:B------:R-:W4:Y:S02]  /*c2190*/  LDL.LU R77, [R1+0x1848] ;  /* 0x00184800014d7983 */ /* 0x000f240000300800 */
[----:B------:R-:W-:Y:S02]  /*c21a0*/  F2FP.SATFINITE.E4M3.F32.PACK_AB_MERGE_C R18, RZ, R18, RZ ;  /* 0x00000012ff12723e */ /* 0x000fe400048070ff */
[----:B------:R-:W-:Y:S01]  /*c21b0*/  LOP3.LUT P4, RZ, R2, 0x8, RZ, 0xc0, !PT ;  /* 0x0000000802ff7812 */ /* 0x000fe2000788c0ff */
[----:B------:R-:W4:Y:S04]  /*c21c0*/  LDL.LU R70, [R1+0x184c] ;  /* 0x00184c0001467983 */ /* 0x000f280000300800 */
[----:B------:R2:W-:Y:S01]  /*c21d0*/  @!P1 STG.E.U8 desc[UR32][R16.64+0x1d1], R18 ;  /* 0x0001d11210009986 */ /* 0x0005e2000c101120 */
[----:B------:R-:W-:-:S02]  /*c21e0*/  LOP3.LUT P2, RZ, R6, 0x100, RZ, 0xc0, !PT ;  /* 0x0000010006ff7812 */ /* 0x000fc4000784c0ff */
[----:B------:R-:W-:Y:S01]  /*c21f0*/  LOP3.LUT P5, RZ, R3, 0x80, RZ, 0xc0, !PT ;  /* 0x0000008003ff7812 */ /* 0x000fe200078ac0ff */
[----:B--2---:R-:W-:-:S05]  /*c2200*/  FMUL R16, R71, UR27 ;  /* 0x0000001b47107c20 */ /* 0x004fca0008400000 */
[----:B------:R-:W-:-:S05]  /*c2210*/  F2FP.SATFINITE.E4M3.F32.PACK_AB_MERGE_C R16, RZ, R16, RZ ;  /* 0x00000010ff10723e */ /* 0x000fca00048070ff */
[----:B------:R0:W-:Y:S04]  /*c2220*/  @!P4 STG.E.U8 desc[UR32][R72.64+0x1d8], R16 ;  /* 0x0001d8104800c986 */ /* 0x0001e8000c101120 */
[----:B0-----:R-:W2:Y:S04]  /*c2230*/  LDL.LU.64 R72, [R1+0x68] ;  /* 0x0000680001487983 */ /* 0x001ea80000300a00 */
[----:B------:R-:W2:Y:S01]  /*c2240*/  LDL.LU R71, [R1+0x1850] ;  /* 0x0018500001477983 */ /* 0x000ea20000300800 */
[----:B------:R-:W-:-:S03]  /*c2250*/  FMUL R16, R75, UR27 ;  /* 0x0000001b4b107c20 */ /* 0x000fc60008400000 */
[----:B------:R-:W2:Y:S02]  /*c2260*/  LDL.LU.64 R74, [R1+0x70] ;  /* 0x00007000014a7983 */ /* 0x000ea40000300a00 */
[----:B------:R-:W-:-:S05]  /*c2270*/  F2FP.SATFINITE.E4M3.F32.PACK_AB_MERGE_C R16, RZ, R16, RZ ;  /* 0x00000010ff10723e */ /* 0x000fca00048070ff */
[----:B------:R0:W-:Y:S02]  /*c2280*/  @!P2 STG.E.U8 desc[UR32][R82.64+0x1d9], R16 ;  /* 0x0001d9105200a986 */ /* 0x0001e4000c101120 */
[----:B0-----:R-:W3:Y:S02]  /*c2290*/  @!P5 LDC.64 R16, c[0x0][0x5c0] ;  /* 0x00017000ff10db82 */ /* 0x001ee40000000a00 */
[----:B---3--:R-:W-:Y:S02]  /*c22a0*/  @!P5 IADD3 R16, P1, R65, R16, RZ ;  /* 0x000000104110d210 */ /* 0x008fe40007f3e0ff */
[----:B------:R-:W3:Y:S01]  /*c22b0*/  LDL.LU R65, [R1+0x464] ;  /* 0x0004640001417983 */ /* 0x000ee20000300800 */
[----:B------:R-:W-:Y:S01]  /*c22c0*/  LOP3.LUT P6, RZ, R3, 0x40, RZ, 0xc0, !PT ;  /* 0x0000004003ff7812 */ /* 0x000fe200078cc0ff */
[----:B------:R-:W-:Y:S01]  /*c22d0*/  FMUL R18, R68, UR27 ;  /* 0x0000001b44127c20 */ /* 0x000fe20008400000 */
[----:B------:R-:W-:Y:S01]  /*c22e0*/  @!P5 IMAD.X R17, R79, 0x1, R17, P1 ;  /* 0x000000014f11d824 */ /* 0x000fe200008e0611 */
[----:B------:R-:W3:Y:S04]  /*c22f0*/  LDL.LU R78, [R1+0x468] ;  /* 0x00046800014e7983 */ /* 0x000ee80000300800 */
[----:B------:R-:W3:Y:S01]  /*c2300*/  LDL.LU R79, [R1+0x1854] ;  /* 0x00185400014f7983 */ /* 0x000ee20000300800 */
[----:B------:R-:W-:-:S03]  /*c2310*/  F2FP.SATFINITE.E4M3.F32.PACK_AB_MERGE_C R18, RZ, R18, RZ ;  /* 0x00000012ff12723e */ /* 0x000fc600048070ff */
[----:B------:R-:W3:Y:S04]  /*c2320*/  LDL.LU R68, [R1+0x46c] ;  /* 0x00046c0001447983 */ /* 0x000ee80000300800 */
[----:B------:R0:W-:Y:S02]  /*c2330*/  @!P5 STG.E.U8 desc[UR32][R16.64+0x1d8], R18 ;  /* 0x0001d8121000d986 */ /* 0x0001e4000c101120 */
[----:B0-----:R-:W0:Y:S01]  /*c2340*/  @!P6 LDC.64 R16, c[0x0][0x5c0] ;  /* 0x00017000ff10eb82 */ /* 0x001e220000000a00 */
[----:B----4-:R-:W-:-:S05]  /*c2350*/  FMUL R18, R77, UR27 ;  /* 0x0000001b4d127c20 */ /* 0x010fca0008400000 */
[----:B------:R-:W-:Y:S02]  /*c2360*/  F2FP.SATFINITE.E4M3.F32.PACK_AB_MERGE_C R18, RZ, R18, RZ ;  /* 0x00000012ff12723e */ /* 0x000fe400048070ff */
[----:B0-----:R-:W-:-:S05]  /*c2370*/  @!P6 IADD3 R16, P1, R76, R16, RZ ;  /* 0x000000104c10e210 */ /* 0x001fca0007f3e0ff */
[----:B------:R-:W-:Y:S01]  /*c2380*/  @!P6 IMAD.X R17, R69, 0x1, R17, P1 ;  /* 0x000000014511e824 */ /* 0x000fe200008e0611 */
[----:B------:R-:W-:Y:S01]  /*c2390*/  LOP3.LUT P1, RZ, R3, 0x40, RZ, 0xc0, !PT ;  /* 0x0000004003ff7812 */ /* 0x000fe2000782c0ff */
[----:B------:R-:W4:Y:S01]  /*c23a0*/  LDL.LU R69, [R1+0x1858] ;  /* 0x0018580001457983 */ /* 0x000f220000300800 */
[----:B------:R-:W-:-:S11]  /*c23b0*/  LOP3.LUT P6, RZ, R2, 0x4, RZ, 0xc0, !PT ;  /* 0x0000000402ff7812 */ /* 0x000fd600078cc0ff */
[----:B------:R0:W-:Y:S02]  /*c23c0*/  @!P1 STG.E.U8 desc[UR32][R16.64+0x1d9], R18 ;  /* 0x0001d91210009986 */ /* 0x0001e4000c101120 */
[----:B0-----:R-:W-:Y:S02]  /*c23d0*/  FMUL R16, R70, UR27 ;  /* 0x0000001b46107c20 */ /* 0x001fe40008400000 */
[----:B------:R-:W4:Y:S03]  /*c23e0*/  LDL.LU R70, [R1+0x185c] ;  /* 0x00185c0001467983 */ /* 0x000f260000300800 */
[----:B------:R-:W-:Y:S02]  /*c23f0*/  F2FP.SATFINITE.E4M3.F32.PACK_AB_MERGE_C R16, RZ, R16, RZ ;  /* 0x00000010ff10723e */ /* 0x000fe400048070ff */
[----:B------:R-:W-:Y:S02]  /*c2400*/  LOP3.LUT P0, RZ, R6, 0x40, RZ, 0xc0, !PT ;  /* 0x0000004006ff7812 */ /* 0x000fe4000780c0ff */
[----:B------:R-:W-:Y:S01]  /*c2410*/  LOP3.LUT P3, RZ, R3, 0x20, RZ, 0xc0, !PT ;  /* 0x0000002003ff7812 */ /* 0x000fe2000786c0ff */
[----:B--2---:R0:W-:Y:S02]  /*c2420*/  @!P6 STG.E.U8 desc[UR32][R72.64+0x1e0], R16 ;  /* 0x0001e0104800e986 */ /* 0x0041e4000c101120 */
[----:B0-----:R-:W-:-:S02]  /*c2430*/  FMUL R16, R71, UR27 ;  /* 0x0000001b47107c20 */ /* 0x001fc40008400000 */
        /* <DEDUP_REMOVED lines=8> */
[----:B------:R-:W-:Y:S01]  /*c24c0*/  LOP3.LUT P4, RZ, R3, 0x10, RZ, 0xc0, !PT ;  /* 0x0000001003ff7812 */ /* 0x000fe2000788c0ff */
[----:B------:R-:W-:Y:S01]  /*c24d0*/  FMUL R18, R79, UR27 ;  /* 0x0000001b4f127c20 */ /* 0x000fe20008400000 */
[----:B------:R-:W-:Y:S01]  /*c24e0*/  @!P3 IMAD.X R17, R78, 0x1, R17, P1 ;  /* 0x000000014e11b824 */ /* 0x000fe200008e0611 */
[----:B------:R-:W3:Y:S03]  /*c24f0*/  LDL.LU R83, [R1+0x478] ;  /* 0x0004780001537983 */ /* 0x000ee60000300800 */
[----:B------:R-:W-:Y:S01]  /*c2500*/  F2FP.SATFINITE.E4M3.F32.PACK_AB_MERGE_C R18, RZ, R18, RZ ;  /* 0x00000012ff12723e */ /* 0x000fe200048070ff */
[----:B------:R-:W3:Y:S04]  /*c2510*/  LDL.LU R76, [R1+0x1864] ;  /* 0x00186400014c7983 */ /* 0x000ee80000300800 */
[----:B------:R0:W-:Y:S02]  /*c2520*/  @!P3 STG.E.U8 desc[UR32][R16.64+0x1e0], R18 ;  /* 0x0001e0121000b986 */ /* 0x0001e4000c101120 */
[----:B0-----:R-:W0:Y:S02]  /*c2530*/  @!P4 LDC.64 R16, c[0x0][0x5c0] ;  /* 0x00017000ff10cb82 */ /* 0x001e240000000a00 */
[----:B0-----:R-:W-:-:S05]  /*c2540*/  @!P4 IADD3 R16, P1, R68, R16, RZ ;  /* 0x000000104410c210 */ /* 0x001fca0007f3e0ff */
[----:B------:R-:W-:Y:S02]  /*c2550*/  @!P4 IMAD.X R17, R11, 0x1, R17, P1 ;  /* 0x000000010b11c824 */ /* 0x000fe400008e0611 */
[----:B------:R-:W3:Y:S01]  /*c2560*/  LDL.LU R11, [R1+0x1cb8] ;  /* 0x001cb800010b7983 */ /* 0x000ee20000300800 */
[----:B----4-:R-:W-:-:S03]  /*c2570*/  FMUL R18, R69, UR27 ;  /* 0x0000001b45127c20 */ /* 0x010fc60008400000 */
[----:B------:R-:W4:Y:S04]  /*c2580*/  LDL.LU R77, [R1+0x47c] ;  /* 0x00047c00014d7983 */ /* 0x000f280000300800 */
[----:B------:R-:W4:Y:S04]  /*c2590*/  LDL.LU R68, [R1+0x480] ;  /* 0x0004800001447983 */ /* 0x000f280000300800 */
[----:B------:R-:W4:Y:S01]  /*c25a0*/  LDL.LU R69, [R1+0x1868] ;  /* 0x0018680001457983 */ /* 0x000f220000300800 */
[----:B------:R-:W-:Y:S02]  /*c25b0*/  F2FP.SATFINITE.E4M3.F32.PACK_AB_MERGE_C R18, RZ, R18, RZ ;  /* 0x00000012ff12723e */ /* 0x000fe400048070ff */
[----:B------:R-:W-:-:S03]  /*c25c0*/  LOP3.LUT P1, RZ, R6, 0x20, RZ, 0xc0, !PT ;  /* 0x0000002006ff7812 */ /* 0x000fc6000782c0ff */
[----:B------:R0:W-:Y:S02]  /*c25d0*/  @!P4 STG.E.U8 desc[UR32][R16.64+0x1e1], R18 ;  /* 0x0001e1121000c986 */ /* 0x0001e4000c101120 */
[----:B0-----:R-:W-:Y:S02]  /*c25e0*/  FMUL R16, R70, UR27 ;  /* 0x0000001b46107c20 */ /* 0x001fe40008400000 */
[----:B------:R-:W4:Y:S03]  /*c25f0*/  LDL.LU R70, [R1+0x186c] ;  /* 0x00186c0001467983 */ /* 0x000f260000300800 */
[----:B------:R-:W-:Y:S01]  /*c2600*/  F2FP.SATFINITE.E4M3.F32.PACK_AB_MERGE_C R16, RZ, R16, RZ ;  /* 0x00000010ff10723e */ /* 0x000fe200048070ff */
[----:B------:R-:W4:Y:S01]  /*c2610*/  LDL.LU.64 R78, [R1+0x88] ;  /* 0x00008800014e7983 */ /* 0x000f220000300a00 */
[----:B------:R-:W-:Y:S02]  /*c2620*/  LOP3.LUT P2, RZ, R6, 0x8, RZ, 0xc0, !PT ;  /* 0x0000000806ff7812 */ /* 0x000fe4000784c0ff */
[----:B------:R-:W-:Y:S01]  /*c2630*/  LOP3.LUT P5, RZ, R3, 0x8, RZ, 0xc0, !PT ;  /* 0x0000000803ff7812 */ /* 0x000fe200078ac0ff */
[----:B--2---:R0:W-:Y:S02]  /*c2640*/  @!P1 STG.E.U8 desc[UR32][R72.64+0x1e8], R16 ;  /* 0x0001e81048009986 */ /* 0x0041e4000c101120 */
[----:B0-----:R-:W-:-:S02]  /*c2650*/  FMUL R16, R71, UR27 ;  /* 0x0000001b47107c20 */ /* 0x001fc40008400000 */
[----:B------:R-:W2:Y:S04]  /*c2660*/  LDL.LU R71, [R1+0x1870] ;  /* 0x0018700001477983 */ /* 0x000ea80000300800 */
[----:B------:R-:W2:Y:S01]  /*c2670*/  LDL.LU.64 R72, [R1+0x90] ;  /* 0x0000900001487983 */ /* 0x000ea20000300a00 */
[----:B------:R-:W-:-:S05]  /*c2680*/  F2FP.SATFINITE.E4M3.F32.PACK_AB_MERGE_C R16, RZ, R16, RZ ;  /* 0x00000010ff10723e */ /* 0x000fca00048070ff */
[----:B------:R0:W-:Y:S04]  /*c2690*/  @!P2 STG.E.U8 desc[UR32][R74.64+0x1e9], R16 ;  /* 0x0001e9104a00a986 */ /* 0x0001e8000c101120 */
[----:B0-----:R-:W2:Y:S01]  /*c26a0*/  LDL.LU R74, [R1+0x484] ;  /* 0x00048400014a7983 */ /* 0x001ea20000300800 */
[----:B------:R-:W3:Y:S03]  /*c26b0*/  @!P5 LDC.64 R16, c[0x0][0x5c0] ;  /* 0x00017000ff10db82 */ /* 0x000ee60000000a00 */
        /* <DEDUP_REMOVED lines=8> */
[----:B0-----:R-:W4:Y:S01]  /*c2740*/  @!P0 LDC.64 R16, c[0x0][0x5c0] ;  /* 0x00017000ff108b82 */ /* 0x001f220000000a00 */
[C---:B------:R-:W-:Y:S02]  /*c2750*/  LOP3.LUT P6, RZ, R6.reuse, 0x4, RZ, 0xc0, !PT ;  /* 0x0000000406ff7812 */ /* 0x040fe400078cc0ff */
[----:B------:R-:W-:Y:S02]  /*c2760*/  LOP3.LUT P3, RZ, R6, 0x1, RZ, 0xc0, !PT ;  /* 0x0000000106ff7812 */ /* 0x000fe4000786c0ff */
[----:B----4-:R-:W-:-:S05]  /*c2770*/  @!P0 IADD3 R16, P1, R77, R16, RZ ;  /* 0x000000104d108210 */ /* 0x010fca0007f3e0ff */
[----:B------:R-:W-:Y:S02]  /*c2780*/  @!P0 IMAD.X R17, R68, 0x1, R17, P1 ;  /* 0x0000000144118824 */ /* 0x000fe400008e0611 */
[----:B------:R-:W4:Y:S01]  /*c2790*/  LDL.LU R68, [R1+0x48c] ;  /* 0x00048c0001447983 */ /* 0x000f220000300800 */
[----:B------:R-:W-:-:S03]  /*c27a0*/  FMUL R18, R69, UR27 ;  /* 0x0000001b45127c20 */ /* 0x000fc60008400000 */
[----:B------:R-:W4:Y:S02]  /*c27b0*/  LDL.LU R69, [R1+0x490] ;  /* 0x0004900001457983 */ /* 0x000f240000300800 */
[----:B------:R-:W-:-:S05]  /*c27c0*/  F2FP.SATFINITE.E4M3.F32.PACK_AB_MERGE_C R18, RZ, R18, RZ ;  /* 0x00000012ff12723e */ /* 0x000fca00048070ff */
[----:B------:R0:W-:Y:S02]  /*c27d0*/  @!P0 STG.E.U8 desc[UR32][R16.64+0x1e9], R18 ;  /* 0x0001e91210008986 */ /* 0x0001e4000c101120 */
[----:B0-----:R-:W-:Y:S02]  /*c27e0*/  FMUL R16, R70, UR27 ;  /* 0x0000001b46107c20 */ /* 0x001fe40008400000 */
[----:B------:R-:W4:Y:S03]  /*c27f0*/  LDL.LU R70, [R1+0x1878] ;  /* 0x0018780001467983 */ /* 0x000f260000300800 */
[----:B------:R-:W-:-:S05]  /*c2800*/  F2FP.SATFINITE.E4M3.F32.PACK_AB_MERGE_C R16, RZ, R16, RZ ;  /* 0x00000010ff10723e */ /* 0x000fca00048070ff */
[----:B------:R2:W-:Y:S01]  /*c2810*/  @!P6 STG.E.U8 desc[UR32][R78.64+0x1f0], R16 ;  /* 0x0001f0104e00e986 */ /* 0x0005e2000c101120 */
[----:B------:R-:W-:Y:S01]  /*c2820*/  LOP3.LUT P4, RZ, R3, 0x2, RZ, 0xc0, !PT ;  /* 0x0000000203ff7812 */ /* 0x000fe2000788c0ff */
[----:B--2---:R-:W-:Y:S02]  /*c2830*/  FMUL R16, R71, UR27 ;  /* 0x0000001b47107c20 */ /* 0x004fe40008400000 */
[----:B------:R-:W2:Y:S03]  /*c2840*/  LDL.LU R71, [R1+0x187c] ;  /* 0x00187c0001477983 */ /* 0x000ea60000300800 */
[----:B------:R-:W-:-:S05]  /*c2850*/  F2FP.SATFINITE.E4M3.F32.PACK_AB_MERGE_C R16, RZ, R16, RZ ;  /* 0x00000010ff10723e */ /* 0x000fca00048070ff */
[----:B------:R0:W-:Y:S04]  /*c2860*/  @!P3 STG.E.U8 desc[UR32][R72.64+0x1f1], R16 ;  /* 0x0001f1104800b986 */ /* 0x0001e8000c101120 */
[----:B0-----:R-:W2:Y:S01]  /*c2870*/  LDL.LU.64 R72, [R1+0x98] ;  /* 0x0000980001487983 */ /* 0x001ea20000300a00 */
[----:B------:R-:W0:Y:S03]  /*c2880*/  @!P4 LDC.64 R16, c[0x0][0x5c0] ;  /* 0x00017000ff10cb82 */ /* 0x000e260000000a00 */
[----:B------:R-:W2:Y:S01]  /*c2890*/  LDL.LU R77, [R1+0x1880] ;  /* 0x00188000014d7983 */ /* 0x000ea20000300800 */
[----:B0-----:R-:W-:-:S05]  /*c28a0*/  @!P4 IADD3 R16, P1, R74, R16, RZ ;  /* 0x000000104a10c210 */ /* 0x001fca0007f3e0ff */
[----:B------:R-:W-:Y:S02]  /*c28b0*/  @!P4 IMAD.X R17, R75, 0x1, R17, P1 ;  /* 0x000000014b11c824 */ /* 0x000fe400008e0611 */
[----:B------:R-:W2:Y:S04]  /*c28c0*/  LDL.LU.64 R74, [R1+0xa0] ;  /* 0x0000a000014a7983 */ /* 0x000ea80000300a00 */
[----:B------:R-:W2:Y:S01]  /*c28d0*/  LDL.LU R78, [R1+0x494] ;  /* 0x00049400014e7983 */ /* 0x000ea20000300800 */
[----:B---3--:R-:W-:-:S03]  /*c28e0*/  FMUL R18, R65, UR27 ;  /* 0x0000001b41127c20 */ /* 0x008fc60008400000 */
[----:B------:R-:W3:Y:S01]  /*c28f0*/  LDL.LU R65, [R1+0x498] ;  /* 0x0004980001417983 */ /* 0x000ee20000300800 */
[----:B------:R-:W-:Y:S02]  /*c2900*/  LOP3.LUT P5, RZ, R11, 0x80000000, RZ, 0xc0, !PT ;  /* 0x800000000bff7812 */ /* 0x000fe400078ac0ff */
[----:B------:R-:W-:Y:S01]  /*c2910*/  LOP3.LUT R2, R2, 0xfffffffd, RZ, 0xc0, !PT ;  /* 0xfffffffd02027812 */ /* 0x000fe200078ec0ff */
[----:B------:R-:W3:Y:S01]  /*c2920*/  LDL.LU R79, [R1+0x1884] ;  /* 0x00188400014f7983 */ /* 0x000ee20000300800 */
[----:B------:R-:W-:-:S09]  /*c2930*/  F2FP.SATFINITE.E4M3.F32.PACK_AB_MERGE_C R18, RZ, R18, RZ ;  /* 0x00000012ff12723e */ /* 0x000fd200048070ff */
[----:B------:R-:W-:Y:S02]  /*c2940*/  @P5 LOP3.LUT R2, R2, 0x2, RZ, 0xfc, !PT ;  /* 0x0000000202025812 */ /* 0x000fe400078efcff */
[----:B------:R-:W-:Y:S01]  /*c2950*/  LOP3.LUT P5, RZ, R3, 0x1, RZ, 0xc0, !PT ;  /* 0x0000000103ff7812 */ /* 0x000fe200078ac0ff */
[----:B------:R0:W-:-:S12]  /*c2960*/  @!P4 STG.E.U8 desc[UR32][R16.64+0x1f0], R18 ;  /* 0x0001f0121000c986 */ /* 0x0001d8000c101120 */
[----:B0-----:R-:W4:Y:S01]  /*c2970*/  @!P5 LDC.64 R16, c[0x0][0x5c0] ;  /* 0x00017000ff10db82 */ /* 0x001f220000000a00 */
[----:B------:R-:W-:Y:S02]  /*c2980*/  LOP3.LUT P6, RZ, R11, 0x20000000, RZ, 0xc0, !PT ;  /* 0x200000000bff7812 */ /* 0x000fe400078cc0ff */
[----:B------:R-:W-:Y:S02]  /*c2990*/  LOP3.LUT R2, R2, 0xfffffffe, RZ, 0xc0, !PT ;  /* 0xfffffffe02027812 */ /* 0x000fe400078ec0ff */
[----:B----4-:R-:W-:Y:S02]  /*c29a0*/  @!P5 IADD3 R16, P1, R68, R16, RZ ;  /* 0x000000104410d210 */ /* 0x010fe40007f3e0ff */
[----:B------:R-:W4:Y:S03]  /*c29b0*/  LDL.LU R68, [R1+0x49c] ;  /* 0x00049c0001447983 */ /* 0x000f260000300800 */
[----:B------:R-:W-:Y:S01]  /*c29c0*/  @!P5 IMAD.X R17, R69, 0x1, R17, P1 ;  /* 0x000000014511d824 */ /* 0x000fe200008e0611 */
[----:B------:R-:W-:Y:S01]  /*c29d0*/  LOP3.LUT P1, RZ, R3, 0x1, RZ, 0xc0, !PT ;  /* 0x0000000103ff7812 */ /* 0x000fe2000782c0ff */
[----:B------:R-:W4:Y:S02]  /*c29e0*/  LDL.LU R69, [R1+0x4a0] ;  /* 0x0004a00001457983 */ /* 0x000f240000300800 */
[----:B------:R-:W-:-:S02]  /*c29f0*/  @P6 LOP3.LUT R2, R2, 0x1, RZ, 0xfc, !PT ;  /* 0x0000000102026812 */ /* 0x000fc400078efcff */
[----:B------:R-:W4:Y:S01]  /*c2a00*/  LDL.LU R76, [R1+0x1888] ;  /* 0x00188800014c7983 */ /* 0x000f220000300800 */
[----:B------:R-:W-:Y:S01]  /*c2a10*/  FMUL R18, R70, UR27 ;  /* 0x0000001b46127c20 */ /* 0x000fe20008400000 */
[----:B------:R-:W-:Y:S02]  /*c2a20*/  LOP3.LUT P5, RZ, R2, 0x2, RZ, 0xc0, !PT ;  /* 0x0000000202ff7812 */ /* 0x000fe400078ac0ff */
[----:B------:R-:W4:Y:S02]  /*c2a30*/  LDL.LU R70, [R1+0x188c] ;  /* 0x00188c0001467983 */ /* 0x000f240000300800 */
[----:B------:R-:W-:-:S05]  /*c2a40*/  F2FP.SATFINITE.E4M3.F32.PACK_AB_MERGE_C R18, RZ, R18, RZ ;  /* 0x00000012ff12723e */ /* 0x000fca00048070ff */
[----:B------:R2:W-:Y:S01]  /*c2a50*/  @!P1 STG.E.U8 desc[UR32][R16.64+0x1f1], R18 ;  /* 0x0001f11210009986 */ /* 0x0005e2000c101120 */
[----:B------:R-:W-:Y:S02]  /*c2a60*/  LOP3.LUT P2, RZ, R11, 0x40000000, RZ, 0xc0, !PT ;  /* 0x400000000bff7812 */ /* 0x000fe4000784c0ff */
[----:B------:R-:W-:Y:S01]  /*c2a70*/  LOP3.LUT P0, RZ, R5, 0x80000000, RZ, 0xc0, !PT ;  /* 0x8000000005ff7812 */ /* 0x000fe2000780c0ff */
[----:B--2---:R-:W-:-:S05]  /*c2a80*/  FMUL R16, R71, UR27 ;  /* 0x0000001b47107c20 */ /* 0x004fca0008400000 */
[----:B------:R-:W-:-:S05]  /*c2a90*/  F2FP.SATFINITE.E4M3.F32.PACK_AB_MERGE_C R16, RZ, R16, RZ ;  /* 0x00000010ff10723e */ /* 0x000fca00048070ff */
[----:B------:R0:W-:Y:S04]  /*c2aa0*/  @!P5 STG.E.U8 desc[UR32][R72.64+0x1f8], R16 ;  /* 0x0001f8104800d986 */ /* 0x0001e8000c101120 */
[----:B0-----:R-:W2:Y:S04]  /*c2ab0*/  LDL.LU.64 R72, [R1+0xa8] ;  /* 0x0000a80001487983 */ /* 0x001ea80000300a00 */
[----:B------:R-:W2:Y:S01]  /*c2ac0*/  LDL.LU R71, [R1+0x1890] ;  /* 0x0018900001477983 */ /* 0x000ea20000300800 */
[----:B------:R-:W-:-:S05]  /*c2ad0*/  FMUL R16, R77, UR27 ;  /* 0x0000001b4d107c20 */ /* 0x000fca0008400000 */
[----:B------:R-:W-:-:S05]  /*c2ae0*/  F2FP.SATFINITE.E4M3.F32.PACK_AB_MERGE_C R16, RZ, R16, RZ ;  /* 0x00000010ff10723e */ /* 0x000fca00048070ff */
[----:B------:R0:W-:Y:S04]  /*c2af0*/  @!P2 STG.E.U8 desc[UR32][R74.64+0x1f9], R16 ;  /* 0x0001f9104a00a986 */ /* 0x0001e8000c101120 */
[----:B0-----:R-:W2:Y:S01]  /*c2b00*/  LDL.LU.64 R74, [R1+0xb0] ;  /* 0x0000b000014a7983 */ /* 0x001ea20000300a00 */
[----:B------:R-:W0:Y:S02]  /*c2b10*/  @!P0 LDC.64 R16, c[0x0][0x5c0] ;  /* 0x00017000ff108b82 */ /* 0x000e240000000a00 */
[----:B0-----:R-:W-:-:S05]  /*c2b20*/  @!P0 IADD3 R16, P1, R78, R16, RZ ;  /* 0x000000104e108210 */ /* 0x001fca0007f3e0ff */
[----:B---3--:R-:W-:Y:S02]  /*c2b30*/  @!P0 IMAD.X R17, R65, 0x1, R17, P1 ;  /* 0x0000000141118824 */ /* 0x008fe400008e0611 */
        /* <DEDUP_REMOVED lines=8> */
[----:B0-----:R-:W0:Y:S01]  /*c2bc0*/  @!P6 LDC.64 R16, c[0x0][0x5c0] ;  /* 0x00017000ff10eb82 */ /* 0x001e220000000a00 */
[----:B----4-:R-:W-:-:S05]  /*c2bd0*/  FMUL R18, R76, UR27 ;  /* 0x0000001b4c127c20 */ /* 0x010fca0008400000 */
[----:B------:R-:W-:Y:S02]  /*c2be0*/  F2FP.SATFINITE.E4M3.F32.PACK_AB_MERGE_C R18, RZ, R18, RZ ;  /* 0x00000012ff12723e */ /* 0x000fe400048070ff */
[----:B0-----:R-:W-:Y:S02]  /*c2bf0*/  @!P6 IADD3 R16, P1, R68, R16, RZ ;  /* 0x000000104410e210 */ /* 0x001fe40007f3e0ff */
[----:B------:R-:W4:Y:S03]  /*c2c00*/  LDL.LU R68, [R1+0x4b0] ;  /* 0x0004b00001447983 */ /* 0x000f260000300800 */
        /* <DEDUP_REMOVED lines=21> */
[----:B------:R-:W-:-:S02]  /*c2d60*/  FMUL R18, R78, UR27 ;  /* 0x0000001b4e127c20 */ /* 0x000fc40008400000 */
[----:B------:R-:W3:Y:S01]  /*c2d70*/  LDL.LU R83, [R1+0x500] ;  /* 0x0005000001537983 */ /* 0x000ee20000300800 */
[----:B------:R-:W-:Y:S02]  /*c2d80*/  @!P3 IMAD.X R17, R77, 0x1, R17, P1 ;  /* 0x000000014d11b824 */ /* 0x000fe400008e0611 */
[----:B------:R-:W-:Y:S01]  /*c2d90*/  F2FP.SATFINITE.E4M3.F32.PACK_AB_MERGE_C R18, RZ, R18, RZ ;  /* 0x00000012ff12723e */ /* 0x000fe200048070ff */
[----:B------:R-:W3:Y:S04]  /*c2da0*/  LDL.LU R76, [R1+0x18a4] ;  /* 0x0018a400014c7983 */ /* 0x000ee80000300800 */
[----:B------:R0:W-:Y:S04]  /*c2db0*/  @!P3 STG.E.U8 desc[UR32][R16.64+0x100], R18 ;  /* 0x000100121000b986 */ /* 0x0001e8000c101120 */
[----:B------:R-:W3:Y:S01]  /*c2dc0*/  LDL.LU R77, [R1+0x57c] ;  /* 0x00057c00014d7983 */ /* 0x000ee20000300800 */
[----:B0-----:R-:W0:Y:S02]  /*c2dd0*/  @!P5 LDC.64 R16, c[0x0][0x5c0] ;  /* 0x00017000ff10db82 */ /* 0x001e240000000a00 */
[----:B0-----:R-:W-:Y:S01]  /*c2de0*/  @!P5 IADD3 R16, P1, R79, R16, RZ ;  /* 0x000000104f10d210 */ /* 0x001fe20007f3e0ff */
[----:B----4-:R-:W-:-:S04]  /*c2df0*/  FMUL R18, R69, UR27 ;  /* 0x0000001b45127c20 */ /* 0x010fc80008400000 */
[----:B------:R-:W-:Y:S02]  /*c2e00*/  @!P5 IMAD.X R17, R68, 0x1, R17, P1 ;  /* 0x000000014411d824 */ /* 0x000fe400008e0611 */
        /* <DEDUP_REMOVED lines=30> */
[----:B----4-:R-:W-:-:S04]  /*c2ff0*/  FMUL R18, R69, UR27 ;  /* 0x0000001b45127c20 */ /* 0x010fc80008400000 */
[----:B------:R-:W-:Y:S02]  /*c3000*/  @!P4 IMAD.X R17, R68, 0x1, R17, P1 ;  /* 0x000000014411c824 */ /* 0x000fe400008e0611 */
[----:B------:R-:W4:Y:S01]  /*c3010*/  LDL.LU R68, [R1+0x528] ;  /* 0x0005280001447983 */ /* 0x000f220000300800 */
[----:B------:R-:W-:-:S03]  /*c3020*/  F2FP.SATFINITE.E4M3.F32.PACK_AB_MERGE_C R18, RZ, R18, RZ ;  /* 0x00000012ff12723e */ /* 0x000fc600048070ff */
[----:B------:R-:W4:Y:S04]  /*c3030*/  LDL.LU R69, [R1+0x550] ;  /* 0x0005500001457983 */ /* 0x000f280000300800 */
[----:B------:R0:W-:Y:S01]  /*c3040*/  @!P4 STG.E.U8 desc[UR32][R16.64+0x109], R18 ;  /* 0x000109121000c986 */ /* 0x0001e2000c101120 */
[----:B------:R-:W-:Y:S01]  /*c3050*/  LOP3.LUT P3, RZ, R11, 0x1000000, RZ, 0xc0, !PT ;  /* 0x010000000bff7812 */ /* 0x000fe2000786c0ff */
        /* <DEDUP_REMOVED lines=49> */
[----:B------:R0:W-:Y:S02]  /*c3370*/  @!P2 STG.E.U8 desc[UR32][R74.64+0x119], R16 ;  /* 0x000119104a00a986 */ /* 0x0001e4000c101120 */
[----:B0-----:R-:W0:Y:S02]  /*c3380*/  @!P4 LDC.64 R16, c[0x0][0x5c0] ;  /* 0x00017000ff10cb82 */ /* 0x001e240000000a00 */
[----:B------:R-:W2:Y:S01]  /*c3390*/  LDL.LU.64 R74, [R1+0xf0] ;  /* 0x0000f000014a7983 */ /* 0x000ea20000300a00 */
[----:B0-----:R-:W-:-:S05]  /*c33a0*/  @!P4 IADD3 R16, P1, R78, R16, RZ ;  /* 0x000000104e10c210 */ /* 0x001fca0007f3e0ff */
[----:B---3--:R-:W-:Y:S02]  /*c33b0*/  @!P4 IMAD.X R17, R65, 0x1, R17, P1 ;  /* 0x000000014111c824 */ /* 0x008fe400008e0611 */
[----:B------:R-:W3:Y:S01]  /*c33c0*/  LDL.LU R65, [R1+0x4d0] ;  /* 0x0004d00001417983 */ /* 0x000ee20000300800 */
[----:B------:R-:W-:-:S03]  /*c33d0*/  LOP3.LUT P6, RZ, R5, 0x800000, RZ, 0xc0, !PT ;  /* 0x0080000005ff7812 */ /* 0x000fc600078cc0ff */
[----:B------:R-:W3:Y:S01]  /*c33e0*/  LDL.LU R77, [R1+0x4f4] ;  /* 0x0004f400014d7983 */ /* 0x000ee20000300800 */
[----:B------:R-:W-:-:S03]  /*c33f0*/  FMUL R18, R79, UR27 ;  /* 0x0000001b4f127c20 */ /* 0x000fc60008400000 */
[----:B------:R-:W3:Y:S02]  /*c3400*/  LDL.LU R78, [R1+0x18d4] ;  /* 0x0018d400014e7983 */ /* 0x000ee40000300800 */
[----:B------:R-:W-:Y:S02]  /*c3410*/  F2FP.SATFINITE.E4M3.F32.PACK_AB_MERGE_C R18, RZ, R18, RZ ;  /* 0x00000012ff12723e */ /* 0x000fe400048070ff */
[----:B------:R-:W3:Y:S04]  /*c3420*/  LDL.LU R79, [R1+0x524] ;  /* 0x00052400014f7983 */ /* 0x000ee80000300800 */
[----:B------:R0:W-:Y:S02]  /*c3430*/  @!P4 STG.E.U8 desc[UR32][R16.64+0x118], R18 ;  /* 0x000118121000c986 */ /* 0x0001e4000c101120 */
        /* <DEDUP_REMOVED lines=27> */
[----:B------:R-:W3:Y:S04]  /*c35f0*/  LDL.LU R83, [R1+0x5f4] ;  /* 0x0005f40001537983 */ /* 0x000ee80000300800 */
[----:B------:R-:W3:Y:S01]  /*c3600*/  LDL.LU R76, [R1+0x18e4] ;  /* 0x0018e400014c7983 */ /* 0x000ee20000300800 */
[----:B------:R-:W-:Y:S01]  /*c3610*/  @!P3 IMAD.X R17, R77, 0x1, R17, P1 ;  /* 0x000000014d11b824 */ /* 0x000fe200008e0611 */
[----:B------:R-:W-:Y:S02]  /*c3620*/  F2FP.SATFINITE.E4M3.F32.PACK_AB_MERGE_C R18, RZ, R18, RZ ;  /* 0x00000012ff12723e */ /* 0x000fe400048070ff */
[----:B------:R-:W3:Y:S04]  /*c3630*/  LDL.LU R77, [R1+0x574] ;  /* 0x00057400014d7983 */ /* 0x000ee80000300800 */
[----:B------:R0:W-:Y:S02]  /*c3640*/  @!P3 STG.E.U8 desc[UR32][R16.64+0x120], R18 ;  /* 0x000120121000b986 */ /* 0x0001e4000c101120 */
[----:B0-----:R-:W0:Y:S02]  /*c3650*/  @!P0 LDC.64 R16, c[0x0][0x5c0] ;  /* 0x00017000ff108b82 */ /* 0x001e240000000a00 */
[----:B0-----:R-:W-:-:S05]  /*c3660*/  @!P0 IADD3 R16, P1, R79, R16, RZ ;  /* 0x000000104f108210 */ /* 0x001fca0007f3e0ff */
[----:B----4-:R-:W-:Y:S02]  /*c3670*/  @!P0 IMAD.X R17, R68, 0x1, R17, P1 ;  /* 0x0000000144118824 */ /* 0x010fe400008e0611 */
[----:B------:R-:W4:Y:S01]  /*c3680*/  LDL.LU R68, [R1+0x5c0] ;  /* 0x0005c00001447983 */ /* 0x000f220000300800 */
[----:B------:R-:W-:-:S03]  /*c3690*/  FMUL R18, R69, UR27 ;  /* 0x0000001b45127c20 */ /* 0x000fc60008400000 */
[----:B------:R-:W4:Y:S02]  /*c36a0*/  LDL.LU R69, [R1+0x18e8] ;  /* 0x0018e80001457983 */ /* 0x000f240000300800 */
        /* <DEDUP_REMOVED lines=27> */
[----:B0-----:R-:W-:-:S05]  /*c3860*/  @!P5 IADD3 R16, P1, R77, R16, RZ ;  /* 0x000000104d10d210 */ /* 0x001fca0007f3e0ff */
[----:B----4-:R-:W-:Y:S02]  /*c3870*/  @!P5 IMAD.X R17, R68, 0x1, R17, P1 ;  /* 0x000000014411d824 */ /* 0x010fe400008e0611 */
        /* <DEDUP_REMOVED lines=18> */
[----:B------:R-:W0:Y:S02]  /*c39a0*/  @!P0 LDC.64 R16, c[0x0][0x5c0] ;  /* 0x00017000ff108b82 */ /* 0x000e240000000a00 */
[----:B0-----:R-:W-:Y:S02]  /*c39b0*/  @!P0 IADD3 R16, P1, R74, R16, RZ ;  /* 0x000000104a108210 */ /* 0x001fe40007f3e0ff */
[----:B------:R-:W2:Y:S01]  /*c39c0*/  LDL.LU R74, [R1+0x5bc] ;  /* 0x0005bc00014a7983 */ /* 0x000ea20000300800 */
[----:B---3--:R-:W-:-:S03]  /*c39d0*/  FMUL R18, R65, UR27 ;  /* 0x0000001b41127c20 */ /* 0x008fc60008400000 */
[----:B------:R-:W3:Y:S01]  /*c39e0*/  LDL.LU R65, [R1+0x5f0] ;  /* 0x0005f00001417983 */ /* 0x000ee20000300800 */
[----:B------:R-:W-:Y:S02]  /*c39f0*/  LOP3.LUT P4, RZ, R11, 0x8000, RZ, 0xc0, !PT ;  /* 0x000080000bff7812 */ /* 0x000fe4000788c0ff */
[----:B------:R-:W-:Y:S01]  /*c3a00*/  LOP3.LUT R12, R12, 0xdfffffff, RZ, 0xc0, !PT ;  /* 0xdfffffff0c0c7812 */ /* 0x000fe200078ec0ff */
[----:B------:R-:W-:Y:S02]  /*c3a10*/  @!P0 IMAD.X R17, R75, 0x1, R17, P1 ;  /* 0x000000014b118824 */ /* 0x000fe400008e0611 */
[----:B------:R-:W3:Y:S08]  /*c3a20*/  LDL.LU R75, [R1+0x1904] ;  /* 0x00190400014b7983 */ /* 0x000ef00000300800 */
[----:B------:R-:W-:-:S02]  /*c3a30*/  @P4 LOP3.LUT R12, R12, 0x20000000, RZ, 0xfc, !PT ;  /* 0x200000000c0c4812 */ /* 0x000fc400078efcff */
[----:B------:R-:W-:Y:S02]  /*c3a40*/  LOP3.LUT P4, RZ, R5, 0x20000, RZ, 0xc0, !PT ;  /* 0x0002000005ff7812 */ /* 0x000fe4000788c0ff */
[----:B------:R-:W-:-:S05]  /*c3a50*/  F2FP.SATFINITE.E4M3.F32.PACK_AB_MERGE_C R18, RZ, R18, RZ ;  /* 0x00000012ff12723e */ /* 0x000fca00048070ff */
[----:B------:R0:W-:Y:S06]  /*c3a60*/  @!P0 STG.E.U8 desc[UR32][R16.64+0x130], R18 ;  /* 0x0001301210008986 */ /* 0x0001ec000c101120 */
[----:B0-----:R-:W4:Y:S01]  /*c3a70*/  @!P4 LDC.64 R16, c[0x0][0x5c0] ;  /* 0x00017000ff10cb82 */ /* 0x001f220000000a00 */
[----:B------:R-:W-:Y:S02]  /*c3a80*/  LOP3.LUT P6, RZ, R11, 0x2000, RZ, 0xc0, !PT ;  /* 0x000020000bff7812 */ /* 0x000fe400078cc0ff */
[----:B------:R-:W-:Y:S02]  /*c3a90*/  LOP3.LUT R12, R12, 0xefffffff, RZ, 0xc0, !PT ;  /* 0xefffffff0c0c7812 */ /* 0x000fe400078ec0ff */
[----:B----4-:R-:W-:-:S02]  /*c3aa0*/  @!P4 IADD3 R16, P1, R68, R16, RZ ;  /* 0x000000104410c210 */ /* 0x010fc40007f3e0ff */
[----:B------:R-:W4:Y:S03]  /*c3ab0*/  LDL.LU R68, [R1+0x570] ;  /* 0x0005700001447983 */ /* 0x000f260000300800 */
[----:B------:R-:W-:Y:S02]  /*c3ac0*/  @!P4 IMAD.X R17, R69, 0x1, R17, P1 ;  /* 0x000000014511c824 */ /* 0x000fe400008e0611 */
[----:B------:R-:W4:Y:S01]  /*c3ad0*/  LDL.LU R69, [R1+0x5b8] ;  /* 0x0005b80001457983 */ /* 0x000f220000300800 */
[----:B------:R-:W-:-:S03]  /*c3ae0*/  LOP3.LUT P1, RZ, R5, 0x20000, RZ, 0xc0, !PT ;  /* 0x0002000005ff7812 */ /* 0x000fc6000782c0ff */
[----:B------:R-:W4:Y:S01]  /*c3af0*/  LDL.LU R76, [R1+0x1908] ;  /* 0x00190800014c7983 */ /* 0x000f220000300800 */
[----:B------:R-:W-:Y:S01]  /*c3b00*/  @P6 LOP3.LUT R12, R12, 0x10000000, RZ, 0xfc, !PT ;  /* 0x100000000c0c6812 */ /* 0x000fe200078efcff */
[----:B------:R-:W-:-:S03]  /*c3b10*/  FMUL R18, R70, UR27 ;  /* 0x0000001b46127c20 */ /* 0x000fc60008400000 */
[----:B------:R-:W-:Y:S01]  /*c3b20*/  LOP3.LUT P4, RZ, R12, 0x20000000, RZ, 0xc0, !PT ;  /* 0x200000000cff7812 */ /* 0x000fe2000788c0ff */
[----:B------:R-:W4:Y:S01]  /*c3b30*/  LDL.LU R70, [R1+0x190c] ;  /* 0x00190c0001467983 */ /* 0x000f220000300800 */
[----:B------:R-:W-:-:S05]  /*c3b40*/  F2FP.SATFINITE.E4M3.F32.PACK_AB_MERGE_C R18, RZ, R18, RZ ;  /* 0x00000012ff12723e */ /* 0x000fca00048070ff */
        /* <DEDUP_REMOVED lines=23> */
[----:B0-----:R-:W4:Y:S02]  /*c3cc0*/  @!P6 LDC.64 R16, c[0x0][0x5c0] ;  /* 0x00017000ff10eb82 */ /* 0x001f240000000a00 */
[----:B----4-:R-:W-:-:S02]  /*c3cd0*/  @!P6 IADD3 R16, P1, R68, R16, RZ ;  /* 0x000000104410e210 */ /* 0x010fc40007f3e0ff */
[----:B------:R-:W4:Y:S03]  /*c3ce0*/  LDL.LU R68, [R1+0x544] ;  /* 0x0005440001447983 */ /* 0x000f260000300800 */
[----:B------:R-:W-:Y:S02]  /*c3cf0*/  @!P6 IMAD.X R17, R69, 0x1, R17, P1 ;  /* 0x000000014511e824 */ /* 0x000fe400008e0611 */
[----:B------:R-:W4:Y:S01]  /*c3d00*/  LDL.LU R69, [R1+0x1918] ;  /* 0x0019180001457983 */ /* 0x000f220000300800 */
[----:B------:R-:W-:Y:S01]  /*c3d10*/  LOP3.LUT P1, RZ, R5, 0x8000, RZ, 0xc0, !PT ;  /* 0x0000800005ff7812 */ /* 0x000fe2000782c0ff */
[----:B------:R-:W-:-:S05]  /*c3d20*/  FMUL R18, R76, UR27 ;  /* 0x0000001b4c127c20 */ /* 0x000fca0008400000 */
[----:B------:R-:W-:Y:S02]  /*c3d30*/  F2FP.SATFINITE.E4M3.F32.PACK_AB_MERGE_C R18, RZ, R18, RZ ;  /* 0x00000012ff12723e */ /* 0x000fe400048070ff */
[----:B------:R-:W-:-:S05]  /*c3d40*/  LOP3.LUT P6, RZ, R12, 0x10000000, RZ, 0xc0, !PT ;  /* 0x100000000cff7812 */ /* 0x000fca00078cc0ff */
        /* <DEDUP_REMOVED lines=15> */
[----:B------:R-:W3:Y:S04]  /*c3e40*/  LDL.LU R65, [R1+0x5b4] ;  /* 0x0005b40001417983 */ /* 0x000ee80000300800 */
[----:B------:R-:W3:Y:S04]  /*c3e50*/  LDL.LU R83, [R1+0x5ec] ;  /* 0x0005ec0001537983 */ /* 0x000ee80000300800 */
[----:B------:R-:W3:Y:S01]  /*c3e60*/  LDL.LU R76, [R1+0x1924] ;  /* 0x00192400014c7983 */ /* 0x000ee20000300800 */
[----:B------:R-:W-:Y:S01]  /*c3e70*/  LOP3.LUT P4, RZ, R5, 0x2000, RZ, 0xc0, !PT ;  /* 0x0000200005ff7812 */ /* 0x000fe2000788c0ff */
[----:B------:R-:W-:Y:S01]  /*c3e80*/  FMUL R18, R74, UR27 ;  /* 0x0000001b4a127c20 */ /* 0x000fe20008400000 */
[----:B------:R-:W-:-:S02]  /*c3e90*/  @!P3 IMAD.X R17, R77, 0x1, R17, P1 ;  /* 0x000000014d11b824 */ /* 0x000fc400008e0611 */
[----:B------:R-:W3:Y:S02]  /*c3ea0*/  LDL.LU R77, [R1+0x56c] ;  /* 0x00056c00014d7983 */ /* 0x000ee40000300800 */
[----:B------:R-:W-:Y:S02]  /*c3eb0*/  F2FP.SATFINITE.E4M3.F32.PACK_AB_MERGE_C R18, RZ, R18, RZ ;  /* 0x00000012ff12723e */ /* 0x000fe400048070ff */
[----:B------:R-:W3:Y:S04]  /*c3ec0*/  LDL.LU R74, [R1+0x5b0] ;  /* 0x0005b000014a7983 */ /* 0x000ee80000300800 */
[----:B------:R0:W-:Y:S02]  /*c3ed0*/  @!P3 STG.E.U8 desc[UR32][R16.64+0x140], R18 ;  /* 0x000140121000b986 */ /* 0x0001e4000c101120 */
[----:B0-----:R-:W0:Y:S01]  /*c3ee0*/  @!P4 LDC.64 R16, c[0x0][0x5c0] ;  /* 0x00017000ff10cb82 */ /* 0x001e220000000a00 */
[----:B----4-:R-:W-:-:S02]  /*c3ef0*/  FMUL R18, R69, UR27 ;  /* 0x0000001b45127c20 */ /* 0x010fc40008400000 */
[----:B------:R-:W4:Y:S01]  /*c3f00*/  LDL.LU R69, [R1+0x1928] ;  /* 0x0019280001457983 */ /* 0x000f220000300800 */
[----:B0-----:R-:W-:Y:S02]  /*c3f10*/  @!P4 IADD3 R16, P1, R75, R16, RZ ;  /* 0x000000104b10c210 */ /* 0x001fe40007f3e0ff */
[----:B------:R-:W-:-:S03]  /*c3f20*/  F2FP.SATFINITE.E4M3.F32.PACK_AB_MERGE_C R18, RZ, R18, RZ ;  /* 0x00000012ff12723e */ /* 0x000fc600048070ff */
[----:B------:R-:W-:Y:S01]  /*c3f30*/  @!P4 IMAD.X R17, R68, 0x1, R17, P1 ;  /* 0x000000014411c824 */ /* 0x000fe200008e0611 */
[----:B------:R-:W-:-:S04]  /*c3f40*/  LOP3.LUT P1, RZ, R11, 0x800, RZ, 0xc0, !PT ;  /* 0x000008000bff7812 */ /* 0x000fc8000782c0ff */
        /* <DEDUP_REMOVED lines=24> */
[----:B----4-:R-:W-:Y:S01]  /*c40d0*/  FMUL R18, R69, UR27 ;  /* 0x0000001b45127c20 */ /* 0x010fe20008400000 */
[----:B0-----:R-:W-:-:S05]  /*c40e0*/  @!P0 IADD3 R16, P1, R77, R16, RZ ;  /* 0x000000104d108210 */ /* 0x001fca0007f3e0ff */
[----:B------:R-:W-:Y:S02]  /*c40f0*/  @!P0 IMAD.X R17, R74, 0x1, R17, P1 ;  /* 0x000000014a118824 */ /* 0x000fe400008e0611 */
[----:B------:R-:W4:Y:S04]  /*c4100*/  LDL.LU R74, [R1+0x518] ;  /* 0x00051800014a7983 */ /* 0x000f280000300800 */
[----:B------:R-:W4:Y:S01]  /*c4110*/  LDL.LU R69, [R1+0x540] ;  /* 0x0005400001457983 */ /* 0x000f220000300800 */
[----:B------:R-:W-:Y:S02]  /*c4120*/  F2FP.SATFINITE.E4M3.F32.PACK_AB_MERGE_C R18, RZ, R18, RZ ;  /* 0x00000012ff12723e */ /* 0x000fe400048070ff */
[----:B------:R-:W-:-:S03]  /*c4130*/  LOP3.LUT P6, RZ, R11, 0x200, RZ, 0xc0, !PT ;  /* 0x000002000bff7812 */ /* 0x000fc600078cc0ff */
        /* <DEDUP_REMOVED lines=18> */
[----:B------:R-:W-:-:S03]  /*c4260*/  LOP3.LUT P5, RZ, R11, 0x80, RZ, 0xc0, !PT ;  /* 0x000000800bff7812 */ /* 0x000fc600078ac0ff */
[----:B------:R-:W3:Y:S01]  /*c4270*/  LDL.LU R79, [R1+0x5e8] ;  /* 0x0005e800014f7983 */ /* 0x000ee20000300800 */
[----:B------:R-:W-:Y:S01]  /*c4280*/  LOP3.LUT R12, R12, 0xf7ffffff, RZ, 0xc0, !PT ;  /* 0xf7ffffff0c0c7812 */ /* 0x000fe200078ec0ff */
[----:B------:R-:W-:Y:S02]  /*c4290*/  @!P4 IMAD.X R17, R68, 0x1, R17, P1 ;  /* 0x000000014411c824 */ /* 0x000fe400008e0611 */
[----:B------:R-:W3:Y:S01]  /*c42a0*/  LDL.LU R68, [R1+0x1944] ;  /* 0x0019440001447983 */ /* 0x000ee20000300800 */
[----:B------:R-:W-:-:S03]  /*c42b0*/  F2FP.SATFINITE.E4M3.F32.PACK_AB_MERGE_C R18, RZ, R18, RZ ;  /* 0x00000012ff12723e */ /* 0x000fc600048070ff */
[----:B------:R-:W3:Y:S02]  /*c42c0*/  LDL.LU R76, [R1+0x568] ;  /* 0x00056800014c7983 */ /* 0x000ee40000300800 */
[----:B------:R-:W-:Y:S02]  /*c42d0*/  @P5 LOP3.LUT R12, R12, 0x8000000, RZ, 0xfc, !PT ;  /* 0x080000000c0c5812 */ /* 0x000fe400078efcff */
[----:B------:R-:W-:Y:S01]  /*c42e0*/  LOP3.LUT P5, RZ, R5, 0x200, RZ, 0xc0, !PT ;  /* 0x0000020005ff7812 */ /* 0x000fe200078ac0ff */
[----:B------:R0:W-:-:S12]  /*c42f0*/  @!P4 STG.E.U8 desc[UR32][R16.64+0x150], R18 ;  /* 0x000150121000c986 */ /* 0x0001d8000c101120 */
[----:B0-----:R-:W4:Y:S01]  /*c4300*/  @!P5 LDC.64 R16, c[0x0][0x5c0] ;  /* 0x00017000ff10db82 */ /* 0x001f220000000a00 */
[----:B------:R-:W-:Y:S02]  /*c4310*/  LOP3.LUT P6, RZ, R11, 0x20, RZ, 0xc0, !PT ;  /* 0x000000200bff7812 */ /* 0x000fe400078cc0ff */
[----:B----4-:R-:W-:-:S05]  /*c4320*/  @!P5 IADD3 R16, P1, R74, R16, RZ ;  /* 0x000000104a10d210 */ /* 0x010fca0007f3e0ff */
[----:B------:R-:W-:Y:S02]  /*c4330*/  @!P5 IMAD.X R17, R69, 0x1, R17, P1 ;  /* 0x000000014511d824 */ /* 0x000fe400008e0611 */
[----:B------:R-:W4:Y:S04]  /*c4340*/  LDL.LU R69, [R1+0x5a8] ;  /* 0x0005a80001457983 */ /* 0x000f280000300800 */
[----:B------:R-:W4:Y:S01]  /*c4350*/  LDL.LU R77, [R1+0x1948] ;  /* 0x00194800014d7983 */ /* 0x000f220000300800 */
[----:B------:R-:W-:Y:S01]  /*c4360*/  LOP3.LUT P1, RZ, R5, 0x200, RZ, 0xc0, !PT ;  /* 0x0000020005ff7812 */ /* 0x000fe2000782c0ff */
[----:B------:R-:W-:Y:S02]  /*c4370*/  FMUL R18, R70, UR27 ;  /* 0x0000001b46127c20 */ /* 0x000fe40008400000 */
[----:B------:R-:W4:Y:S01]  /*c4380*/  LDL.LU R70, [R1+0x194c] ;  /* 0x00194c0001467983 */ /* 0x000f220000300800 */
[----:B------:R-:W-:-:S02]  /*c4390*/  LOP3.LUT R12, R12, 0xfbffffff, RZ, 0xc0, !PT ;  /* 0xfbffffff0c0c7812 */ /* 0x000fc400078ec0ff */
[----:B------:R-:W-:Y:S02]  /*c43a0*/  F2FP.SATFINITE.E4M3.F32.PACK_AB_MERGE_C R18, RZ, R18, RZ ;  /* 0x00000012ff12723e */ /* 0x000fe400048070ff */
[----:B------:R-:W-:-:S04]  /*c43b0*/  @P6 LOP3.LUT R12, R12, 0x4000000, RZ, 0xfc, !PT ;  /* 0x040000000c0c6812 */ /* 0x000fc800078efcff */
[----:B------:R-:W-:Y:S01]  /*c43c0*/  LOP3.LUT P5, RZ, R12, 0x8000000, RZ, 0xc0, !PT ;  /* 0x080000000cff7812 */ /* 0x000fe200078ac0ff */
        /* <DEDUP_REMOVED lines=14> */
[----:B------:R-:W3:Y:S03]  /*c44b0*/  LDL.LU R65, [R1+0x4c0] ;  /* 0x0004c00001417983 */ /* 0x000ee60000300800 */
[----:B------:R-:W-:Y:S01]  /*c44c0*/  @!P0 IMAD.X R17, R79, 0x1, R17, P1 ;  /* 0x000000014f118824 */ /* 0x000fe200008e0611 */
[----:B------:R-:W3:Y:S04]  /*c44d0*/  LDL.LU R78, [R1+0x4e4] ;  /* 0x0004e400014e7983 */ /* 0x000ee80000300800 */
[----:B------:R-:W3:Y:S01]  /*c44e0*/  LDL.LU R79, [R1+0x1954] ;  /* 0x00195400014f7983 */ /* 0x000ee20000300800 */
[----:B------:R-:W-:Y:S01]  /*c44f0*/  LOP3.LUT P6, RZ, R5, 0x80, RZ, 0xc0, !PT ;  /* 0x0000008005ff7812 */ /* 0x000fe200078cc0ff */
[----:B------:R-:W-:-:S02]  /*c4500*/  FMUL R18, R68, UR27 ;  /* 0x0000001b44127c20 */ /* 0x000fc40008400000 */
[----:B------:R-:W3:Y:S03]  /*c4510*/  LDL.LU R68, [R1+0x514] ;  /* 0x0005140001447983 */ /* 0x000ee60000300800 */
[----:B------:R-:W-:-:S05]  /*c4520*/  F2FP.SATFINITE.E4M3.F32.PACK_AB_MERGE_C R18, RZ, R18, RZ ;  /* 0x00000012ff12723e */ /* 0x000fca00048070ff */
[----:B------:R0:W-:Y:S02]  /*c4530*/  @!P0 STG.E.U8 desc[UR32][R16.64+0x158], R18 ;  /* 0x0001581210008986 */ /* 0x0001e4000c101120 */
[----:B0-----:R-:W0:Y:S01]  /*c4540*/  @!P6 LDC.64 R16, c[0x0][0x5c0] ;  /* 0x00017000ff10eb82 */ /* 0x001e220000000a00 */
[----:B----4-:R-:W-:Y:S01]  /*c4550*/  FMUL R18, R77, UR27 ;  /* 0x0000001b4d127c20 */ /* 0x010fe20008400000 */
[----:B0-----:R-:W-:-:S05]  /*c4560*/  @!P6 IADD3 R16, P1, R76, R16, RZ ;  /* 0x000000104c10e210 */ /* 0x001fca0007f3e0ff */
[----:B------:R-:W-:Y:S02]  /*c4570*/  @!P6 IMAD.X R17, R69, 0x1, R17, P1 ;  /* 0x000000014511e824 */ /* 0x000fe400008e0611 */
[----:B------:R-:W4:Y:S01]  /*c4580*/  LDL.LU R69, [R1+0x1958] ;  /* 0x0019580001457983 */ /* 0x000f220000300800 */
[----:B------:R-:W-:Y:S02]  /*c4590*/  LOP3.LUT P1, RZ, R5, 0x80, RZ, 0xc0, !PT ;  /* 0x0000008005ff7812 */ /* 0x000fe4000782c0ff */
[----:B------:R-:W-:-:S11]  /*c45a0*/  F2FP.SATFINITE.E4M3.F32.PACK_AB_MERGE_C R18, RZ, R18, RZ ;  /* 0x00000012ff12723e */ /* 0x000fd600048070ff */
[----:B------:R0:W-:Y:S01]  /*c45b0*/  @!P1 STG.E.U8 desc[UR32][R16.64+0x159], R18 ;  /* 0x0001591210009986 */ /* 0x0001e2000c101120 */
[----:B------:R-:W-:Y:S01]  /*c45c0*/  LOP3.LUT P6, RZ, R12, 0x4000000, RZ, 0xc0, !PT ;  /* 0x040000000cff7812 */ /* 0x000fe200078cc0ff */
[----:B0-----:R-:W-:Y:S02]  /*c45d0*/  FMUL R16, R70, UR27 ;  /* 0x0000001b46107c20 */ /* 0x001fe40008400000 */
[----:B------:R-:W4:Y:S03]  /*c45e0*/  LDL.LU R70, [R1+0x195c] ;  /* 0x00195c0001467983 */ /* 0x000f260000300800 */
[----:B------:R-:W-:Y:S02]  /*c45f0*/  F2FP.SATFINITE.E4M3.F32.PACK_AB_MERGE_C R16, RZ, R16, RZ ;  /* 0x00000010ff10723e */ /* 0x000fe400048070ff */
[----:B------:R-:W-:Y:S02]  /*c4600*/  LOP3.LUT P4, RZ, R11, 0x10, RZ, 0xc0, !PT ;  /* 0x000000100bff7812 */ /* 0x000fe4000788c0ff */
        /* <DEDUP_REMOVED lines=21> */
[----:B------:R-:W3:Y:S04]  /*c4760*/  LDL.LU R9, [R1+0x1cb4] ;  /* 0x001cb40001097983 */ /* 0x000ee80000300800 */
[----:B------:R-:W3:Y:S04]  /*c4770*/  LDL.LU R77, [R1+0x564] ;  /* 0x00056400014d7983 */ /* 0x000ee80000300800 */
[----:B------:R-:W3:Y:S01]  /*c4780*/  LDL.LU R68, [R1+0x5a0] ;  /* 0x0005a00001447983 */ /* 0x000ee20000300800 */
[----:B----4-:R-:W-:-:S03]  /*c4790*/  FMUL R18, R69, UR27 ;  /* 0x0000001b45127c20 */ /* 0x010fc60008400000 */
[----:B------:R-:W4:Y:S02]  /*c47a0*/  LDL.LU R69, [R1+0x1968] ;  /* 0x0019680001457983 */ /* 0x000f240000300800 */
[----:B------:R-:W-:-:S05]  /*c47b0*/  F2FP.SATFINITE.E4M3.F32.PACK_AB_MERGE_C R18, RZ, R18, RZ ;  /* 0x00000012ff12723e */ /* 0x000fca00048070ff */
[----:B------:R0:W-:Y:S01]  /*c47c0*/  @!P5 STG.E.U8 desc[UR32][R16.64+0x161], R18 ;  /* 0x000161121000d986 */ /* 0x0001e2000c101120 */
[C---:B------:R-:W-:Y:S01]  /*c47d0*/  LOP3.LUT P1, RZ, R11.reuse, 0x8, RZ, 0xc0, !PT ;  /* 0x000000080bff7812 */ /* 0x040fe2000782c0ff */
[----:B0-----:R-:W-:Y:S02]  /*c47e0*/  FMUL R16, R70, UR27 ;  /* 0x0000001b46107c20 */ /* 0x001fe40008400000 */
[----:B------:R-:W4:Y:S03]  /*c47f0*/  LDL.LU R70, [R1+0x196c] ;  /* 0x00196c0001467983 */ /* 0x000f260000300800 */
[----:B------:R-:W-:Y:S01]  /*c4800*/  F2FP.SATFINITE.E4M3.F32.PACK_AB_MERGE_C R16, RZ, R16, RZ ;  /* 0x00000010ff10723e */ /* 0x000fe200048070ff */
[----:B------:R-:W4:Y:S01]  /*c4810*/  LDL.LU.64 R78, [R1+0x190] ;  /* 0x00019000014e7983 */ /* 0x000f220000300a00 */
[----:B------:R-:W-:Y:S02]  /*c4820*/  LOP3.LUT P2, RZ, R11, 0x4, RZ, 0xc0, !PT ;  /* 0x000000040bff7812 */ /* 0x000fe4000784c0ff */
[----:B------:R-:W-:-:S03]  /*c4830*/  LOP3.LUT P0, RZ, R5, 0x10, RZ, 0xc0, !PT ;  /* 0x0000001005ff7812 */ /* 0x000fc6000780c0ff */
[----:B--2---:R0:W-:Y:S02]  /*c4840*/  @!P1 STG.E.U8 desc[UR32][R72.64+0x168], R16 ;  /* 0x0001681048009986 */ /* 0x0041e4000c101120 */
[----:B0-----:R-:W-:Y:S02]  /*c4850*/  FMUL R16, R71, UR27 ;  /* 0x0000001b47107c20 */ /* 0x001fe40008400000 */
        /* <DEDUP_REMOVED lines=14> */
[----:B0-----:R-:W0:Y:S02]  /*c4940*/  @!P4 LDC.64 R16, c[0x0][0x5c0] ;  /* 0x00017000ff10cb82 */ /* 0x001e240000000a00 */
[----:B0-----:R-:W-:-:S05]  /*c4950*/  @!P4 IADD3 R16, P1, R77, R16, RZ ;  /* 0x000000104d10c210 */ /* 0x001fca0007f3e0ff */
[----:B------:R-:W-:Y:S02]  /*c4960*/  @!P4 IMAD.X R17, R68, 0x1, R17, P1 ;  /* 0x000000014411c824 */ /* 0x000fe400008e0611 */
        /* <DEDUP_REMOVED lines=8> */
[----:B------:R-:W-:Y:S02]  /*c49f0*/  F2FP.SATFINITE.E4M3.F32.PACK_AB_MERGE_C R16, RZ, R16, RZ ;  /* 0x00000010ff10723e */ /* 0x000fe400048070ff */
[----:B------:R-:W-:-:S05]  /*c4a00*/  LOP3.LUT P3, RZ, R11, 0x1, RZ, 0xc0, !PT ;  /* 0x000000010bff7812 */ /* 0x000fca000786c0ff */
        /* <DEDUP_REMOVED lines=22> */
[----:B0-----:R-:W0:Y:S02]  /*c4b70*/  @!P0 LDC.64 R16, c[0x0][0x5c0] ;  /* 0x00017000ff108b82 */ /* 0x001e240000000a00 */
[----:B0-----:R-:W-:Y:S02]  /*c4b80*/  @!P0 IADD3 R16, P1, R68, R16, RZ ;  /* 0x0000001044108210 */ /* 0x001fe40007f3e0ff */
[----:B------:R-:W3:Y:S03]  /*c4b90*/  LDL.LU R68, [R1+0x560] ;  /* 0x0005600001447983 */ /* 0x000ee60000300800 */
[----:B----4-:R-:W-:Y:S02]  /*c4ba0*/  @!P0 IMAD.X R17, R69, 0x1, R17, P1 ;  /* 0x0000000145118824 */ /* 0x010fe400008e0611 */
[----:B------:R-:W4:Y:S04]  /*c4bb0*/  LDL.LU R69, [R1+0x598] ;  /* 0x0005980001457983 */ /* 0x000f280000300800 */
[----:B------:R-:W4:Y:S01]  /*c4bc0*/  LDL.LU R76, [R1+0x1988] ;  /* 0x00198800014c7983 */ /* 0x000f220000300800 */
[----:B------:R-:W-:Y:S01]  /*c4bd0*/  LOP3.LUT P6, RZ, R9, 0x20000000, RZ, 0xc0, !PT ;  /* 0x2000000009ff7812 */ /* 0x000fe200078cc0ff */
[----:B------:R-:W-:-:S02]  /*c4be0*/  FMUL R18, R70, UR27 ;  /* 0x0000001b46127c20 */ /* 0x000fc40008400000 */
[----:B------:R-:W4:Y:S01]  /*c4bf0*/  LDL.LU R70, [R1+0x198c] ;  /* 0x00198c0001467983 */ /* 0x000f220000300800 */
[----:B------:R-:W-:Y:S02]  /*c4c00*/  LOP3.LUT P1, RZ, R5, 0x2, RZ, 0xc0, !PT ;  /* 0x0000000205ff7812 */ /* 0x000fe4000782c0ff */
[----:B------:R-:W-:Y:S02]  /*c4c10*/  LOP3.LUT R12, R12, 0xfeffffff, RZ, 0xc0, !PT ;  /* 0xfeffffff0c0c7812 */ /* 0x000fe400078ec0ff */
[----:B------:R-:W-:-:S05]  /*c4c20*/  F2FP.SATFINITE.E4M3.F32.PACK_AB_MERGE_C R18, RZ, R18, RZ ;  /* 0x00000012ff12723e */ /* 0x000fca00048070ff */
        /* <DEDUP_REMOVED lines=14> */
[----:B------:R-:W0:Y:S03]  /*c4d10*/  @!P4 LDC.64 R16, c[0x0][0x5c0] ;  /* 0x00017000ff10cb82 */ /* 0x000e260000000a00 */
[----:B------:R-:W2:Y:S01]  /*c4d20*/  LDL.LU R77, [R1+0x4b8] ;  /* 0x0004b800014d7983 */ /* 0x000ea20000300800 */
[----:B0-----:R-:W-:-:S05]  /*c4d30*/  @!P4 IADD3 R16, P1, R78, R16, RZ ;  /* 0x000000104e10c210 */ /* 0x001fca0007f3e0ff */
[----:B---3--:R-:W-:Y:S02]  /*c4d40*/  @!P4 IMAD.X R17, R65, 0x1, R17, P1 ;  /* 0x000000014111c824 */ /* 0x008fe400008e0611 */
[----:B------:R-:W3:Y:S01]  /*c4d50*/  LDL.LU R65, [R1+0x4dc] ;  /* 0x0004dc0001417983 */ /* 0x000ee20000300800 */
[----:B------:R-:W-:-:S03]  /*c4d60*/  LOP3.LUT P6, RZ, R0, 0x80000000, RZ, 0xc0, !PT ;  /* 0x8000000000ff7812 */ /* 0x000fc600078cc0ff */
[----:B------:R-:W3:Y:S01]  /*c4d70*/  LDL.LU R78, [R1+0x1994] ;  /* 0x00199400014e7983 */ /* 0x000ee20000300800 */
[----:B------:R-:W-:-:S03]  /*c4d80*/  FMUL R18, R79, UR27 ;  /* 0x0000001b4f127c20 */ /* 0x000fc60008400000 */
[----:B------:R-:W3:Y:S02]  /*c4d90*/  LDL.LU R79, [R1+0x50c] ;  /* 0x00050c00014f7983 */ /* 0x000ee40000300800 */
[----:B------:R-:W-:-:S05]  /*c4da0*/  F2FP.SATFINITE.E4M3.F32.PACK_AB_MERGE_C R18, RZ, R18, RZ ;  /* 0x00000012ff12723e */ /* 0x000fca00048070ff */
[----:B------:R0:W-:Y:S02]  /*c4db0*/  @!P4 STG.E.U8 desc[UR32][R16.64+0x178], R18 ;  /* 0x000178121000c986 */ /* 0x0001e4000c101120 */
[----:B0-----:R-:W0:Y:S01]  /*c4dc0*/  @!P6 LDC.64 R16, c[0x0][0x5c0] ;  /* 0x00017000ff10eb82 */ /* 0x001e220000000a00 */
[----:B----4-:R-:W-:Y:S01]  /*c4dd0*/  FMUL R18, R76, UR27 ;  /* 0x0000001b4c127c20 */ /* 0x010fe20008400000 */
[----:B0-----:R-:W-:Y:S02]  /*c4de0*/  @!P6 IADD3 R16, P1, R68, R16, RZ ;  /* 0x000000104410e210 */ /* 0x001fe40007f3e0ff */
[----:B------:R-:W4:Y:S03]  /*c4df0*/  LDL.LU R68, [R1+0x534] ;  /* 0x0005340001447983 */ /* 0x000f260000300800 */
[----:B------:R-:W-:Y:S02]  /*c4e00*/  @!P6 IMAD.X R17, R69, 0x1, R17, P1 ;  /* 0x000000014511e824 */ /* 0x000fe400008e0611 */
[----:B------:R-:W4:Y:S01]  /*c4e10*/  LDL.LU R69, [R1+0x1998] ;  /* 0x0019980001457983 */ /* 0x000f220000300800 */
[----:B------:R-:W-:-:S02]  /*c4e20*/  LOP3.LUT P1, RZ, R0, 0x80000000, RZ, 0xc0, !PT ;  /* 0x8000000000ff7812 */ /* 0x000fc4000782c0ff */
[----:B------:R-:W-:-:S11]  /*c4e30*/  F2FP.SATFINITE.E4M3.F32.PACK_AB_MERGE_C R18, RZ, R18, RZ ;  /* 0x00000012ff12723e */ /* 0x000fd600048070ff */
[----:B------:R0:W-:Y:S02]  /*c4e40*/  @!P1 STG.E.U8 desc[UR32][R16.64+0x179], R18 ;  /* 0x0001791210009986 */ /* 0x0001e4000c101120 */
[----:B0-----:R-:W-:Y:S02]  /*c4e50*/  FMUL R16, R70, UR27 ;  /* 0x0000001b46107c20 */ /* 0x001fe40008400000 */
[----:B------:R-:W4:Y:S01]  /*c4e60*/  LDL.LU R70, [R1+0x199c] ;  /* 0x00199c0001467983 */ /* 0x000f220000300800 */
[----:B------:R-:W-:Y:S02]  /*c4e70*/  LOP3.LUT P6, RZ, R12, 0x1000000, RZ, 0xc0, !PT ;  /* 0x010000000cff7812 */ /* 0x000fe400078cc0ff */
[----:B------:R-:W-:Y:S02]  /*c4e80*/  F2FP.SATFINITE.E4M3.F32.PACK_AB_MERGE_C R16, RZ, R16, RZ ;  /* 0x00000010ff10723e */ /* 0x000fe400048070ff */
[----:B------:R-:W-:Y:S02]  /*c4e90*/  LOP3.LUT P5, RZ, R9, 0x10000000, RZ, 0xc0, !PT ;  /* 0x1000000009ff7812 */ /* 0x000fe400078ac0ff */
[----:B------:R-:W-:-:S07]  /*c4ea0*/  LOP3.LUT P3, RZ, R0, 0x40000000, RZ, 0xc0, !PT ;  /* 0x4000000000ff7812 */ /* 0x000fce000786c0ff */
[----:B--2---:R0:W-:Y:S02]  /*c4eb0*/  @!P6 STG.E.U8 desc[UR32][R72.64+0x180], R16 ;  /* 0x000180104800e986 */ /* 0x0041e4000c101120 */
[----:B0-----:R-:W-:Y:S02]  /*c4ec0*/  FMUL R16, R71, UR27 ;  /* 0x0000001b47107c20 */ /* 0x001fe40008400000 */
[----:B------:R-:W2:Y:S04]  /*c4ed0*/  LDL.LU.64 R72, [R1+0x1c0] ;  /* 0x0001c00001487983 */ /* 0x000ea80000300a00 */
[----:B------:R-:W2:Y:S01]  /*c4ee0*/  LDL.LU R71, [R1+0x19a0] ;  /* 0x0019a00001477983 */ /* 0x000ea20000300800 */
        /* <DEDUP_REMOVED lines=9> */
[----:B------:R-:W3:Y:S04]  /*c4f80*/  LDL.LU R83, [R1+0x5dc] ;  /* 0x0005dc0001537983 */ /* 0x000ee80000300800 */
[----:B------:R-:W3:Y:S01]  /*c4f90*/  LDL.LU R76, [R1+0x19a4] ;  /* 0x0019a400014c7983 */ /* 0x000ee20000300800 */
[----:B------:R-:W-:-:S03]  /*c4fa0*/  F2FP.SATFINITE.E4M3.F32.PACK_AB_MERGE_C R18, RZ, R18, RZ ;  /* 0x00000012ff12723e */ /* 0x000fc600048070ff */
        /* <DEDUP_REMOVED lines=11> */
[----:B------:R-:W4:Y:S01]  /*c5060*/  LDL.LU R70, [R1+0x19ac] ;  /* 0x0019ac0001467983 */ /* 0x000f220000300800 */
[C---:B------:R-:W-:Y:S02]  /*c5070*/  LOP3.LUT P1, RZ, R9.reuse, 0x8000000, RZ, 0xc0, !PT ;  /* 0x0800000009ff7812 */ /* 0x040fe4000782c0ff */
[----:B------:R-:W-:Y:S01]  /*c5080*/  F2FP.SATFINITE.E4M3.F32.PACK_AB_MERGE_C R16, RZ, R16, RZ ;  /* 0x00000010ff10723e */ /* 0x000fe200048070ff */
[----:B------:R-:W4:Y:S01]  /*c5090*/  LDL.LU.64 R78, [R1+0x1d0] ;  /* 0x0001d000014e7983 */ /* 0x000f220000300a00 */
[----:B------:R-:W-:Y:S02]  /*c50a0*/  LOP3.LUT P2, RZ, R9, 0x4000000, RZ, 0xc0, !PT ;  /* 0x0400000009ff7812 */ /* 0x000fe4000784c0ff */
[----:B------:R-:W-:-:S07]  /*c50b0*/  LOP3.LUT P4, RZ, R0, 0x10000000, RZ, 0xc0, !PT ;  /* 0x1000000000ff7812 */ /* 0x000fce000788c0ff */
        /* <DEDUP_REMOVED lines=27> */
[----:B------:R-:W-:Y:S02]  /*c5270*/  F2FP.SATFINITE.E4M3.F32.PACK_AB_MERGE_C R16, RZ, R16, RZ ;  /* 0x00000010ff10723e */ /* 0x000fe400048070ff */
[----:B------:R-:W-:-:S09]  /*c5280*/  LOP3.LUT P3, RZ, R9, 0x1000000, RZ, 0xc0, !PT ;  /* 0x0100000009ff7812 */ /* 0x000fd2000786c0ff */
[----:B------:R2:W-:Y:S01]  /*c5290*/  @!P6 STG.E.U8 desc[UR32][R78.64+0x190], R16 ;  /* 0x000190104e00e986 */ /* 0x0005e2000c101120 */
[----:B------:R-:W-:Y:S01]  /*c52a0*/  LOP3.LUT P0, RZ, R0, 0x4000000, RZ, 0xc0, !PT ;  /* 0x0400000000ff7812 */ /* 0x000fe2000780c0ff */
[----:B--2---:R-:W-:Y:S02]  /*c52b0*/  FMUL R16, R71, UR27 ;  /* 0x0000001b47107c20 */ /* 0x004fe40008400000 */
[----:B------:R-:W2:Y:S04]  /*c52c0*/  LDL.LU R71, [R1+0x19bc] ;  /* 0x0019bc0001477983 */ /* 0x000ea80000300800 */
[----:B------:R-:W2:Y:S04]  /*c52d0*/  LDL.LU.64 R82, [R1+0x1e0] ;  /* 0x0001e00001527983 */ /* 0x000ea80000300a00 */
[----:B------:R-:W2:Y:S01]  /*c52e0*/  LDL.LU R78, [R1+0x19c0] ;  /* 0x0019c000014e7983 */ /* 0x000ea20000300800 */
[----:B------:R-:W-:-:S03]  /*c52f0*/  F2FP.SATFINITE.E4M3.F32.PACK_AB_MERGE_C R16, RZ, R16, RZ ;  /* 0x00000010ff10723e */ /* 0x000fc600048070ff */
[----:B------:R-:W2:Y:S04]  /*c5300*/  LDL.LU.64 R76, [R1+0x1d8] ;  /* 0x0001d800014c7983 */ /* 0x000ea80000300a00 */
[----:B------:R0:W-:Y:S02]  /*c5310*/  @!P3 STG.E.U8 desc[UR32][R72.64+0x191], R16 ;  /* 0x000191104800b986 */ /* 0x0001e4000c101120 */
[----:B0-----:R-:W0:Y:S02]  /*c5320*/  @!P0 LDC.64 R16, c[0x0][0x5c0] ;  /* 0x00017000ff108b82 */ /* 0x001e240000000a00 */
[----:B0-----:R-:W-:Y:S02]  /*c5330*/  @!P0 IADD3 R16, P1, R74, R16, RZ ;  /* 0x000000104a108210 */ /* 0x001fe40007f3e0ff */
[----:B------:R-:W2:Y:S03]  /*c5340*/  LDL.LU R74, [R1+0x58c] ;  /* 0x00058c00014a7983 */ /* 0x000ea60000300800 */
[----:B------:R-:W-:-:S02]  /*c5350*/  @!P0 IMAD.X R17, R75, 0x1, R17, P1 ;  /* 0x000000014b118824 */ /* 0x000fc400008e0611 */
        /* <DEDUP_REMOVED lines=10> */
[----:B0-----:R-:W4:Y:S02]  /*c5400*/  @!P4 LDC.64 R16, c[0x0][0x5c0] ;  /* 0x00017000ff10cb82 */ /* 0x001f240000000a00 */
[----:B----4-:R-:W-:-:S05]  /*c5410*/  @!P4 IADD3 R16, P1, R68, R16, RZ ;  /* 0x000000104410c210 */ /* 0x010fca0007f3e0ff */
[----:B------:R-:W-:Y:S02]  /*c5420*/  @!P4 IMAD.X R17, R69, 0x1, R17, P1 ;  /* 0x000000014511c824 */ /* 0x000fe400008e0611 */
[----:B------:R-:W4:Y:S01]  /*c5430*/  LDL.LU R69, [R1+0x588] ;  /* 0x0005880001457983 */ /* 0x000f220000300800 */
[----:B------:R-:W-:-:S03]  /*c5440*/  FMUL R18, R70, UR27 ;  /* 0x0000001b46127c20 */ /* 0x000fc60008400000 */
[----:B------:R-:W4:Y:S04]  /*c5450*/  LDL.LU R70, [R1+0x19c8] ;  /* 0x0019c80001467983 */ /* 0x000f280000300800 */
[----:B------:R-:W4:Y:S01]  /*c5460*/  LDL.LU R68, [R1+0x19cc] ;  /* 0x0019cc0001447983 */ /* 0x000f220000300800 */
[----:B------:R-:W-:Y:S02]  /*c5470*/  LOP3.LUT P6, RZ, R9, 0x200000, RZ, 0xc0, !PT ;  /* 0x0020000009ff7812 */ /* 0x000fe400078cc0ff */
[----:B------:R-:W-:Y:S01]  /*c5480*/  LOP3.LUT P1, RZ, R0, 0x2000000, RZ, 0xc0, !PT ;  /* 0x0200000000ff7812 */ /* 0x000fe2000782c0ff */
[----:B------:R-:W4:Y:S01]  /*c5490*/  LDL.LU.64 R72, [R1+0x1f0] ;  /* 0x0001f00001487983 */ /* 0x000f220000300a00 */
[----:B------:R-:W-:Y:S02]  /*c54a0*/  LOP3.LUT R12, R12, 0xffbfffff, RZ, 0xc0, !PT ;  /* 0xffbfffff0c0c7812 */ /* 0x000fe400078ec0ff */
[----:B------:R-:W-:-:S07]  /*c54b0*/  F2FP.SATFINITE.E4M3.F32.PACK_AB_MERGE_C R18, RZ, R18, RZ ;  /* 0x00000012ff12723e */ /* 0x000fce00048070ff */
[----:B------:R-:W-:Y:S02]  /*c54c0*/  @P6 LOP3.LUT R12, R12, 0x400000, RZ, 0xfc, !PT ;  /* 0x004000000c0c6812 */ /* 0x000fe400078efcff */
[----:B------:R2:W-:Y:S02]  /*c54d0*/  @!P1 STG.E.U8 desc[UR32][R16.64+0x191], R18 ;  /* 0x0001911210009986 */ /* 0x0005e4000c101120 */
[----:B------:R-:W-:Y:S02]  /*c54e0*/  LOP3.LUT P4, RZ, R12, 0x800000, RZ, 0xc0, !PT ;  /* 0x008000000cff7812 */ /* 0x000fe4000788c0ff */
[----:B------:R-:W-:Y:S02]  /*c54f0*/  LOP3.LUT P2, RZ, R9, 0x400000, RZ, 0xc0, !PT ;  /* 0x0040000009ff7812 */ /* 0x000fe4000784c0ff */
[----:B------:R-:W-:Y:S01]  /*c5500*/  LOP3.LUT P5, RZ, R0, 0x1000000, RZ, 0xc0, !PT ;  /* 0x0100000000ff7812 */ /* 0x000fe200078ac0ff */
[----:B--2---:R-:W-:Y:S02]  /*c5510*/  FMUL R16, R71, UR27 ;  /* 0x0000001b47107c20 */ /* 0x004fe40008400000 */
[----:B------:R-:W2:Y:S03]  /*c5520*/  LDL.LU R71, [R1+0x19d0] ;  /* 0x0019d00001477983 */ /* 0x000ea60000300800 */
[----:B------:R-:W-:-:S05]  /*c5530*/  F2FP.SATFINITE.E4M3.F32.PACK_AB_MERGE_C R16, RZ, R16, RZ ;  /* 0x00000010ff10723e */ /* 0x000fca00048070ff */
[----:B------:R0:W-:Y:S02]  /*c5540*/  @!P4 STG.E.U8 desc[UR32][R82.64+0x198], R16 ;  /* 0x000198105200c986 */ /* 0x0001e4000c101120 */
[----:B0-----:R-:W-:Y:S02]  /*c5550*/  FMUL R16, R78, UR27 ;  /* 0x0000001b4e107c20 */ /* 0x001fe40008400000 */
[----:B------:R-:W2:Y:S03]  /*c5560*/  LDL.LU.64 R82, [R1+0x1e8] ;  /* 0x0001e80001527983 */ /* 0x000ea60000300a00 */
[----:B------:R-:W-:-:S05]  /*c5570*/  F2FP.SATFINITE.E4M3.F32.PACK_AB_MERGE_C R16, RZ, R16, RZ ;  /* 0x00000010ff10723e */ /* 0x000fca00048070ff */
[----:B------:R0:W-:Y:S02]  /*c5580*/  @!P2 STG.E.U8 desc[UR32][R76.64+0x199], R16 ;  /* 0x000199104c00a986 */ /* 0x0001e4000c101120 */
[----:B0-----:R-:W0:Y:S02]  /*c5590*/  @!P5 LDC.64 R16, c[0x0][0x5c0] ;  /* 0x00017000ff10db82 */ /* 0x001e240000000a00 */
[----:B0-----:R-:W-:Y:S02]  /*c55a0*/  @!P5 IADD3 R16, P1, R74, R16, RZ ;  /* 0x000000104a10d210 */ /* 0x001fe40007f3e0ff */
[----:B------:R-:W2:Y:S03]  /*c55b0*/  LDL.LU R74, [R1+0x19d4] ;  /* 0x0019d400014a7983 */ /* 0x000ea60000300800 */
[----:B------:R-:W-:Y:S02]  /*c55c0*/  @!P5 IMAD.X R17, R75, 0x1, R17, P1 ;  /* 0x000000014b11d824 */ /* 0x000fe400008e0611 */
[----:B------:R-:W2:Y:S01]  /*c55d0*/  LDL.LU R75, [R1+0x504] ;  /* 0x00050400014b7983 */ /* 0x000ea20000300800 */
[----:B---3--:R-:W-:-:S03]  /*c55e0*/  FMUL R18, R65, UR27 ;  /* 0x0000001b41127c20 */ /* 0x008fc60008400000 */
[----:B------:R-:W3:Y:S01]  /*c55f0*/  LDL.LU R65, [R1+0x52c] ;  /* 0x00052c0001417983 */ /* 0x000ee20000300800 */
[----:B------:R-:W-:Y:S02]  /*c5600*/  LOP3.LUT P6, RZ, R0, 0x800000, RZ, 0xc0, !PT ;  /* 0x0080000000ff7812 */ /* 0x000fe400078cc0ff */
[----:B------:R-:W-:-:S05]  /*c5610*/  F2FP.SATFINITE.E4M3.F32.PACK_AB_MERGE_C R18, RZ, R18, RZ ;  /* 0x00000012ff12723e */ /* 0x000fca00048070ff */
[----:B------:R0:W-:Y:S06]  /*c5620*/  @!P5 STG.E.U8 desc[UR32][R16.64+0x198], R18 ;  /* 0x000198121000d986 */ /* 0x0001ec000c101120 */
[----:B0-----:R-:W0:Y:S02]  /*c5630*/  @!P6 LDC.64 R16, c[0x0][0x5c0] ;  /* 0x00017000ff10eb82 */ /* 0x001e240000000a00 */
[----:B0-----:R-:W-:-:S05]  /*c5640*/  @!P6 IADD3 R16, P1, R79, R16, RZ ;  /* 0x000000104f10e210 */ /* 0x001fca0007f3e0ff */
[----:B----4-:R-:W-:Y:S02]  /*c5650*/  @!P6 IMAD.X R17, R69, 0x1, R17, P1 ;  /* 0x000000014511e824 */ /* 0x010fe400008e0611 */
[----:B------:R-:W4:Y:S01]  /*c5660*/  LDL.LU R69, [R1+0x19d8] ;  /* 0x0019d80001457983 */ /* 0x000f220000300800 */
[----:B------:R-:W-:Y:S01]  /*c5670*/  LOP3.LUT P1, RZ, R0, 0x800000, RZ, 0xc0, !PT ;  /* 0x0080000000ff7812 */ /* 0x000fe2000782c0ff */
[----:B------:R-:W-:Y:S01]  /*c5680*/  FMUL R18, R70, UR27 ;  /* 0x0000001b46127c20 */ /* 0x000fe20008400000 */
[----:B------:R-:W-:Y:S01]  /*c5690*/  LOP3.LUT P6, RZ, R12, 0x400000, RZ, 0xc0, !PT ;  /* 0x004000000cff7812 */ /* 0x000fe200078cc0ff */
[----:B------:R-:W4:Y:S03]  /*c56a0*/  LDL.LU R70, [R1+0x19dc] ;  /* 0x0019dc0001467983 */ /* 0x000f260000300800 */
[----:B------:R-:W-:-:S07]  /*c56b0*/  F2FP.SATFINITE.E4M3.F32.PACK_AB_MERGE_C R18, RZ, R18, RZ ;  /* 0x00000012ff12723e */ /* 0x000fce00048070ff */
[----:B------:R0:W-:Y:S02]  /*c56c0*/  @!P1 STG.E.U8 desc[UR32][R16.64+0x199], R18 ;  /* 0x0001991210009986 */ /* 0x0001e4000c101120 */
[----:B0-----:R-:W-:-:S05]  /*c56d0*/  FMUL R16, R68, UR27 ;  /* 0x0000001b44107c20 */ /* 0x001fca0008400000 */
[----:B------:R-:W-:-:S05]  /*c56e0*/  F2FP.SATFINITE.E4M3.F32.PACK_AB_MERGE_C R16, RZ, R16, RZ ;  /* 0x00000010ff10723e */ /* 0x000fca00048070ff */
[----:B------:R0:W-:Y:S04]  /*c56f0*/  @!P6 STG.E.U8 desc[UR32][R72.64+0x1a0], R16 ;  /* 0x0001a0104800e986 */ /* 0x0001e8000c101120 */
[----:B0-----:R-:W4:Y:S04]  /*c5700*/  LDL.LU.64 R72, [R1+0x200] ;  /* 0x0002000001487983 */ /* 0x001f280000300a00 */
[----:B------:R-:W4:Y:S04]  /*c5710*/  LDL.LU R77, [R1+0x19e0] ;  /* 0x0019e000014d7983 */ /* 0x000f280000300800 */
[----:B------:R-:W4:Y:S01]  /*c5720*/  LDL.LU.64 R78, [R1+0x1f8] ;  /* 0x0001f800014e7983 */ /* 0x000f220000300a00 */
[----:B------:R-:W-:-:S02]  /*c5730*/  LOP3.LUT P3, RZ, R9, 0x100000, RZ, 0xc0, !PT ;  /* 0x0010000009ff7812 */ /* 0x000fc4000786c0ff */
[C---:B------:R-:W-:Y:S02]  /*c5740*/  LOP3.LUT P0, RZ, R0.reuse, 0x400000, RZ, 0xc0, !PT ;  /* 0x0040000000ff7812 */ /* 0x040fe4000780c0ff */
[----:B------:R-:W-:Y:S01]  /*c5750*/  LOP3.LUT P4, RZ, R0, 0x200000, RZ, 0xc0, !PT ;  /* 0x0020000000ff7812 */ /* 0x000fe2000788c0ff */
[----:B--2---:R-:W-:Y:S02]  /*c5760*/  FMUL R16, R71, UR27 ;  /* 0x0000001b47107c20 */ /* 0x004fe40008400000 */
[----:B------:R-:W2:Y:S03]  /*c5770*/  LDL.LU R71, [R1+0x584] ;  /* 0x0005840001477983 */ /* 0x000ea60000300800 */
[----:B------:R-:W-:Y:S01]  /*c5780*/  F2FP.SATFINITE.E4M3.F32.PACK_AB_MERGE_C R16, RZ, R16, RZ ;  /* 0x00000010ff10723e */ /* 0x000fe200048070ff */
[----:B------:R-:W2:Y:S04]  /*c5790*/  LDL.LU R68, [R1+0x19e4] ;  /* 0x0019e40001447983 */ /* 0x000ea80000300800 */
[----:B------:R0:W-:Y:S02]  /*c57a0*/  @!P3 STG.E.U8 desc[UR32][R82.64+0x1a1], R16 ;  /* 0x0001a1105200b986 */ /* 0x0001e4000c101120 */
[----:B0-----:R-:W0:Y:S02]  /*c57b0*/  @!P0 LDC.64 R16, c[0x0][0x5c0] ;  /* 0x00017000ff108b82 */ /* 0x001e240000000a00 */
[----:B0-----:R-:W-:-:S05]  /*c57c0*/  @!P0 IADD3 R16, P1, R55, R16, RZ ;  /* 0x0000001037108210 */ /* 0x001fca0007f3e0ff */
[----:B------:R-:W-:Y:S02]  /*c57d0*/  @!P0 IMAD.X R17, R58, 0x1, R17, P1 ;  /* 0x000000013a118824 */ /* 0x000fe400008e0611 */
[----:B------:R-:W-:-:S05]  /*c57e0*/  FMUL R18, R74, UR27 ;  /* 0x0000001b4a127c20 */ /* 0x000fca0008400000 */
[----:B------:R-:W-:-:S05]  /*c57f0*/  F2FP.SATFINITE.E4M3.F32.PACK_AB_MERGE_C R18, RZ, R18, RZ ;  /* 0x00000012ff12723e */ /* 0x000fca00048070ff */
[----:B------:R0:W-:Y:S02]  /*c5800*/  @!P0 STG.E.U8 desc[UR32][R16.64+0x1a0], R18 ;  /* 0x0001a01210008986 */ /* 0x0001e4000c101120 */
[----:B0-----:R-:W0:Y:S02]  /*c5810*/  @!P4 LDC.64 R16, c[0x0][0x5c0] ;  /* 0x00017000ff10cb82 */ /* 0x001e240000000a00 */
[----:B0-----:R-:W-:-:S05]  /*c5820*/  @!P4 IADD3 R16, P1, R75, R16, RZ ;  /* 0x000000104b10c210 */ /* 0x001fca0007f3e0ff */
[----:B---3--:R-:W-:Y:S02]  /*c5830*/  @!P4 IMAD.X R17, R65, 0x1, R17, P1 ;  /* 0x000000014111c824 */ /* 0x008fe400008e0611 */
[----:B------:R-:W3:Y:S01]  /*c5840*/  LDL.LU R65, [R1+0x19e8] ;  /* 0x0019e80001417983 */ /* 0x000ee20000300800 */
[----:B----4-:R-:W-:-:S03]  /*c5850*/  FMUL R18, R69, UR27 ;  /* 0x0000001b45127c20 */ /* 0x010fc60008400000 */
[----:B------:R-:W4:Y:S04]  /*c5860*/  LDL.LU R69, [R1+0x19ec] ;  /* 0x0019ec0001457983 */ /* 0x000f280000300800 */
[----:B------:R-:W4:Y:S01]  /*c5870*/  LDL.LU.64 R74, [R1+0x210] ;  /* 0x00021000014a7983 */ /* 0x000f220000300a00 */
[----:B------:R-:W-:Y:S02]  /*c5880*/  F2FP.SATFINITE.E4M3.F32.PACK_AB_MERGE_C R18, RZ, R18, RZ ;  /* 0x00000012ff12723e */ /* 0x000fe400048070ff */
[----:B------:R-:W-:-:S03]  /*c5890*/  LOP3.LUT P1, RZ, R9, 0x80000, RZ, 0xc0, !PT ;  /* 0x0008000009ff7812 */ /* 0x000fc6000782c0ff */
[----:B------:R0:W-:Y:S01]  /*c58a0*/  @!P4 STG.E.U8 desc[UR32][R16.64+0x1a1], R18 ;  /* 0x0001a1121000c986 */ /* 0x0001e2000c101120 */
[----:B------:R-:W-:Y:S02]  /*c58b0*/  LOP3.LUT P2, RZ, R9, 0x40000, RZ, 0xc0, !PT ;  /* 0x0004000009ff7812 */ /* 0x000fe4000784c0ff */
[----:B------:R-:W-:Y:S01]  /*c58c0*/  LOP3.LUT P5, RZ, R0, 0x100000, RZ, 0xc0, !PT ;  /* 0x0010000000ff7812 */ /* 0x000fe200078ac0ff */
[----:B0-----:R-:W-:Y:S02]  /*c58d0*/  FMUL R16, R70, UR27 ;  /* 0x0000001b46107c20 */ /* 0x001fe40008400000 */
[----:B------:R-:W4:Y:S03]  /*c58e0*/  LDL.LU R70, [R1+0x19f0] ;  /* 0x0019f00001467983 */ /* 0x000f260000300800 */
[----:B------:R-:W-:-:S05]  /*c58f0*/  F2FP.SATFINITE.E4M3.F32.PACK_AB_MERGE_C R16, RZ, R16, RZ ;  /* 0x00000010ff10723e */ /* 0x000fca00048070ff */
[----:B------:R0:W-:Y:S04]  /*c5900*/  @!P1 STG.E.U8 desc[UR32][R72.64+0x1a8], R16 ;  /* 0x0001a81048009986 */ /* 0x0001e8000c101120 */
[----:B0-----:R-:W4:Y:S01]  /*c5910*/  LDL.LU.64 R72, [R1+0x208] ;  /* 0x0002080001487983 */ /* 0x001f220000300a00 */
[----:B------:R-:W-:-:S05]  /*c5920*/  FMUL R16, R77, UR27 ;  /* 0x0000001b4d107c20 */ /* 0x000fca0008400000 */
[----:B------:R-:W-:-:S05]  /*c5930*/  F2FP.SATFINITE.E4M3.F32.PACK_AB_MERGE_C R16, RZ, R16, RZ ;  /* 0x00000010ff10723e */ /* 0x000fca00048070ff */
[----:B------:R0:W-:Y:S02]  /*c5940*/  @!P2 STG.E.U8 desc[UR32][R78.64+0x1a9], R16 ;  /* 0x0001a9104e00a986 */ /* 0x0001e4000c101120 */
[----:B0-----:R-:W2:Y:S01]  /*c5950*/  @!P5 LDC.64 R16, c[0x0][0x5c0] ;  /* 0x00017000ff10db82 */ /* 0x001ea20000000a00 */
[----:B------:R-:W-:Y:S02]  /*c5960*/  LOP3.LUT P6, RZ, R0, 0x80000, RZ, 0xc0, !PT ;  /* 0x0008000000ff7812 */ /* 0x000fe400078cc0ff */
[----:B--2---:R-:W-:Y:S02]  /*c5970*/  @!P5 IADD3 R16, P1, R71, R16, RZ ;  /* 0x000000104710d210 */ /* 0x004fe40007f3e0ff */
[----:B------:R-:W2:Y:S01]  /*c5980*/  LDL.LU R71, [R1+0x19f4] ;  /* 0x0019f40001477983 */ /* 0x000ea20000300800 */
[----:B------:R-:W-:Y:S02]  /*c5990*/  FMUL R18, R68, UR27 ;  /* 0x0000001b44127c20 */ /* 0x000fe40008400000 */
[----:B------:R-:W-:-:S02]  /*c59a0*/  @!P5 IMAD.X R17, R14, 0x1, R17, P1 ;  /* 0x000000010e11d824 */ /* 0x000fc400008e0611 */
[----:B------:R-:W2:Y:S01]  /*c59b0*/  LDL.LU R14, [R1+0x1cb0] ;  /* 0x001cb000010e7983 */ /* 0x000ea20000300800 */
[----:B------:R-:W-:-:S05]  /*c59c0*/  F2FP.SATFINITE.E4M3.F32.PACK_AB_MERGE_C R18, RZ, R18, RZ ;  /* 0x00000012ff12723e */ /* 0x000fca00048070ff */
[----:B------:R0:W-:Y:S02]  /*c59d0*/  @!P5 STG.E.U8 desc[UR32][R16.64+0x1a8], R18 ;  /* 0x0001a8121000d986 */ /* 0x0001e4000c101120 */
[----:B0-----:R-:W0:Y:S02]  /*c59e0*/  @!P6 LDC.64 R16, c[0x0][0x5c0] ;  /* 0x00017000ff10eb82 */ /* 0x001e240000000a00 */
[----:B0-----:R-:W-:Y:S02]  /*c59f0*/  @!P6 IADD3 R16, P1, R15, R16, RZ ;  /* 0x000000100f10e210 */ /* 0x001fe40007f3e0ff */
[----:B------:R-:W2:Y:S03]  /*c5a00*/  LDL.LU R15, [R1+0x1cac] ;  /* 0x001cac00010f7983 */ /* 0x000ea60000300800 */
[----:B------:R-:W-:Y:S02]  /*c5a10*/  @!P6 IMAD.X R17, R13, 0x1, R17, P1 ;  /* 0x000000010d11e824 */ /* 0x000fe400008e0611 */
[----:B------:R0:W5:Y:S01]  /*c5a20*/  LDL.LU R13, [R1+0x1ca8] ;  /* 0x001ca800010d7983 */ /* 0x0001620000300800 */
[----:B---3--:R-:W-:-:S03]  /*c5a30*/  FMUL R18, R65, UR27 ;  /* 0x0000001b41127c20 */ /* 0x008fc60008400000 */
[----:B------:R-:W3:Y:S02]  /*c5a40*/  LDL.LU R65, [R1+0x19f8] ;  /* 0x0019f80001417983 */ /* 0x000ee40000300800 */
[----:B------:R-:W-:Y:S02]  /*c5a50*/  F2FP.SATFINITE.E4M3.F32.PACK_AB_MERGE_C R18, RZ, R18, RZ ;  /* 0x00000012ff12723e */ /* 0x000fe400048070ff */
[----:B------:R-:W3:Y:S01]  /*c5a60*/  LDL.LU R68, [R1+0x19fc] ;  /* 0x0019fc0001447983 */ /* 0x000ee20000300800 */
[----:B------:R-:W-:-:S03]  /*c5a70*/  LOP3.LUT P3, RZ, R9, 0x20000, RZ, 0xc0, !PT ;  /* 0x0002000009ff7812 */ /* 0x000fc6000786c0ff */
[----:B------:R4:W-:Y:S02]  /*c5a80*/  @!P6 STG.E.U8 desc[UR32][R16.64+0x1a9], R18 ;  /* 0x0001a9121000e986 */ /* 0x0009e4000c101120 */
[----:B----4-:R-:W-:-:S05]  /*c5a90*/  FMUL R16, R69, UR27 ;  /* 0x0000001b45107c20 */ /* 0x010fca0008400000 */
[----:B------:R-:W-:-:S05]  /*c5aa0*/  F2FP.SATFINITE.E4M3.F32.PACK_AB_MERGE_C R16, RZ, R16, RZ ;  /* 0x00000010ff10723e */ /* 0x000fca00048070ff */
[----:B------:R1:W-:Y:S04]  /*c5ab0*/  @!P3 STG.E.U8 desc[UR32][R74.64+0x1b0], R16 ;  /* 0x0001b0104a00b986 */ /* 0x0003e8000c101120 */
[----:B-1----:R-:W4:Y:S01]  /*c5ac0*/  LDL.LU.64 R74, [R1+0x220] ;  /* 0x00022000014a7983 */ /* 0x002f220000300a00 */
[----:B------:R-:W-:Y:S01]  /*c5ad0*/  LOP3.LUT P0, RZ, R9, 0x10000, RZ, 0xc0, !PT ;  /* 0x0001000009ff7812 */ /* 0x000fe2000780c0ff */
[----:B------:R-:W-:Y:S02]  /*c5ae0*/  FMUL R16, R70, UR27 ;  /* 0x0000001b46107c20 */ /* 0x000fe40008400000 */
[----:B------:R-:W4:Y:S03]  /*c5af0*/  LDL.LU R69, [R1+0x1a00] ;  /* 0x001a000001457983 */ /* 0x000f260000300800 */
[----:B------:R-:W-:-:S07]  /*c5b00*/  F2FP.SATFINITE.E4M3.F32.PACK_AB_MERGE_C R16, RZ, R16, RZ ;  /* 0x00000010ff10723e */ /* 0x000fce00048070ff */
[----:B------:R1:W-:Y:S04]  /*c5b10*/  @!P0 STG.E.U8 desc[UR32][R72.64+0x1b1], R16 ;  /* 0x0001b11048008986 */ /* 0x0003e8000c101120 */
[----:B-1----:R-:W4:Y:S04]  /*c5b20*/  LDL.LU.64 R72, [R1+0x218] ;  /* 0x0002180001487983 */ /* 0x002f280000300a00 */
[----:B------:R-:W4:Y:S01]  /*c5b30*/  LDL.LU R70, [R1+0x1a04] ;  /* 0x001a040001467983 */ /* 0x000f220000300800 */
[----:B------:R-:W-:-:S13]  /*c5b40*/  LOP3.LUT P4, RZ, R0, 0x40000, RZ, 0xc0, !PT ;  /* 0x0004000000ff7812 */ /* 0x000fda000788c0ff */
[----:B------:R-:W1:Y:S02]  /*c5b50*/  @!P4 LDC.64 R16, c[0x0][0x5c0] ;  /* 0x00017000ff10cb82 */ /* 0x000e640000000a00 */
[----:B-1----:R-:W-:Y:S01]  /*c5b60*/  @!P4 IADD3 R16, P1, R54, R16, RZ ;  /* 0x000000103610c210 */ /* 0x002fe20007f3e0ff */
[----:B--2---:R-:W-:Y:S02]  /*c5b70*/  FMUL R18, R71, UR27 ;  /* 0x0000001b47127c20 */ /* 0x004fe40008400000 */
[----:B------:R-:W2:Y:S02]  /*c5b80*/  LDL.LU R71, [R1+0x1a08] ;  /* 0x001a080001477983 */ /* 0x000ea40000300800 */
[----:B------:R-:W-:Y:S01]  /*c5b90*/  @!P4 IMAD.X R17, R57, 0x1, R17, P1 ;  /* 0x000000013911c824 */ /* 0x000fe200008e0611 */
[----:B------:R-:W-:-:S05]  /*c5ba0*/  F2FP.SATFINITE.E4M3.F32.PACK_AB_MERGE_C R18, RZ, R18, RZ ;  /* 0x00000012ff12723e */ /* 0x000fca00048070ff */
[----:B------:R3:W-:Y:S01]  /*c5bb0*/  @!P4 STG.E.U8 desc[UR32][R16.64+0x1b0], R18 ;  /* 0x0001b0121000c986 */ /* 0x0007e2000c101120 */
[----:B------:R-:W-:Y:S02]  /*c5bc0*/  LOP3.LUT P5, RZ, R9, 0x8000, RZ, 0xc0, !PT ;  /* 0x0000800009ff7812 */ /* 0x000fe400078ac0ff */
[----:B------:R-:W-:Y:S01]  /*c5bd0*/  LOP3.LUT R12, R12, 0xffdfffff, RZ, 0xc0, !PT ;  /* 0xffdfffff0c0c7812 */ /* 0x000fe200078ec0ff */
[----:B---3--:R-:W-:Y:S02]  /*c5be0*/  FMUL R18, R65, UR27 ;  /* 0x0000001b41127c20 */ /* 0x008fe40008400000 */
[----:B------:R-:W3:Y:S08]  /*c5bf0*/  LDL.LU R65, [R1+0x1a0c] ;  /* 0x001a0c0001417983 */ /* 0x000ef00000300800 */
[----:B------:R-:W-:-:S02]  /*c5c00*/  @P5 LOP3.LUT R12, R12, 0x200000, RZ, 0xfc, !PT ;  /* 0x002000000c0c5812 */ /* 0x000fc400078efcff */
[----:B------:R-:W-:Y:S01]  /*c5c10*/  LOP3.LUT P5, RZ, R0, 0x20000, RZ, 0xc0, !PT ;  /* 0x0002000000ff7812 */ /* 0x000fe200078ac0ff */
[----:B------:R-:W3:-:S12]  /*c5c20*/  LDL.LU.64 R78, [R1+0x230] ;  /* 0x00023000014e7983 */ /* 0x000ed80000300a00 */
[----:B------:R-:W1:Y:S01]  /*c5c30*/  @!P5 LDC.64 R16, c[0x0][0x5c0] ;  /* 0x00017000ff10db82 */ /* 0x000e620000000a00 */
[----:B------:R-:W-:Y:S02]  /*c5c40*/  LOP3.LUT P0, RZ, R9, 0x2000, RZ, 0xc0, !PT ;  /* 0x0000200009ff7812 */ /* 0x000fe4000780c0ff */
[----:B------:R-:W-:Y:S02]  /*c5c50*/  LOP3.LUT R12, R12, 0xffefffff, RZ, 0xc0, !PT ;  /* 0xffefffff0c0c7812 */ /* 0x000fe400078ec0ff */
[----:B------:R-:W-:Y:S02]  /*c5c60*/  F2FP.SATFINITE.E4M3.F32.PACK_AB_MERGE_C R18, RZ, R18, RZ ;  /* 0x00000012ff12723e */ /* 0x000fe400048070ff */
[----:B-1----:R-:W-:-:S05]  /*c5c70*/  @!P5 IADD3 R16, P1, R61, R16, RZ ;  /* 0x000000103d10d210 */ /* 0x002fca0007f3e0ff */
[----:B------:R-:W-:Y:S01]  /*c5c80*/  @!P5 IMAD.X R17, R62, 0x1, R17, P1 ;  /* 0x000000013e11d824 */ /* 0x000fe200008e0611 */
[----:B------:R-:W-:Y:S02]  /*c5c90*/  LOP3.LUT P1, RZ, R0, 0x20000, RZ, 0xc0, !PT ;  /* 0x0002000000ff7812 */ /* 0x000fe4000782c0ff */
[----:B------:R-:W-:-:S04]  /*c5ca0*/  @P0 LOP3.LUT R12, R12, 0x100000, RZ, 0xfc, !PT ;  /* 0x001000000c0c0812 */ /* 0x000fc800078efcff */
[----:B------:R-:W-:-:S07]  /*c5cb0*/  LOP3.LUT P5, RZ, R12, 0x200000, RZ, 0xc0, !PT ;  /* 0x002000000cff7812 */ /* 0x000fce00078ac0ff */
[----:B------:R1:W-:Y:S02]  /*c5cc0*/  @!P1 STG.E.U8 desc[UR32][R16.64+0x1b1], R18 ;  /* 0x0001b11210009986 */ /* 0x0003e4000c101120 */
[----:B-1----:R-:W-:Y:S02]  /*c5cd0*/  FMUL R16, R68, UR27 ;  /* 0x0000001b44107c20 */ /* 0x002fe40008400000 */
[----:B------:R-:W3:Y:S03]  /*c5ce0*/  LDL.LU R68, [R1+0x1a10] ;  /* 0x001a100001447983 */ /* 0x000ee60000300800 */
[----:B------:R-:W-:-:S05]  /*c5cf0*/  F2FP.SATFINITE.E4M3.F32.PACK_AB_MERGE_C R16, RZ, R16, RZ ;  /* 0x00000010ff10723e */ /* 0x000fca00048070ff */
[----:B----4-:R1:W-:Y:S04]  /*c5d00*/  @!P5 STG.E.U8 desc[UR32][R74.64+0x1b8], R16 ;  /* 0x0001b8104a00d986 */ /* 0x0103e8000c101120 */
[----:B-1----:R-:W4:Y:S01]  /*c5d10*/  LDL.LU.64 R74, [R1+0x228] ;  /* 0x00022800014a7983 */ /* 0x002f220000300a00 */
[----:B------:R-:W-:Y:S02]  /*c5d20*/  LOP3.LUT P2, RZ, R9, 0x4000, RZ, 0xc0, !PT ;  /* 0x0000400009ff7812 */ /* 0x000fe4000784c0ff */
[----:B------:R-:W-:Y:S01]  /*c5d30*/  LOP3.LUT P6, RZ, R0, 0x10000, RZ, 0xc0, !PT ;  /* 0x0001000000ff7812 */ /* 0x000fe200078cc0ff */
[----:B------:R-:W-:Y:S02]  /*c5d40*/  FMUL R16, R69, UR27 ;  /* 0x0000001b45107c20 */ /* 0x000fe40008400000 */
[----:B------:R-:W4:Y:S03]  /*c5d50*/  LDL.LU R69, [R1+0x1a14] ;  /* 0x001a140001457983 */ /* 0x000f260000300800 */
[----:B------:R-:W-:-:S05]  /*c5d60*/  F2FP.SATFINITE.E4M3.F32.PACK_AB_MERGE_C R16, RZ, R16, RZ ;  /* 0x00000010ff10723e */ /* 0x000fca00048070ff */
[----:B------:R1:W-:Y:S02]  /*c5d70*/  @!P2 STG.E.U8 desc[UR32][R72.64+0x1b9], R16 ;  /* 0x0001b9104800a986 */ /* 0x0003e4000c101120 */
[----:B-1----:R-:W1:Y:S01]  /*c5d80*/  @!P6 LDC.64 R16, c[0x0][0x5c0] ;  /* 0x00017000ff10eb82 */ /* 0x002e620000000a00 */
[----:B------:R-:W-:Y:S02]  /*c5d90*/  FMUL R18, R70, UR27 ;  /* 0x0000001b46127c20 */ /* 0x000fe40008400000 */
[----:B------:R-:W4:Y:S03]  /*c5da0*/  LDL.LU R70, [R1+0x1a18] ;  /* 0x001a180001467983 */ /* 0x000f260000300800 */
[----:B------:R-:W-:Y:S02]  /*c5db0*/  F2FP.SATFINITE.E4M3.F32.PACK_AB_MERGE_C R18, RZ, R18, RZ ;  /* 0x00000012ff12723e */ /* 0x000fe400048070ff */
[----:B-1----:R-:W-:-:S05]  /*c5dc0*/  @!P6 IADD3 R16, P1, R66, R16, RZ ;  /* 0x000000104210e210 */ /* 0x002fca0007f3e0ff */
[----:B------:R-:W-:-:S05]  /*c5dd0*/  @!P6 IMAD.X R17, R67, 0x1, R17, P1 ;  /* 0x000000014311e824 */ /* 0x000fca00008e0611 */
[----:B------:R1:W-:Y:S01]  /*c5de0*/  @!P6 STG.E.U8 desc[UR32][R16.64+0x1b8], R18 ;  /* 0x0001b8121000e986 */ /* 0x0003e2000c101120 */
[----:B------:R-:W-:-:S13]  /*c5df0*/  LOP3.LUT P0, RZ, R0, 0x8000, RZ, 0xc0, !PT ;  /* 0x0000800000ff7812 */ /* 0x000fda000780c0ff */
[----:B-1----:R-:W1:Y:S01]  /*c5e00*/  @!P0 LDC.64 R16, c[0x0][0x5c0] ;  /* 0x00017000ff108b82 */ /* 0x002e620000000a00 */
[----:B--2---:R-:W-:Y:S02]  /*c5e10*/  FMUL R18, R71, UR27 ;  /* 0x0000001b47127c20 */ /* 0x004fe40008400000 */
[----:B------:R-:W2:Y:S04]  /*c5e20*/  LDL.LU R71, [R1+0x1a1c] ;  /* 0x001a1c0001477983 */ /* 0x000ea80000300800 */
[----:B------:R-:W2:Y:S01]  /*c5e30*/  LDL.LU.64 R72, [R1+0x240] ;  /* 0x0002400001487983 */ /* 0x000ea20000300a00 */
[----:B-1----:R-:W-:-:S05]  /*c5e40*/  @!P0 IADD3 R16, P1, R63, R16, RZ ;  /* 0x000000103f108210 */ /* 0x002fca0007f3e0ff */
[----:B------:R-:W-:Y:S01]  /*c5e50*/  @!P0 IMAD.X R17, R64, 0x1, R17, P1 ;  /* 0x0000000140118824 */ /* 0x000fe200008e0611 */
[----:B------:R-:W-:Y:S02]  /*c5e60*/  LOP3.LUT P1, RZ, R0, 0x8000, RZ, 0xc0, !PT ;  /* 0x0000800000ff7812 */ /* 0x000fe4000782c0ff */
[----:B------:R-:W-:-:S11]  /*c5e70*/  F2FP.SATFINITE.E4M3.F32.PACK_AB_MERGE_C R18, RZ, R18, RZ ;  /* 0x00000012ff12723e */ /* 0x000fd600048070ff */
[----:B------:R3:W-:Y:S02]  /*c5e80*/  @!P1 STG.E.U8 desc[UR32][R16.64+0x1b9], R18 ;  /* 0x0001b91210009986 */ /* 0x0007e4000c101120 */
[----:B---3--:R-:W-:Y:S02]  /*c5e90*/  FMUL R16, R65, UR27 ;  /* 0x0000001b41107c20 */ /* 0x008fe40008400000 */
[----:B------:R-:W3:Y:S01]  /*c5ea0*/  LDL.LU R65, [R1+0x1a20] ;  /* 0x001a200001417983 */ /* 0x000ee20000300800 */
[----:B------:R-:W-:Y:S02]  /*c5eb0*/  LOP3.LUT P0, RZ, R12, 0x100000, RZ, 0xc0, !PT ;  /* 0x001000000cff7812 */ /* 0x000fe4000780c0ff */
[----:B------:R-:W-:Y:S02]  /*c5ec0*/  F2FP.SATFINITE.E4M3.F32.PACK_AB_MERGE_C R16, RZ, R16, RZ ;  /* 0x00000010ff10723e */ /* 0x000fe400048070ff */
[----:B------:R-:W-:Y:S02]  /*c5ed0*/  LOP3.LUT P3, RZ, R9, 0x1000, RZ, 0xc0, !PT ;  /* 0x0000100009ff7812 */ /* 0x000fe4000786c0ff */
[----:B------:R-:W-:-:S07]  /*c5ee0*/  LOP3.LUT P4, RZ, R0, 0x4000, RZ, 0xc0, !PT ;  /* 0x0000400000ff7812 */ /* 0x000fce000788c0ff */
[----:B------:R1:W-:Y:S01]  /*c5ef0*/  @!P0 STG.E.U8 desc[UR32][R78.64+0x1c0], R16 ;  /* 0x0001c0104e008986 */ /* 0x0003e2000c101120 */
[----:B------:R-:W-:-:S03]  /*c5f00*/  LOP3.LUT P5, RZ, R0, 0x2000, RZ, 0xc0, !PT ;  /* 0x0000200000ff7812 */ /* 0x000fc600078ac0ff */
[----:B-1----:R-:W3:Y:S01]  /*c5f10*/  LDL.LU.64 R78, [R1+0x238] ;  /* 0x00023800014e7983 */ /* 0x002ee20000300a00 */
[----:B------:R-:W-:-:S03]  /*c5f20*/  FMUL R16, R68, UR27 ;  /* 0x0000001b44107c20 */ /* 0x000fc60008400000 */
[----:B------:R-:W3:Y:S02]  /*c5f30*/  LDL.LU R68, [R1+0x1a24] ;  /* 0x001a240001447983 */ /* 0x000ee40000300800 */
[----:B------:R-:W-:-:S05]  /*c5f40*/  F2FP.SATFINITE.E4M3.F32.PACK_AB_MERGE_C R16, RZ, R16, RZ ;  /* 0x00000010ff10723e */ /* 0x000fca00048070ff */
[----:B----4-:R1:W-:Y:S02]  /*c5f50*/  @!P3 STG.E.U8 desc[UR32][R74.64+0x1c1], R16 ;  /* 0x0001c1104a00b986 */ /* 0x0103e4000c101120 */
[----:B-1----:R-:W1:Y:S01]  /*c5f60*/  @!P4 LDC.64 R16, c[0x0][0x5c0] ;  /* 0x00017000ff10cb82 */ /* 0x002e620000000a00 */
[----:B------:R-:W-:Y:S02]  /*c5f70*/  FMUL R18, R69, UR27 ;  /* 0x0000001b45127c20 */ /* 0x000fe40008400000 */
[----:B------:R-:W4:Y:S03]  /*c5f80*/  LDL.LU R69, [R1+0x1a28] ;  /* 0x001a280001457983 */ /* 0x000f260000300800 */
[----:B------:R-:W-:Y:S02]  /*c5f90*/  F2FP.SATFINITE.E4M3.F32.PACK_AB_MERGE_C R18, RZ, R18, RZ ;  /* 0x00000012ff12723e */ /* 0x000fe400048070ff */
[----:B-1----:R-:W-:-:S05]  /*c5fa0*/  @!P4 IADD3 R16, P1, R53, R16, RZ ;  /* 0x000000103510c210 */ /* 0x002fca0007f3e0ff */
[----:B------:R-:W-:-:S05]  /*c5fb0*/  @!P4 IMAD.X R17, R56, 0x1, R17, P1 ;  /* 0x000000013811c824 */ /* 0x000fca00008e0611 */
[----:B------:R1:W-:Y:S02]  /*c5fc0*/  @!P4 STG.E.U8 desc[UR32][R16.64+0x1c0], R18 ;  /* 0x0001c0121000c986 */ /* 0x0003e4000c101120 */
[----:B-1----:R-:W1:Y:S01]  /*c5fd0*/  @!P5 LDC.64 R16, c[0x0][0x5c0] ;  /* 0x00017000ff10db82 */ /* 0x002e620000000a00 */
[----:B------:R-:W-:Y:S02]  /*c5fe0*/  FMUL R18, R70, UR27 ;  /* 0x0000001b46127c20 */ /* 0x000fe40008400000 */
[----:B------:R-:W4:Y:S04]  /*c5ff0*/  LDL.LU R70, [R1+0x1a2c] ;  /* 0x001a2c0001467983 */ /* 0x000f280000300800 */
[----:B------:R-:W4:Y:S01]  /*c6000*/  LDL.LU.64 R74, [R1+0x250] ;  /* 0x00025000014a7983 */ /* 0x000f220000300a00 */
[----:B------:R-:W-:-:S02]  /*c6010*/  F2FP.SATFINITE.E4M3.F32.PACK_AB_MERGE_C R18, RZ, R18, RZ ;  /* 0x00000012ff12723e */ /* 0x000fc400048070ff */
[----:B-1----:R-:W-:-:S05]  /*c6020*/  @!P5 IADD3 R16, P1, R59, R16, RZ ;  /* 0x000000103b10d210 */ /* 0x002fca0007f3e0ff */
[----:B------:R-:W-:Y:S01]  /*c6030*/  @!P5 IMAD.X R17, R60, 0x1, R17, P1 ;  /* 0x000000013c11d824 */ /* 0x000fe200008e0611 */
[----:B------:R-:W-:Y:S01]  /*c6040*/  LOP3.LUT P1, RZ, R9, 0x800, RZ, 0xc0, !PT ;  /* 0x0000080009ff7812 */ /* 0x000fe2000782c0ff */
[----:B--2---:R-:W-:Y:S02]  /*c6050*/  FMUL R19, R71, UR27 ;  /* 0x0000001b47137c20 */ /* 0x004fe40008400000 */
[----:B------:R-:W2:Y:S03]  /*c6060*/  LDL.LU R71, [R1+0x1a30] ;  /* 0x001a300001477983 */ /* 0x000ea60000300800 */
[----:B------:R-:W-:Y:S01]  /*c6070*/  F2FP.SATFINITE.E4M3.F32.PACK_AB_MERGE_C R33, RZ, R19, RZ ;  /* 0x00000013ff21723e */ /* 0x000fe200048070ff */
[----:B------:R-:W-:Y:S06]  /*c6080*/  @!P5 STG.E.U8 desc[UR32][R16.64+0x1c1], R18 ;  /* 0x0001c1121000d986 */ /* 0x000fec000c101120 */
[----:B------:R1:W-:Y:S04]  /*c6090*/  @!P1 STG.E.U8 desc[UR32][R72.64+0x1c8], R33 ;  /* 0x0001c82148009986 */ /* 0x0003e8000c101120 */
[----:B-1----:R-:W2:Y:S01]  /*c60a0*/  LDL.LU.64 R72, [R1+0x248] ;  /* 0x0002480001487983 */ /* 0x002ea20000300a00 */
[----:B---3--:R-:W-:-:S03]  /*c60b0*/  FMUL R19, R65, UR27 ;  /* 0x0000001b41137c20 */ /* 0x008fc60008400000 */
[----:B------:R-:W3:Y:S01]  /*c60c0*/  LDL.LU R65, [R1+0x1a34] ;  /* 0x001a340001417983 */ /* 0x000ee20000300800 */
[----:B------:R-:W-:-:S13]  /*c60d0*/  LOP3.LUT P6, RZ, R0, 0x1000, RZ, 0xc0, !PT ;  /* 0x0000100000ff7812 */ /* 0x000fda00078cc0ff */
[----:B------:R-:W1:Y:S01]  /*c60e0*/  @!P6 LDC.64 R16, c[0x0][0x5c0] ;  /* 0x00017000ff10eb82 */ /* 0x000e620000000a00 */
[----:B------:R-:W-:Y:S02]  /*c60f0*/  LOP3.LUT P2, RZ, R9, 0x400, RZ, 0xc0, !PT ;  /* 0x0000040009ff7812 */ /* 0x000fe4000784c0ff */
[----:B------:R-:W-:Y:S02]  /*c6100*/  LOP3.LUT P0, RZ, R0, 0x800, RZ, 0xc0, !PT ;  /* 0x0000080000ff7812 */ /* 0x000fe4000780c0ff */
[----:B------:R-:W-:-:S09]  /*c6110*/  F2FP.SATFINITE.E4M3.F32.PACK_AB_MERGE_C R53, RZ, R19, RZ ;  /* 0x00000013ff35723e */ /* 0x000fd200048070ff */
[----:B------:R-:W-:Y:S01]  /*c6120*/  @!P2 STG.E.U8 desc[UR32][R78.64+0x1c9], R53 ;  /* 0x0001c9354e00a986 */ /* 0x000fe2000c101120 */
[----:B-1----:R-:W-:-:S05]  /*c6130*/  @!P6 IADD3 R16, P1, R51, R16, RZ ;  /* 0x000000103310e210 */ /* 0x002fca0007f3e0ff */
[----:B------:R-:W-:Y:S02]  /*c6140*/  @!P6 IMAD.X R17, R52, 0x1, R17, P1 ;  /* 0x000000013411e824 */ /* 0x000fe400008e0611 */
[----:B------:R-:W-:-:S05]  /*c6150*/  FMUL R19, R68, UR27 ;  /* 0x0000001b44137c20 */ /* 0x000fca0008400000 */
[----:B------:R-:W-:-:S05]  /*c6160*/  F2FP.SATFINITE.E4M3.F32.PACK_AB_MERGE_C R51, RZ, R19, RZ ;  /* 0x00000013ff33723e */ /* 0x000fca00048070ff */
[----:B------:R1:W-:Y:S02]  /*c6170*/  @!P6 STG.E.U8 desc[UR32][R16.64+0x1c8], R51 ;  /* 0x0001c8331000e986 */ /* 0x0003e4000c101120 */
[----:B-1----:R-:W1:Y:S01]  /*c6180*/  @!P0 LDC.64 R16, c[0x0][0x5c0] ;  /* 0x00017000ff108b82 */ /* 0x002e620000000a00 */
[----:B----4-:R-:W-:Y:S02]  /*c6190*/  FMUL R19, R69, UR27 ;  /* 0x0000001b45137c20 */ /* 0x010fe40008400000 */
[----:B------:R-:W4:Y:S01]  /*c61a0*/  LDL.LU R69, [R1+0x1a38] ;  /* 0x001a380001457983 */ /* 0x000f220000300800 */
[C---:B------:R-:W-:Y:S02]  /*c61b0*/  LOP3.LUT P3, RZ, R9.reuse, 0x200, RZ, 0xc0, !PT ;  /* 0x0000020009ff7812 */ /* 0x040fe4000786c0ff */
[----:B------:R-:W-:Y:S02]  /*c61c0*/  F2FP.SATFINITE.E4M3.F32.PACK_AB_MERGE_C R33, RZ, R19, RZ ;  /* 0x00000013ff21723e */ /* 0x000fe400048070ff */
[----:B------:R-:W-:-:S02]  /*c61d0*/  LOP3.LUT P4, RZ, R9, 0x100, RZ, 0xc0, !PT ;  /* 0x0000010009ff7812 */ /* 0x000fc4000788c0ff */
[----:B-1----:R-:W-:-:S05]  /*c61e0*/  @!P0 IADD3 R16, P1, R49, R16, RZ ;  /* 0x0000001031108210 */ /* 0x002fca0007f3e0ff */
[----:B------:R-:W-:-:S05]  /*c61f0*/  @!P0 IMAD.X R17, R50, 0x1, R17, P1 ;  /* 0x0000000132118824 */ /* 0x000fca00008e0611 */
[----:B------:R-:W-:Y:S01]  /*c6200*/  @!P0 STG.E.U8 desc[UR32][R16.64+0x1c9], R33 ;  /* 0x0001c92110008986 */ /* 0x000fe2000c101120 */
[----:B------:R-:W-:-:S03]  /*c6210*/  FMUL R19, R70, UR27 ;  /* 0x0000001b46137c20 */ /* 0x000fc60008400000 */
[----:B------:R-:W4:Y:S02]  /*c6220*/  LDL.LU R70, [R1+0x1a3c] ;  /* 0x001a3c0001467983 */ /* 0x000f240000300800 */
[----:B------:R-:W-:Y:S02]  /*c6230*/  F2FP.SATFINITE.E4M3.F32.PACK_AB_MERGE_C R49, RZ, R19, RZ ;  /* 0x00000013ff31723e */ /* 0x000fe400048070ff */
[----:B------:R-:W4:Y:S04]  /*c6240*/  LDL.LU.64 R78, [R1+0x260] ;  /* 0x00026000014e7983 */ /* 0x000f280000300a00 */
[----:B------:R1:W-:Y:S04]  /*c6250*/  @!P3 STG.E.U8 desc[UR32][R74.64+0x1d0], R49 ;  /* 0x0001d0314a00b986 */ /* 0x0003e8000c101120 */
[----:B-1----:R-:W4:Y:S01]  /*c6260*/  LDL.LU R74, [R1+0x1a40] ;  /* 0x001a4000014a7983 */ /* 0x002f220000300800 */
[----:B--2---:R-:W-:-:S05]  /*c6270*/  FMUL R19, R71, UR27 ;  /* 0x0000001b47137c20 */ /* 0x004fca0008400000 */
[----:B------:R-:W-:-:S05]  /*c6280*/  F2FP.SATFINITE.E4M3.F32.PACK_AB_MERGE_C R50, RZ, R19, RZ ;  /* 0x00000013ff32723e */ /* 0x000fca00048070ff */
[----:B------:R1:W-:Y:S04]  /*c6290*/  @!P4 STG.E.U8 desc[UR32][R72.64+0x1d1], R50 ;  /* 0x0001d1324800c986 */ /* 0x0003e8000c101120 */
[----:B-1----:R-:W2:Y:S04]  /*c62a0*/  LDL.LU.64 R72, [R1+0x258] ;  /* 0x0002580001487983 */ /* 0x002ea80000300a00 */
[----:B------:R-:W2:Y:S01]  /*c62b0*/  LDL.LU R71, [R1+0x1a44] ;  /* 0x001a440001477983 */ /* 0x000ea20000300800 */
[----:B---3--:R-:W-:-:S03]  /*c62c0*/  FMUL R19, R65, UR27 ;  /* 0x0000001b41137c20 */ /* 0x008fc60008400000 */
[----:B------:R-:W3:Y:S01]  /*c62d0*/  LDL.LU R65, [R1+0x1a48] ;  /* 0x001a480001417983 */ /* 0x000ee20000300800 */
[----:B------:R-:W-:Y:S02]  /*c62e0*/  LOP3.LUT P5, RZ, R12, 0x80000, RZ, 0xc0, !PT ;  /* 0x000800000cff7812 */ /* 0x000fe400078ac0ff */
[----:B------:R-:W-:Y:S01]  /*c62f0*/  LOP3.LUT P2, RZ, R9, 0x80, RZ, 0xc0, !PT ;  /* 0x0000008009ff7812 */ /* 0x000fe2000784c0ff */
[----:B------:R-:W3:Y:S10]  /*c6300*/  LDL.LU R75, [R1+0x1a4c] ;  /* 0x001a4c00014b7983 */ /* 0x000ef40000300800 */
[----:B------:R-:W1:Y:S01]  /*c6310*/  @!P5 LDC.64 R16, c[0x0][0x5c0] ;  /* 0x00017000ff10db82 */ /* 0x000e620000000a00 */
[----:B------:R-:W-:-:S02]  /*c6320*/  P2R R18, PR, RZ, 0x4 ;  /* 0x00000004ff127803 */ /* 0x000fc40000000000 */
[----:B------:R-:W-:Y:S02]  /*c6330*/  LOP3.LUT P2, RZ, R0, 0x200, RZ, 0xc0, !PT ;  /* 0x0000020000ff7812 */ /* 0x000fe4000784c0ff */
[----:B------:R-:W-:Y:S02]  /*c6340*/  F2FP.SATFINITE.E4M3.F32.PACK_AB_MERGE_C R19, RZ, R19, RZ ;  /* 0x00000013ff13723e */ /* 0x000fe400048070ff */
[----:B-1----:R-:W-:-:S05]  /*c6350*/  @!P5 IADD3 R16, P1, R45, R16, RZ ;  /* 0x000000102d10d210 */ /* 0x002fca0007f3e0ff */
[----:B------:R-:W-:-:S05]  /*c6360*/  @!P5 IMAD.X R17, R46, 0x1, R17, P1 ;  /* 0x000000012e11d824 */ /* 0x000fca00008e0611 */
[----:B------:R1:W-:Y:S02]  /*c6370*/  @!P5 STG.E.U8 desc[UR32][R16.64+0x1d0], R19 ;  /* 0x0001d0131000d986 */ /* 0x0003e4000c101120 */
[----:B-1----:R-:W1:Y:S02]  /*c6380*/  @!P2 LDC.64 R16, c[0x0][0x5c0] ;  /* 0x00017000ff10ab82 */ /* 0x002e640000000a00 */
[----:B-1----:R-:W-:-:S05]  /*c6390*/  @!P2 IADD3 R16, P1, R47, R16, RZ ;  /* 0x000000102f10a210 */ /* 0x002fca0007f3e0ff */
[----:B------:R-:W-:Y:S01]  /*c63a0*/  @!P2 IMAD.X R17, R48, 0x1, R17, P1 ;  /* 0x000000013011a824 */ /* 0x000fe200008e0611 */
[----:B------:R-:W-:Y:S01]  /*c63b0*/  ISETP.NE.AND P2, PT, R18, RZ, PT ;  /* 0x000000ff1200720c */ /* 0x000fe20003f45270 */
[----:B----4-:R-:W-:Y:S02]  /*c63c0*/  FMUL R18, R69, UR27 ;  /* 0x0000001b45127c20 */ /* 0x010fe40008400000 */
[----:B------:R-:W4:Y:S01]  /*c63d0*/  LDL.LU.64 R68, [R1+0x270] ;  /* 0x0002700001447983 */ /* 0x000f220000300a00 */
[----:B------:R-:W-:Y:S02]  /*c63e0*/  LOP3.LUT P1, RZ, R0, 0x200, RZ, 0xc0, !PT ;  /* 0x0000020000ff7812 */ /* 0x000fe4000782c0ff */
[----:B------:R-:W-:-:S11]  /*c63f0*/  F2FP.SATFINITE.E4M3.F32.PACK_AB_MERGE_C R33, RZ, R18, RZ ;  /* 0x00000012ff21723e */ /* 0x000fd600048070ff */
[----:B------:R-:W-:Y:S01]  /*c6400*/  @!P1 STG.E.U8 desc[UR32][R16.64+0x1d1], R33 ;  /* 0x0001d12110009986 */ /* 0x000fe2000c101120 */
[----:B------:R-:W-:-:S03]  /*c6410*/  FMUL R18, R70, UR27 ;  /* 0x0000001b46127c20 */ /* 0x000fc60008400000 */
[----:B------:R-:W4:Y:S02]  /*c6420*/  LDL.LU R70, [R1+0x1a50] ;  /* 0x001a500001467983 */ /* 0x000f240000300800 */
[----:B------:R-:W-:-:S05]  /*c6430*/  F2FP.SATFINITE.E4M3.F32.PACK_AB_MERGE_C R45, RZ, R18, RZ ;  /* 0x00000012ff2d723e */ /* 0x000fca00048070ff */
[----:B------:R1:W-:Y:S01]  /*c6440*/  @!P2 STG.E.U8 desc[UR32][R78.64+0x1d8], R45 ;  /* 0x0001d82d4e00a986 */ /* 0x0003e2000c101120 */
[----:B------:R-:W-:-:S03]  /*c6450*/  FMUL R18, R74, UR27 ;  /* 0x0000001b4a127c20 */ /* 0x000fc60008400000 */
[----:B-1----:R-:W4:Y:S02]  /*c6460*/  LDL.LU.64 R78, [R1+0x268] ;  /* 0x00026800014e7983 */ /* 0x002f240000300a00 */
[----:B------:R-:W-:Y:S01]  /*c6470*/  F2FP.SATFINITE.E4M3.F32.PACK_AB_MERGE_C R19, RZ, R18, RZ ;  /* 0x00000012ff13723e */ /* 0x000fe200048070ff */
[----:B--2---:R-:W-:Y:S02]  /*c6480*/  FMUL R18, R71, UR27 ;  /* 0x0000001b47127c20 */ /* 0x004fe40008400000 */
[----:B------:R-:W2:Y:S04]  /*c6490*/  LDL.LU R71, [R1+0x1a54] ;  /* 0x001a540001477983 */ /* 0x000ea80000300800 */
[----:B------:R-:W2:Y:S01]  /*c64a0*/  LDL.LU R74, [R1+0x1a58] ;  /* 0x001a5800014a7983 */ /* 0x000ea20000300800 */
[----:B------:R-:W-:Y:S01]  /*c64b0*/  F2FP.SATFINITE.E4M3.F32.PACK_AB_MERGE_C R33, RZ, R18, RZ ;  /* 0x00000012ff21723e */ /* 0x000fe200048070ff */
[----:B---3--:R-:W-:-:S02]  /*c64c0*/  FMUL R18, R65, UR27 ;  /* 0x0000001b41127c20 */ /* 0x008fc40008400000 */
[----:B------:R-:W3:Y:S01]  /*c64d0*/  LDL.LU R65, [R1+0x1a5c] ;  /* 0x001a5c0001417983 */ /* 0x000ee20000300800 */
[----:B------:R-:W-:-:S13]  /*c64e0*/  LOP3.LUT P0, RZ, R0, 0x100, RZ, 0xc0, !PT ;  /* 0x0000010000ff7812 */ /* 0x000fda000780c0ff */
[----:B------:R-:W1:Y:S01]  /*c64f0*/  @!P0 LDC.64 R16, c[0x0][0x5c0] ;  /* 0x00017000ff108b82 */ /* 0x000e620000000a00 */
[C---:B------:R-:W-:Y:S02]  /*c6500*/  LOP3.LUT P4, RZ, R9.reuse, 0x20, RZ, 0xc0, !PT ;  /* 0x0000002009ff7812 */ /* 0x040fe4000788c0ff */
[----:B------:R-:W-:Y:S02]  /*c6510*/  LOP3.LUT P6, RZ, R9, 0x40, RZ, 0xc0, !PT ;  /* 0x0000004009ff7812 */ /* 0x000fe400078cc0ff */
[----:B------:R-:W-:Y:S02]  /*c6520*/  P2R R46, PR, RZ, 0x10 ;  /* 0x00000010ff2e7803 */ /* 0x000fe40000000000 */
[----:B------:R-:W-:Y:S02]  /*c6530*/  LOP3.LUT P4, RZ, R0, 0x80, RZ, 0xc0, !PT ;  /* 0x0000008000ff7812 */ /* 0x000fe4000788c0ff */
[----:B-1----:R-:W-:-:S07]  /*c6540*/  @!P0 IADD3 R16, P1, R43, R16, RZ ;  /* 0x000000102b108210 */ /* 0x002fce0007f3e0ff */
[----:B------:R1:W-:Y:S01]  /*c6550*/  @!P6 STG.E.U8 desc[UR32][R72.64+0x1d9], R19 ;  /* 0x0001d9134800e986 */ /* 0x0003e2000c101120 */
[----:B------:R-:W-:-:S05]  /*c6560*/  @!P0 IMAD.X R17, R44, 0x1, R17, P1 ;  /* 0x000000012c118824 */ /* 0x000fca00008e0611 */
[----:B------:R0:W-:Y:S01]  /*c6570*/  @!P0 STG.E.U8 desc[UR32][R16.64+0x1d8], R33 ;  /* 0x0001d82110008986 */ /* 0x0001e2000c101120 */
[----:B-1----:R-:W-:-:S03]  /*c6580*/  F2FP.SATFINITE.E4M3.F32.PACK_AB_MERGE_C R19, RZ, R18, RZ ;  /* 0x00000012ff13723e */ /* 0x002fc600048070ff */
[----:B------:R-:W3:Y:S01]  /*c6590*/  LDL.LU.64 R72, [R1+0x280] ;  /* 0x0002800001487983 */ /* 0x000ee20000300a00 */
[----:B0-----:R-:W0:Y:S01]  /*c65a0*/  @!P4 LDC.64 R16, c[0x0][0x5c0] ;  /* 0x00017000ff10cb82 */ /* 0x001e220000000a00 */
[----:B------:R-:W-:Y:S02]  /*c65b0*/  FMUL R18, R75, UR27 ;  /* 0x0000001b4b127c20 */ /* 0x000fe40008400000 */
[----:B------:R-:W3:Y:S01]  /*c65c0*/  LDL.LU R75, [R1+0x1a60] ;  /* 0x001a6000014b7983 */ /* 0x000ee20000300800 */
[----:B0-----:R-:W-:-:S05]  /*c65d0*/  @!P4 IADD3 R16, P1, R41, R16, RZ ;  /* 0x000000102910c210 */ /* 0x001fca0007f3e0ff */
[----:B------:R-:W-:Y:S01]  /*c65e0*/  @!P4 IMAD.X R17, R42, 0x1, R17, P1 ;  /* 0x000000012a11c824 */ /* 0x000fe200008e0611 */
[----:B------:R-:W-:Y:S02]  /*c65f0*/  LOP3.LUT P1, RZ, R0, 0x80, RZ, 0xc0, !PT ;  /* 0x0000008000ff7812 */ /* 0x000fe4000782c0ff */
[----:B------:R-:W-:Y:S02]  /*c6600*/  ISETP.NE.AND P4, PT, R46, RZ, PT ;  /* 0x000000ff2e00720c */ /* 0x000fe40003f85270 */
[----:B------:R-:W-:-:S09]  /*c6610*/  F2FP.SATFINITE.E4M3.F32.PACK_AB_MERGE_C R41, RZ, R18, RZ ;  /* 0x00000012ff29723e */ /* 0x000fd200048070ff */
[----:B------:R-:W-:Y:S04]  /*c6620*/  @!P1 STG.E.U8 desc[UR32][R16.64+0x1d9], R19 ;  /* 0x0001d91310009986 */ /* 0x000fe8000c101120 */
[----:B----4-:R0:W-:Y:S04]  /*c6630*/  @!P4 STG.E.U8 desc[UR32][R68.64+0x1e0], R41 ;  /* 0x0001e0294400c986 */ /* 0x0101e8000c101120 */
[----:B0-----:R-:W4:Y:S01]  /*c6640*/  LDL.LU.64 R68, [R1+0x278] ;  /* 0x0002780001447983 */ /* 0x001f220000300a00 */
[----:B------:R-:W-:-:S03]  /*c6650*/  FMUL R18, R70, UR27 ;  /* 0x0000001b46127c20 */ /* 0x000fc60008400000 */
[----:B------:R-:W4:Y:S02]  /*c6660*/  LDL.LU R70, [R1+0x1a64] ;  /* 0x001a640001467983 */ /* 0x000f240000300800 */
[----:B------:R-:W-:Y:S02]  /*c6670*/  F2FP.SATFINITE.E4M3.F32.PACK_AB_MERGE_C R33, RZ, R18, RZ ;  /* 0x00000012ff21723e */ /* 0x000fe400048070ff */
[----:B------:R-:W-:Y:S01]  /*c6680*/  LOP3.LUT P5, RZ, R9, 0x10, RZ, 0xc0, !PT ;  /* 0x0000001009ff7812 */ /* 0x000fe200078ac0ff */
[----:B--2---:R-:W-:Y:S02]  /*c6690*/  FMUL R18, R71, UR27 ;  /* 0x0000001b47127c20 */ /* 0x004fe40008400000 */
[----:B------:R-:W2:Y:S03]  /*c66a0*/  LDL.LU R71, [R1+0x1a68] ;  /* 0x001a680001477983 */ /* 0x000ea60000300800 */
[----:B------:R-:W-:Y:S01]  /*c66b0*/  F2FP.SATFINITE.E4M3.F32.PACK_AB_MERGE_C R19, RZ, R18, RZ ;  /* 0x00000012ff13723e */ /* 0x000fe200048070ff */
[----:B------:R-:W-:Y:S01]  /*c66c0*/  FMUL R18, R74, UR27 ;  /* 0x0000001b4a127c20 */ /* 0x000fe20008400000 */
[----:B------:R-:W2:Y:S05]  /*c66d0*/  LDL.LU R77, [R1+0x1a6c] ;  /* 0x001a6c00014d7983 */ /* 0x000eaa0000300800 */
[----:B------:R0:W-:Y:S02]  /*c66e0*/  @!P5 STG.E.U8 desc[UR32][R78.64+0x1e1], R33 ;  /* 0x0001e1214e00d986 */ /* 0x0001e4000c101120 */
[----:B0-----:R-:W-:-:S02]  /*c66f0*/  F2FP.SATFINITE.E4M3.F32.PACK_AB_MERGE_C R33, RZ, R18, RZ ;  /* 0x00000012ff21723e */ /* 0x001fc400048070ff */
[----:B------:R-:W2:Y:S01]  /*c6700*/  LDL.LU.64 R78, [R1+0x290] ;  /* 0x00029000014e7983 */ /* 0x000ea20000300a00 */
[----:B---3--:R-:W-:-:S03]  /*c6710*/  FMUL R18, R65, UR27 ;  /* 0x0000001b41127c20 */ /* 0x008fc60008400000 */
[----:B------:R-:W3:Y:S01]  /*c6720*/  LDL.LU R65, [R1+0x1a70] ;  /* 0x001a700001417983 */ /* 0x000ee20000300800 */
[----:B------:R-:W-:-:S13]  /*c6730*/  LOP3.LUT P3, RZ, R0, 0x40, RZ, 0xc0, !PT ;  /* 0x0000004000ff7812 */ /* 0x000fda000786c0ff */
[----:B------:R-:W0:Y:S01]  /*c6740*/  @!P3 LDC.64 R16, c[0x0][0x5c0] ;  /* 0x00017000ff10bb82 */ /* 0x000e220000000a00 */
[----:B------:R-:W-:Y:S02]  /*c6750*/  LOP3.LUT P2, RZ, R0, 0x20, RZ, 0xc0, !PT ;  /* 0x0000002000ff7812 */ /* 0x000fe4000784c0ff */
[----:B0-----:R-:W-:-:S05]  /*c6760*/  @!P3 IADD3 R16, P1, R37, R16, RZ ;  /* 0x000000102510b210 */ /* 0x001fca0007f3e0ff */
[----:B------:R-:W-:Y:S01]  /*c6770*/  @!P3 IMAD.X R17, R38, 0x1, R17, P1 ;  /* 0x000000012611b824 */ /* 0x000fe200008e0611 */
[----:B------:R-:W-:-:S13]  /*c6780*/  LOP3.LUT P1, RZ, R0, 0x40, RZ, 0xc0, !PT ;  /* 0x0000004000ff7812 */ /* 0x000fda000782c0ff */
[----:B------:R0:W-:Y:S02]  /*c6790*/  @!P1 STG.E.U8 desc[UR32][R16.64+0x1e0], R19 ;  /* 0x0001e01310009986 */ /* 0x0001e4000c101120 */
[----:B0-----:R-:W0:Y:S01]  /*c67a0*/  @!P2 LDC.64 R16, c[0x0][0x5c0] ;  /* 0x00017000ff10ab82 */ /* 0x001e220000000a00 */
[----:B------:R-:W-:Y:S02]  /*c67b0*/  LOP3.LUT P6, RZ, R9, 0x4, RZ, 0xc0, !PT ;  /* 0x0000000409ff7812 */ /* 0x000fe400078cc0ff */
[----:B------:R-:W-:Y:S01]  /*c67c0*/  F2FP.SATFINITE.E4M3.F32.PACK_AB_MERGE_C R37, RZ, R18, RZ ;  /* 0x00000012ff25723e */ /* 0x000fe200048070ff */
[----:B------:R-:W-:Y:S01]  /*c67d0*/  FMUL R18, R75, UR27 ;  /* 0x0000001b4b127c20 */ /* 0x000fe20008400000 */
[----:B0-----:R-:W-:-:S05]  /*c67e0*/  @!P2 IADD3 R16, P1, R39, R16, RZ ;  /* 0x000000102710a210 */ /* 0x001fca0007f3e0ff */
[----:B------:R-:W-:Y:S01]  /*c67f0*/  @!P2 IMAD.X R17, R40, 0x1, R17, P1 ;  /* 0x000000012811a824 */ /* 0x000fe200008e0611 */
[----:B------:R-:W-:Y:S02]  /*c6800*/  LOP3.LUT P1, RZ, R9, 0x8, RZ, 0xc0, !PT ;  /* 0x0000000809ff7812 */ /* 0x000fe4000782c0ff */
[----:B------:R-:W-:Y:S02]  /*c6810*/  F2FP.SATFINITE.E4M3.F32.PACK_AB_MERGE_C R19, RZ, R18, RZ ;  /* 0x00000012ff13723e */ /* 0x000fe400048070ff */
[----:B------:R-:W-:Y:S09]  /*c6820*/  @!P2 STG.E.U8 desc[UR32][R16.64+0x1e1], R33 ;  /* 0x0001e1211000a986 */ /* 0x000ff2000c101120 */
[----:B------:R0:W-:Y:S04]  /*c6830*/  @!P1 STG.E.U8 desc[UR32][R72.64+0x1e8], R37 ;  /* 0x0001e82548009986 */ /* 0x0001e8000c101120 */
[----:B----4-:R1:W-:Y:S04]  /*c6840*/  @!P6 STG.E.U8 desc[UR32][R68.64+0x1e9], R19 ;  /* 0x0001e9134400e986 */ /* 0x0103e8000c101120 */
[----:B0-----:R-:W4:Y:S04]  /*c6850*/  LDL.LU.64 R72, [R1+0x288] ;  /* 0x0002880001487983 */ /* 0x001f280000300a00 */
[----:B-1----:R-:W4:Y:S01]  /*c6860*/  LDL.LU R69, [R1+0x1a74] ;  /* 0x001a740001457983 */ /* 0x002f220000300800 */
[----:B------:R-:W-:-:S03]  /*c6870*/  LOP3.LUT P0, RZ, R0, 0x10, RZ, 0xc0, !PT ;  /* 0x0000001000ff7812 */ /* 0x000fc6000780c0ff */
[----:B------:R-:W4:Y:S10]  /*c6880*/  LDL.LU R68, [R1+0x1a78] ;  /* 0x001a780001447983 */ /* 0x000f340000300800 */
[----:B------:R-:W0:Y:S01]  /*c6890*/  @!P0 LDC.64 R16, c[0x0][0x5c0] ;  /* 0x00017000ff108b82 */ /* 0x000e220000000a00 */
[----:B------:R-:W-:-:S02]  /*c68a0*/  FMUL R18, R70, UR27 ;  /* 0x0000001b46127c20 */ /* 0x000fc40008400000 */
[----:B------:R-:W4:Y:S03]  /*c68b0*/  LDL.LU R70, [R1+0x1a7c] ;  /* 0x001a7c0001467983 */ /* 0x000f260000300800 */
[----:B------:R-:W-:Y:S01]  /*c68c0*/  F2FP.SATFINITE.E4M3.F32.PACK_AB_MERGE_C R33, RZ, R18, RZ ;  /* 0x00000012ff21723e */ /* 0x000fe200048070ff */
[----:B------:R-:W4:Y:S01]  /*c68d0*/  LDL.LU.64 R74, [R1+0x298] ;  /* 0x00029800014a7983 */ /* 0x000f220000300a00 */
[----:B------:R-:W-:Y:S02]  /*c68e0*/  LOP3.LUT P4, RZ, R0, 0x8, RZ, 0xc0, !PT ;  /* 0x0000000800ff7812 */ /* 0x000fe4000788c0ff */
[----:B0-----:R-:W-:-:S05]  /*c68f0*/  @!P0 IADD3 R16, P1, R35, R16, RZ ;  /* 0x0000001023108210 */ /* 0x001fca0007f3e0ff */
[----:B------:R-:W-:Y:S01]  /*c6900*/  @!P0 IMAD.X R17, R36, 0x1, R17, P1 ;  /* 0x0000000124118824 */ /* 0x000fe200008e0611 */
[----:B------:R-:W-:-:S13]  /*c6910*/  LOP3.LUT P1, RZ, R0, 0x10, RZ, 0xc0, !PT ;  /* 0x0000001000ff7812 */ /* 0x000fda000782c0ff */
[----:B------:R0:W-:Y:S02]  /*c6920*/  @!P1 STG.E.U8 desc[UR32][R16.64+0x1e8], R33 ;  /* 0x0001e82110009986 */ /* 0x0001e4000c101120 */
[----:B0-----:R-:W0:Y:S01]  /*c6930*/  @!P4 LDC.64 R16, c[0x0][0x5c0] ;  /* 0x00017000ff10cb82 */ /* 0x001e220000000a00 */
[----:B--2---:R-:W-:Y:S02]  /*c6940*/  FMUL R18, R71, UR27 ;  /* 0x0000001b47127c20 */ /* 0x004fe40008400000 */
[----:B------:R-:W2:Y:S03]  /*c6950*/  LDL.LU R71, [R1+0x1a80] ;  /* 0x001a800001477983 */ /* 0x000ea60000300800 */
[----:B------:R-:W-:Y:S01]  /*c6960*/  F2FP.SATFINITE.E4M3.F32.PACK_AB_MERGE_C R19, RZ, R18, RZ ;  /* 0x00000012ff13723e */ /* 0x000fe200048070ff */
[----:B------:R-:W-:Y:S01]  /*c6970*/  FMUL R18, R77, UR27 ;  /* 0x0000001b4d127c20 */ /* 0x000fe20008400000 */
[----:B0-----:R-:W-:-:S04]  /*c6980*/  @!P4 IADD3 R16, P1, R30, R16, RZ ;  /* 0x000000101e10c210 */ /* 0x001fc80007f3e0ff */
[----:B------:R-:W-:Y:S01]  /*c6990*/  F2FP.SATFINITE.E4M3.F32.PACK_AB_MERGE_C R30, RZ, R18, RZ ;  /* 0x00000012ff1e723e */ /* 0x000fe200048070ff */
[----:B---3--:R-:W-:Y:S02]  /*c69a0*/  FMUL R18, R65, UR27 ;  /* 0x0000001b41127c20 */ /* 0x008fe40008400000 */
[----:B------:R-:W3:Y:S01]  /*c69b0*/  LDL.LU R65, [R1+0x1a84] ;  /* 0x001a840001417983 */ /* 0x000ee20000300800 */
[----:B------:R-:W-:-:S05]  /*c69c0*/  @!P4 IMAD.X R17, R34, 0x1, R17, P1 ;  /* 0x000000012211c824 */ /* 0x000fca00008e0611 */
[----:B------:R0:W-:Y:S01]  /*c69d0*/  @!P4 STG.E.U8 desc[UR32][R16.64+0x1e9], R19 ;  /* 0x0001e9131000c986 */ /* 0x0001e2000c101120 */
[----:B------:R-:W-:Y:S02]  /*c69e0*/  LOP3.LUT P4, RZ, R12, 0x10000, RZ, 0xc0, !PT ;  /* 0x000100000cff7812 */ /* 0x000fe4000788c0ff */
[----:B------:R-:W-:-:S11]  /*c69f0*/  LOP3.LUT P5, RZ, R9, 0x2, RZ, 0xc0, !PT ;  /* 0x0000000209ff7812 */ /* 0x000fd600078ac0ff */
[----:B0-----:R-:W0:Y:S01]  /*c6a00*/  @!P4 LDC.64 R16, c[0x0][0x5c0] ;  /* 0x00017000ff10cb82 */ /* 0x001e220000000a00 */
[----:B------:R-:W-:Y:S02]  /*c6a10*/  LOP3.LUT P1, RZ, R9, 0x1, RZ, 0xc0, !PT ;  /* 0x0000000109ff7812 */ /* 0x000fe4000782c0ff */
[----:B------:R-:W-:Y:S01]  /*c6a20*/  F2FP.SATFINITE.E4M3.F32.PACK_AB_MERGE_C R33, RZ, R18, RZ ;  /* 0x00000012ff21723e */ /* 0x000fe200048070ff */
[----:B------:R-:W-:Y:S01]  /*c6a30*/  @!P5 STG.E.U8 desc[UR32][R78.64+0x1f0], R30 ;  /* 0x0001f01e4e00d986 */ /* 0x000fe2000c101120 */
[----:B------:R-:W-:Y:S02]  /*c6a40*/  LOP3.LUT P2, RZ, R0, 0x1, RZ, 0xc0, !PT ;  /* 0x0000000100ff7812 */ /* 0x000fe4000784c0ff */
[----:B------:R-:W-:Y:S02]  /*c6a50*/  LOP3.LUT P6, RZ, R4, 0x80000000, RZ, 0xc0, !PT ;  /* 0x8000000004ff7812 */ /* 0x000fe400078cc0ff */
[----:B------:R-:W-:-:S05]  /*c6a60*/  LOP3.LUT P5, RZ, R12, 0x8000, RZ, 0xc0, !PT ;  /* 0x000080000cff7812 */ /* 0x000fca00078ac0ff */
[----:B----4-:R-:W-:Y:S01]  /*c6a70*/  @!P1 STG.E.U8 desc[UR32][R72.64+0x1f1], R33 ;  /* 0x0001f12148009986 */ /* 0x010fe2000c101120 */
[----:B0-----:R-:W-:Y:S01]  /*c6a80*/  @!P4 IADD3 R16, P1, R20, R16, RZ ;  /* 0x000000101410c210 */ /* 0x001fe20007f3e0ff */
[----:B------:R-:W-:-:S04]  /*c6a90*/  FMUL R18, R69, UR27 ;  /* 0x0000001b45127c20 */ /* 0x000fc80008400000 */
[----:B------:R-:W-:Y:S01]  /*c6aa0*/  @!P4 IMAD.X R17, R21, 0x1, R17, P1 ;  /* 0x000000011511c824 */ /* 0x000fe200008e0611 */
[----:B------:R-:W4:Y:S01]  /*c6ab0*/  LDL.LU R69, [R1+0x1a88] ;  /* 0x001a880001457983 */ /* 0x000f220000300800 */
[----:B------:R-:W-:-:S05]  /*c6ac0*/  F2FP.SATFINITE.E4M3.F32.PACK_AB_MERGE_C R21, RZ, R18, RZ ;  /* 0x00000012ff15723e */ /* 0x000fca00048070ff */
[----:B------:R0:W-:Y:S02]  /*c6ad0*/  @!P4 STG.E.U8 desc[UR32][R16.64+0x1f0], R21 ;  /* 0x0001f0151000c986 */ /* 0x0001e4000c101120 */
[----:B0-----:R-:W0:Y:S01]  /*c6ae0*/  @!P2 LDC.64 R16, c[0x0][0x5c0] ;  /* 0x00017000ff10ab82 */ /* 0x001e220000000a00 */
[----:B------:R-:W-:Y:S01]  /*c6af0*/  FMUL R18, R68, UR27 ;  /* 0x0000001b44127c20 */ /* 0x000fe20008400000 */
[----:B0-----:R-:W-:-:S04]  /*c6b00*/  @!P2 IADD3 R16, P1, R23, R16, RZ ;  /* 0x000000101710a210 */ /* 0x001fc80007f3e0ff */
[----:B------:R-:W-:Y:S01]  /*c6b10*/  F2FP.SATFINITE.E4M3.F32.PACK_AB_MERGE_C R23, RZ, R18, RZ ;  /* 0x00000012ff17723e */ /* 0x000fe200048070ff */
[----:B------:R-:W-:Y:S01]  /*c6b20*/  FMUL R18, R70, UR27 ;  /* 0x0000001b46127c20 */ /* 0x000fe20008400000 */
[----:B------:R-:W-:Y:S01]  /*c6b30*/  @!P2 IMAD.X R17, R28, 0x1, R17, P1 ;  /* 0x000000011c11a824 */ /* 0x000fe200008e0611 */
[----:B------:R-:W4:Y:S03]  /*c6b40*/  LDL.LU R70, [R1+0x1a8c] ;  /* 0x001a8c0001467983 */ /* 0x000f260000300800 */
[----:B------:R-:W-:Y:S01]  /*c6b50*/  F2FP.SATFINITE.E4M3.F32.PACK_AB_MERGE_C R28, RZ, R18, RZ ;  /* 0x00000012ff1c723e */ /* 0x000fe200048070ff */
[----:B------:R-:W-:Y:S04]  /*c6b60*/  @!P2 STG.E.U8 desc[UR32][R16.64+0x1f1], R23 ;  /* 0x0001f1171000a986 */ /* 0x000fe8000c101120 */
[----:B------:R-:W-:Y:S01]  /*c6b70*/  @!P6 STG.E.U8 desc[UR32][R74.64+0x1f8], R28 ;  /* 0x0001f81c4a00e986 */ /* 0x000fe2000c101120 */
[----:B--2---:R-:W-:-:S03]  /*c6b80*/  FMUL R20, R71, UR27 ;  /* 0x0000001b47147c20 */ /* 0x004fc60008400000 */
[----:B------:R-:W2:Y:S02]  /*c6b90*/  LDL.LU R71, [R1+0x1a90] ;  /* 0x001a900001477983 */ /* 0x000ea40000300800 */
[----:B------:R-:W-:-:S05]  /*c6ba0*/  F2FP.SATFINITE.E4M3.F32.PACK_AB_MERGE_C R30, RZ, R20, RZ ;  /* 0x00000014ff1e723e */ /* 0x000fca00048070ff */
[----:B------:R0:W-:Y:S04]  /*c6bb0*/  @!P5 STG.E.U8 desc[UR32][R14.64+0x1f9], R30 ;  /* 0x0001f91e0e00d986 */ /* 0x0001e8000c101120 */
[----:B0-----:R-:W2:Y:S01]  /*c6bc0*/  LDL.LU.64 R14, [R1+0x1ca0] ;  /* 0x001ca000010e7983 */ /* 0x001ea20000300a00 */
[----:B---3--:R-:W-:-:S03]  /*c6bd0*/  FMUL R23, R65, UR27 ;  /* 0x0000001b41177c20 */ /* 0x008fc60008400000 */
[----:B------:R-:W3:Y:S01]  /*c6be0*/  LDL.LU R65, [R1+0x1a94] ;  /* 0x001a940001417983 */ /* 0x000ee20000300800 */
[C---:B------:R-:W-:Y:S02]  /*c6bf0*/  LOP3.LUT P0, RZ, R12.reuse, 0x20000, RZ, 0xc0, !PT ;  /* 0x000200000cff7812 */ /* 0x040fe4000780c0ff */
[----:B------:R-:W-:-:S11]  /*c6c00*/  LOP3.LUT P3, RZ, R12, 0x40000, RZ, 0xc0, !PT ;  /* 0x000400000cff7812 */ /* 0x000fd6000786c0ff */
[----:B------:R-:W0:Y:S01]  /*c6c10*/  @!P0 LDC.64 R18, c[0x0][0x5c0] ;  /* 0x00017000ff128b82 */ /* 0x000e220000000a00 */
[----:B------:R-:W-:-:S07]  /*c6c20*/  LOP3.LUT P4, RZ, R12, 0x4000, RZ, 0xc0, !PT ;  /* 0x000040000cff7812 */ /* 0x000fce000788c0ff */
[----:B------:R-:W1:Y:S01]  /*c6c30*/  @!P3 LDC.64 R16, c[0x0][0x5c0] ;  /* 0x00017000ff10bb82 */ /* 0x000e620000000a00 */
[----:B------:R-:W-:-:S13]  /*c6c40*/  ISETP.LT.OR P1, PT, R31, 0x101, !P4 ;  /* 0x000001011f00780c */ /* 0x000fda0006721670 */
[----:B------:R-:W2:Y:S01]  /*c6c50*/  @!P1 LDC.64 R20, c[0x0][0x5c0] ;  /* 0x00017000ff149b82 */ /* 0x000ea20000000a00 */
[----:B0-----:R-:W-:Y:S02]  /*c6c60*/  @!P0 IADD3 R18, P2, R27, R18, RZ ;  /* 0x000000121b128210 */ /* 0x001fe40007f5e0ff */
[----:B------:R-:W-:-:S03]  /*c6c70*/  F2FP.SATFINITE.E4M3.F32.PACK_AB_MERGE_C R27, RZ, R23, RZ ;  /* 0x00000017ff1b723e */ /* 0x000fc600048070ff */
[----:B------:R-:W-:Y:S01]  /*c6c80*/  @!P0 IMAD.X R19, R29, 0x1, R19, P2 ;  /* 0x000000011d138824 */ /* 0x000fe200010e0613 */
[----:B------:R-:W-:-:S04]  /*c6c90*/  ISETP.LT.OR P2, PT, R31, 0x102, !P4 ;  /* 0x000001021f00780c */ /* 0x000fc80006741670 */
[----:B------:R0:W-:Y:S01]  /*c6ca0*/  @!P0 STG.E.U8 desc[UR32][R18.64+0x1f8], R27 ;  /* 0x0001f81b12008986 */ /* 0x0001e2000c101120 */
[----:B-1----:R-:W-:Y:S01]  /*c6cb0*/  @!P3 IADD3 R16, P0, R22, R16, RZ ;  /* 0x000000101610b210 */ /* 0x002fe20007f1e0ff */
[----:B0-----:R-:W-:Y:S02]  /*c6cc0*/  @!P1 IMAD.MOV.U32 R18, RZ, RZ, R24 ;  /* 0x000000ffff129224 */ /* 0x001fe400078e0018 */
[----:B------:R-:W-:Y:S02]  /*c6cd0*/  @!P1 IMAD.MOV.U32 R19, RZ, RZ, R32 ;  /* 0x000000ffff139224 */ /* 0x000fe400078e0020 */
[----:B------:R-:W-:-:S03]  /*c6ce0*/  @!P3 IMAD.X R17, R26, 0x1, R17, P0 ;  /* 0x000000011a11b824 */ /* 0x000fc600000e0611 */
[----:B------:R-:W-:Y:S01]  /*c6cf0*/  @!P2 IMAD.MOV.U32 R27, RZ, RZ, R32 ;  /* 0x000000ffff1ba224 */ /* 0x000fe200078e0020 */
[----:B------:R-:W-:Y:S01]  /*c6d00*/  LOP3.LUT P5, RZ, R12, 0x2000, RZ, 0xc0, !PT ;  /* 0x000020000cff7812 */ /* 0x000fe200078ac0ff */
[----:B------:R-:W-:Y:S01]  /*c6d10*/  BSSY B1, `(.L_x_164) ;  /* 0x000002a000017945 */ /* 0x000fe20003800000 */
[----:B----4-:R-:W-:-:S05]  /*c6d20*/  FMUL R22, R69, UR27 ;  /* 0x0000001b45167c20 */ /* 0x010fca0008400000 */
[----:B------:R-:W-:Y:S02]  /*c6d30*/  F2FP.SATFINITE.E4M3.F32.PACK_AB_MERGE_C R29, RZ, R22, RZ ;  /* 0x00000016ff1d723e */ /* 0x000fe400048070ff */
[----:B------:R-:W0:Y:S03]  /*c6d40*/  @!P2 LDC.64 R22, c[0x0][0x5c0] ;  /* 0x00017000ff16ab82 */ /* 0x000e260000000a00 */
[----:B------:R1:W-:Y:S01]  /*c6d50*/  @!P3 STG.E.U8 desc[UR32][R16.64+0x1f9], R29 ;  /* 0x0001f91d1000b986 */ /* 0x0003e2000c101120 */
[----:B------:R-:W-:-:S13]  /*c6d60*/  ISETP.LT.OR P3, PT, R31, 0x109, !P4 ;  /* 0x000001091f00780c */ /* 0x000fda0006761670 */
[----:B-1----:R-:W1:Y:S01]  /*c6d70*/  @!P3 LDC.64 R16, c[0x0][0x5c0] ;  /* 0x00017000ff10bb82 */ /* 0x002e620000000a00 */
[----:B--2---:R-:W-:Y:S01]  /*c6d80*/  FMUL R28, R71, UR27 ;  /* 0x0000001b471c7c20 */ /* 0x004fe20008400000 */
[----:B------:R-:W-:-:S04]  /*c6d90*/  @!P1 IMAD.WIDE.U32 R18, R14, 0x180, R18 ;  /* 0x000001800e129825 */ /* 0x000fc800078e0012 */
[----:B------:R-:W-:Y:S01]  /*c6da0*/  @!P1 IMAD R26, R15, 0x180, RZ ;  /* 0x000001800f1a9824 */ /* 0x000fe200078e02ff */
[----:B------:R-:W-:Y:S01]  /*c6db0*/  @!P1 IADD3 R20, P0, R18, R20, RZ ;  /* 0x0000001412149210 */ /* 0x000fe20007f1e0ff */
[----:B------:R-:W-:-:S03]  /*c6dc0*/  FMUL R18, R70, UR27 ;  /* 0x0000001b46127c20 */ /* 0x000fc60008400000 */
[----:B------:R-:W-:Y:S01]  /*c6dd0*/  @!P1 IADD3.X R21, R21, R19, R26, P0, !PT ;  /* 0x0000001315159210 */ /* 0x000fe200007fe41a */
[----:B------:R-:W-:Y:S01]  /*c6de0*/  @!P2 IMAD.MOV.U32 R26, RZ, RZ, R24 ;  /* 0x000000ffff1aa224 */ /* 0x000fe200078e0018 */
[----:B------:R-:W-:-:S03]  /*c6df0*/  F2FP.SATFINITE.E4M3.F32.PACK_AB_MERGE_C R33, RZ, R18, RZ ;  /* 0x00000012ff21723e */ /* 0x000fc600048070ff */
[----:B------:R-:W-:Y:S01]  /*c6e00*/  @!P2 IMAD.WIDE.U32 R26, R14, 0x180, R26 ;  /* 0x000001800e1aa825 */ /* 0x000fe200078e001a */
[----:B------:R-:W-:Y:S01]  /*c6e10*/  ISETP.LT.OR P0, PT, R31, 0x10a, !P4 ;  /* 0x0000010a1f00780c */ /* 0x000fe20006701670 */
[----:B------:R2:W-:Y:S02]  /*c6e20*/  @!P1 STG.E.U8 desc[UR32][R20.64+0x100], R33 ;  /* 0x0001002114009986 */ /* 0x0005e4000c101120 */
[----:B------:R-:W-:Y:S01]  /*c6e30*/  @!P2 IMAD R29, R15, 0x180, RZ ;  /* 0x000001800f1da824 */ /* 0x000fe200078e02ff */
[----:B0-----:R-:W-:-:S04]  /*c6e40*/  @!P2 IADD3 R22, P1, R26, R22, RZ ;  /* 0x000000161a16a210 */ /* 0x001fc80007f3e0ff */
[----:B------:R-:W-:Y:S02]  /*c6e50*/  @!P2 IADD3.X R23, R23, R27, R29, P1, !PT ;  /* 0x0000001b1717a210 */ /* 0x000fe40000ffe41d */
[----:B------:R-:W-:-:S03]  /*c6e60*/  F2FP.SATFINITE.E4M3.F32.PACK_AB_MERGE_C R27, RZ, R28, RZ ;  /* 0x0000001cff1b723e */ /* 0x000fc600048070ff */
[----:B------:R-:W0:Y:S02]  /*c6e70*/  @!P0 LDC.64 R18, c[0x0][0x5c0] ;  /* 0x00017000ff128b82 */ /* 0x000e240000000a00 */
[----:B------:R4:W-:Y:S01]  /*c6e80*/  @!P2 STG.E.U8 desc[UR32][R22.64+0x101], R27 ;  /* 0x0001011b1600a986 */ /* 0x0009e2000c101120 */
[----:B------:R-:W-:Y:S01]  /*c6e90*/  ISETP.LT.OR P1, PT, R31, 0x101, !P5 ;  /* 0x000001011f00780c */ /* 0x000fe20006f21670 */
[----:B--2---:R-:W-:Y:S02]  /*c6ea0*/  @!P3 IMAD.MOV.U32 R20, RZ, RZ, R24 ;  /* 0x000000ffff14b224 */ /* 0x004fe400078e0018 */
[----:B------:R-:W-:Y:S02]  /*c6eb0*/  @!P3 IMAD.MOV.U32 R21, RZ, RZ, R32 ;  /* 0x000000ffff15b224 */ /* 0x000fe400078e0020 */
[----:B------:R-:W-:-:S04]  /*c6ec0*/  @!P3 IMAD.WIDE.U32 R20, R14, 0x180, R20 ;  /* 0x000001800e14b825 */ /* 0x000fc800078e0014 */
[----:B---3--:R-:W-:-:S05]  /*c6ed0*/  FMUL R26, R65, UR27 ;  /* 0x0000001b411a7c20 */ /* 0x008fca0008400000 */
[----:B------:R-:W-:Y:S01]  /*c6ee0*/  F2FP.SATFINITE.E4M3.F32.PACK_AB_MERGE_C R29, RZ, R26, RZ ;  /* 0x0000001aff1d723e */ /* 0x000fe200048070ff */
[----:B-1--4-:R-:W-:Y:S06]  /*c6ef0*/  @P1 BRA `(.L_x_165) ;  /* 0x00000000002c1947 */ /* 0x012fec0003800000 */
[----:B------:R-:W-:Y:S01]  /*c6f00*/  IMAD.MOV.U32 R22, RZ, RZ, R24 ;  /* 0x000000ffff167224 */ /* 0x000fe200078e0018 */
[----:B------:R-:W-:Y:S01]  /*c6f10*/  ULDC.64 UR14, c[0x0][0x5c0] ;  /* 0x00017000000e7ab9 */ /* 0x000fe20000000a00 */
[----:B------:R-:W-:Y:S02]  /*c6f20*/  IMAD.MOV.U32 R23, RZ, RZ, R32 ;  /* 0x000000ffff177224 */ /* 0x000fe400078e0020 */
[----:B------:R-:W-:Y:S02]  /*c6f30*/  IMAD R27, R15, 0x180, RZ ;  /* 0x000001800f1b7824 */ /* 0x000fe400078e02ff */
[----:B------:R-:W-:-:S04]  /*c6f40*/  IMAD.WIDE.U32 R22, R14, 0x180, R22 ;  /* 0x000001800e167825 */ /* 0x000fc800078e0016 */
[----:B------:R-:W-:Y:S02]  /*c6f50*/  IMAD.U32 R33, RZ, RZ, UR14 ;  /* 0x0000000eff217e24 */ /* 0x000fe4000f8e00ff */
[----:B------:R-:W-:Y:S02]  /*c6f60*/  IMAD.U32 R26, RZ, RZ, UR15 ;  /* 0x0000000fff1a7e24 */ /* 0x000fe4000f8e00ff */
[----:B------:R-:W-:Y:S01]  /*c6f70*/  IMAD.IADD R27, R23, 0x1, R27 ;  /* 0x00000001171b7824 */ /* 0x000fe200078e021b */
[----:B------:R-:W-:-:S04]  /*c6f80*/  IADD3 R22, P1, P2, R22, UR11, R33 ;  /* 0x0000000b16167c10 */ /* 0x000fc8000fa3e021 */
[----:B------:R-:W-:-:S05]  /*c6f90*/  IADD3.X R23, R27, UR10, R26, P1, P2 ;  /* 0x0000000a1b177c10 */ /* 0x000fca0008fe441a */
[----:B------:R1:W-:Y:S04]  /*c6fa0*/  STG.E.U8 desc[UR32][R22.64+0x100], R29 ;  /* 0x0001001d16007986 */ /* 0x0003e8000c101120 */
.L_x_165:
[----:B------:R-:W-:Y:S05]  /*c6fb0*/  BSYNC B1 ;  /* 0x0000000000017941 */ /* 0x000fea0003800000 */
.L_x_164:
[----:B-1----:R-:W2:Y:S01]  /*c6fc0*/  LDL.LU R22, [R1+0x1a98] ;  /* 0x001a980001167983 */ /* 0x002ea20000300800 */
[----:B------:R-:W-:Y:S01]  /*c6fd0*/  ISETP.LT.OR P1, PT, R31, 0x102, !P5 ;  /* 0x000001021f00780c */ /* 0x000fe20006f21670 */
[----:B------:R-:W-:Y:S01]  /*c6fe0*/  @!P3 IMAD R23, R15, 0x180, RZ ;  /* 0x000001800f17b824 */ /* 0x000fe200078e02ff */
[----:B------:R-:W-:Y:S01]  /*c6ff0*/  @!P3 IADD3 R16, P2, R20, R16, RZ ;  /* 0x000000101410b210 */ /* 0x000fe20007f5e0ff */
[----:B------:R-:W-:Y:S03]  /*c7000*/  BSSY B1, `(.L_x_166) ;  /* 0x0000010000017945 */ /* 0x000fe60003800000 */
[----:B------:R-:W-:Y:S01]  /*c7010*/  @!P3 IADD3.X R17, R17, R21, R23, P2, !PT ;  /* 0x000000151111b210 */ /* 0x000fe200017fe417 */
[----:B--2---:R-:W-:-:S05]  /*c7020*/  FMUL R22, R22, UR27 ;  /* 0x0000001b16167c20 */ /* 0x004fca0008400000 */
[----:B------:R-:W-:Y:S01]  /*c7030*/  F2FP.SATFINITE.E4M3.F32.PACK_AB_MERGE_C R23, RZ, R22, RZ ;  /* 0x00000016ff17723e */ /* 0x000fe200048070ff */
[----:B------:R-:W-:Y:S06]  /*c7040*/  @P1 BRA `(.L_x_167) ;  /* 0x00000000002c1947 */ /* 0x000fec0003800000 */
        /* <DEDUP_REMOVED lines=11> */
.L_x_167:
[----:B------:R-:W-:Y:S05]  /*c7100*/  BSYNC B1 ;  /* 0x0000000000017941 */ /* 0x000fea0003800000 */
.L_x_166:
[----:B-1----:R-:W2:Y:S04]  /*c7110*/  LDL.LU R20, [R1+0x1a9c] ;  /* 0x001a9c0001147983 */ /* 0x002ea80000300800 */
[----:B------:R-:W3:Y:S04]  /*c7120*/  LDL.LU R28, [R1+0x1aa0] ;  /* 0x001aa000011c7983 */ /* 0x000ee80000300800 */
[----:B------:R-:W4:Y:S01]  /*c7130*/  LDL.LU R33, [R1+0x1aa4] ;  /* 0x001aa40001217983 */ /* 0x000f220000300800 */
[----:B------:R-:W-:Y:S01]  /*c7140*/  @!P0 IMAD.MOV.U32 R26, RZ, RZ, R24 ;  /* 0x000000ffff1a8224 */ /* 0x000fe200078e0018 */
[C---:B------:R-:W-:Y:S01]  /*c7150*/  ISETP.LT.OR P2, PT, R31.reuse, 0x111, !P4 ;  /* 0x000001111f00780c */ /* 0x040fe20006741670 */
[----:B------:R-:W-:Y:S01]  /*c7160*/  @!P0 IMAD.MOV.U32 R27, RZ, RZ, R32 ;  /* 0x000000ffff1b8224 */ /* 0x000fe200078e0020 */
[----:B------:R-:W-:Y:S01]  /*c7170*/  ISETP.LT.OR P1, PT, R31, 0x112, !P4 ;  /* 0x000001121f00780c */ /* 0x000fe20006721670 */
[----:B------:R-:W-:Y:S01]  /*c7180*/  @!P0 IMAD R30, R15, 0x180, RZ ;  /* 0x000001800f1e8824 */ /* 0x000fe200078e02ff */
[----:B------:R-:W-:Y:S01]  /*c7190*/  BSSY B1, `(.L_x_168) ;  /* 0x000001e000017945 */ /* 0x000fe20003800000 */
[----:B------:R-:W-:-:S10]  /*c71a0*/  @!P0 IMAD.WIDE.U32 R26, R14, 0x180, R26 ;  /* 0x000001800e1a8825 */ /* 0x000fd400078e001a */
[----:B------:R-:W1:Y:S01]  /*c71b0*/  @!P1 LDC.64 R22, c[0x0][0x5c0] ;  /* 0x00017000ff169b82 */ /* 0x000e620000000a00 */
[----:B--2---:R-:W-:Y:S01]  /*c71c0*/  FMUL R20, R20, UR27 ;  /* 0x0000001b14147c20 */ /* 0x004fe20008400000 */
[----:B---3--:R-:W-:-:S04]  /*c71d0*/  FMUL R28, R28, UR27 ;  /* 0x0000001b1c1c7c20 */ /* 0x008fc80008400000 */
[----:B------:R-:W-:Y:S02]  /*c71e0*/  F2FP.SATFINITE.E4M3.F32.PACK_AB_MERGE_C R29, RZ, R20, RZ ;  /* 0x00000014ff1d723e */ /* 0x000fe400048070ff */
[----:B------:R-:W2:Y:S03]  /*c71f0*/  @!P2 LDC.64 R20, c[0x0][0x5c0] ;  /* 0x00017000ff14ab82 */ /* 0x000ea60000000a00 */
[----:B------:R3:W-:Y:S01]  /*c7200*/  @!P3 STG.E.U8 desc[UR32][R16.64+0x108], R29 ;  /* 0x0001081d1000b986 */ /* 0x0007e2000c101120 */
[----:B0-----:R-:W-:Y:S01]  /*c7210*/  @!P0 IADD3 R18, P3, R26, R18, RZ ;  /* 0x000000121a128210 */ /* 0x001fe20007f7e0ff */
[----:B----4-:R-:W-:-:S03]  /*c7220*/  FMUL R26, R33, UR27 ;  /* 0x0000001b211a7c20 */ /* 0x010fc60008400000 */
[----:B------:R-:W-:Y:S02]  /*c7230*/  @!P0 IADD3.X R19, R19, R27, R30, P3, !PT ;  /* 0x0000001b13138210 */ /* 0x000fe40001ffe41e */
[----:B------:R-:W-:Y:S02]  /*c7240*/  F2FP.SATFINITE.E4M3.F32.PACK_AB_MERGE_C R27, RZ, R28, RZ ;  /* 0x0000001cff1b723e */ /* 0x000fe400048070ff */
[----:B------:R-:W-:-:S03]  /*c7250*/  ISETP.LT.OR P3, PT, R31, 0x109, !P5 ;  /* 0x000001091f00780c */ /* 0x000fc60006f61670 */
[----:B------:R0:W-:Y:S01]  /*c7260*/  @!P0 STG.E.U8 desc[UR32][R18.64+0x109], R27 ;  /* 0x0001091b12008986 */ /* 0x0001e2000c101120 */
[----:B---3--:R-:W-:Y:S01]  /*c7270*/  @!P2 IMAD.MOV.U32 R16, RZ, RZ, R24 ;  /* 0x000000ffff10a224 */ /* 0x008fe200078e0018 */
[----:B------:R-:W-:Y:S01]  /*c7280*/  F2FP.SATFINITE.E4M3.F32.PACK_AB_MERGE_C R29, RZ, R26, RZ ;  /* 0x0000001aff1d723e */ /* 0x000fe200048070ff */
[----:B------:R-:W-:Y:S02]  /*c7290*/  @!P2 IMAD.MOV.U32 R17, RZ, RZ, R32 ;  /* 0x000000ffff11a224 */ /* 0x000fe400078e0020 */
[----:B------:R-:W-:-:S05]  /*c72a0*/  @!P2 IMAD.WIDE.U32 R16, R14, 0x180, R16 ;  /* 0x000001800e10a825 */ /* 0x000fca00078e0010 */
[----:B-1----:R-:W-:Y:S05]  /*c72b0*/  @P3 BRA `(.L_x_169) ;  /* 0x00000000002c3947 */ /* 0x002fea0003800000 */
[----:B0-----:R-:W-:Y:S01]  /*c72c0*/  IMAD.MOV.U32 R18, RZ, RZ, R24 ;  /* 0x000000ffff127224 */ /* 0x001fe200078e0018 */
        /* <DEDUP_REMOVED lines=10> */
.L_x_169:
[----:B------:R-:W-:Y:S05]  /*c7370*/  BSYNC B1 ;  /* 0x0000000000017941 */ /* 0x000fea0003800000 */
.L_x_168:
[----:B01----:R-:W3:Y:S01]  /*c7380*/  LDL.LU R18, [R1+0x1aa8] ;  /* 0x001aa80001127983 */ /* 0x003ee20000300800 */
[----:B------:R-:W-:Y:S01]  /*c7390*/  ISETP.LT.OR P0, PT, R31, 0x10a, !P5 ;  /* 0x0000010a1f00780c */ /* 0x000fe20006f01670 */
[----:B------:R-:W-:Y:S01]  /*c73a0*/  @!P2 IMAD R19, R15, 0x180, RZ ;  /* 0x000001800f13a824 */ /* 0x000fe200078e02ff */
[----:B--2---:R-:W-:Y:S01]  /*c73b0*/  @!P2 IADD3 R20, P3, R16, R20, RZ ;  /* 0x000000141014a210 */ /* 0x004fe20007f7e0ff */
[----:B------:R-:W-:Y:S03]  /*c73c0*/  BSSY B1, `(.L_x_170) ;  /* 0x0000010000017945 */ /* 0x000fe60003800000 */
[----:B------:R-:W-:Y:S01]  /*c73d0*/  @!P2 IADD3.X R21, R21, R17, R19, P3, !PT ;  /* 0x000000111515a210 */ /* 0x000fe20001ffe413 */
[----:B---3--:R-:W-:-:S05]  /*c73e0*/  FMUL R18, R18, UR27 ;  /* 0x0000001b12127c20 */ /* 0x008fca0008400000 */
        /* <DEDUP_REMOVED lines=13> */
.L_x_171:
[----:B------:R-:W-:Y:S05]  /*c74c0*/  BSYNC B1 ;  /* 0x0000000000017941 */ /* 0x000fea0003800000 */
.L_x_170:
[----:B0-----:R-:W2:Y:S04]  /*c74d0*/  LDL.LU R16, [R1+0x1aac] ;  /* 0x001aac0001107983 */ /* 0x001ea80000300800 */
        /* <DEDUP_REMOVED lines=9> */
[----:B------:R-:W0:Y:S01]  /*c7570*/  @!P0 LDC.64 R18, c[0x0][0x5c0] ;  /* 0x00017000ff128b82 */ /* 0x000e220000000a00 */
[----:B--2---:R-:W-:Y:S01]  /*c7580*/  FMUL R16, R16, UR27 ;  /* 0x0000001b10107c20 */ /* 0x004fe20008400000 */
[----:B---3--:R-:W-:-:S04]  /*c7590*/  FMUL R28, R28, UR27 ;  /* 0x0000001b1c1c7c20 */ /* 0x008fc80008400000 */
[----:B------:R-:W-:Y:S02]  /*c75a0*/  F2FP.SATFINITE.E4M3.F32.PACK_AB_MERGE_C R29, RZ, R16, RZ ;  /* 0x00000010ff1d723e */ /* 0x000fe400048070ff */
[----:B------:R-:W1:Y:S03]  /*c75b0*/  @!P3 LDC.64 R16, c[0x0][0x5c0] ;  /* 0x00017000ff10bb82 */ /* 0x000e660000000a00 */
[----:B------:R2:W-:Y:S01]  /*c75c0*/  @!P2 STG.E.U8 desc[UR32][R20.64+0x110], R29 ;  /* 0x0001101d1400a986 */ /* 0x0005e2000c101120 */
[----:B------:R-:W-:Y:S01]  /*c75d0*/  @!P1 IADD3 R22, P2, R26, R22, RZ ;  /* 0x000000161a169210 */ /* 0x000fe20007f5e0ff */
[----:B----4-:R-:W-:-:S03]  /*c75e0*/  FMUL R26, R33, UR27 ;  /* 0x0000001b211a7c20 */ /* 0x010fc60008400000 */
[----:B------:R-:W-:Y:S02]  /*c75f0*/  @!P1 IADD3.X R23, R23, R27, R30, P2, !PT ;  /* 0x0000001b17179210 */ /* 0x000fe400017fe41e */
[----:B------:R-:W-:Y:S02]  /*c7600*/  F2FP.SATFINITE.E4M3.F32.PACK_AB_MERGE_C R27, RZ, R28, RZ ;  /* 0x0000001cff1b723e */ /* 0x000fe400048070ff */
[----:B------:R-:W-:-:S03]  /*c7610*/  ISETP.LT.OR P2, PT, R31, 0x111, !P5 ;  /* 0x000001111f00780c */ /* 0x000fc60006f41670 */
[----:B------:R3:W-:Y:S01]  /*c7620*/  @!P1 STG.E.U8 desc[UR32][R22.64+0x111], R27 ;  /* 0x0001111b16009986 */ /* 0x0007e2000c101120 */
[----:B--2---:R-:W-:Y:S01]  /*c7630*/  @!P3 IMAD.MOV.U32 R20, RZ, RZ, R24 ;  /* 0x000000ffff14b224 */ /* 0x004fe200078e0018 */
[----:B------:R-:W-:Y:S01]  /*c7640*/  F2FP.SATFINITE.E4M3.F32.PACK_AB_MERGE_C R29, RZ, R26, RZ ;  /* 0x0000001aff1d723e */ /* 0x000fe200048070ff */
[----:B------:R-:W-:Y:S02]  /*c7650*/  @!P3 IMAD.MOV.U32 R21, RZ, RZ, R32 ;  /* 0x000000ffff15b224 */ /* 0x000fe400078e0020 */
[----:B------:R-:W-:-:S05]  /*c7660*/  @!P3 IMAD.WIDE.U32 R20, R14, 0x180, R20 ;  /* 0x000001800e14b825 */ /* 0x000fca00078e0014 */
[----:B0-----:R-:W-:Y:S05]  /*c7670*/  @P2 BRA `(.L_x_173) ;  /* 0x00000000002c2947 */ /* 0x001fea0003800000 */
[----:B---3--:R-:W-:Y:S01]  /*c7680*/  IMAD.MOV.U32 R22, RZ, RZ, R24 ;  /* 0x000000ffff167224 */ /* 0x008fe200078e0018 */
        /* <DEDUP_REMOVED lines=10> */
.L_x_173:
[----:B------:R-:W-:Y:S05]  /*c7730*/  BSYNC B1 ;  /* 0x0000000000017941 */ /* 0x000fea0003800000 */
.L_x_172:
[----:B0--3--:R-:W2:Y:S01]  /*c7740*/  LDL.LU R22, [R1+0x1ab8] ;  /* 0x001ab80001167983 */ /* 0x009ea20000300800 */
[----:B------:R-:W-:Y:S01]  /*c7750*/  ISETP.LT.OR P1, PT, R31, 0x112, !P5 ;  /* 0x000001121f00780c */ /* 0x000fe20006f21670 */
[----:B------:R-:W-:Y:S01]  /*c7760*/  @!P3 IMAD R23, R15, 0x180, RZ ;  /* 0x000001800f17b824 */ /* 0x000fe200078e02ff */
[----:B-1----:R-:W-:Y:S01]  /*c7770*/  @!P3 IADD3 R16, P2, R20, R16, RZ ;  /* 0x000000101410b210 */ /* 0x002fe20007f5e0ff */
        /* <DEDUP_REMOVED lines=16> */
.L_x_175:
[----:B------:R-:W-:Y:S05]  /*c7880*/  BSYNC B1 ;  /* 0x0000000000017941 */ /* 0x000fea0003800000 */
.L_x_174:
        /* <DEDUP_REMOVED lines=38> */
.L_x_177:
[----:B------:R-:W-:Y:S05]  /*c7af0*/  BSYNC B1 ;  /* 0x0000000000017941 */ /* 0x000fea0003800000 */
.L_x_176:
        /* <DEDUP_REMOVED lines=20> */
.L_x_179:
[----:B------:R-:W-:Y:S05]  /*c7c40*/  BSYNC B1 ;  /* 0x0000000000017941 */ /* 0x000fea0003800000 */
.L_x_178:
        /* <DEDUP_REMOVED lines=38> */
.L_x_181:
[----:B------:R-:W-:Y:S05]  /*c7eb0*/  BSYNC B1 ;  /* 0x0000000000017941 */ /* 0x000fea0003800000 */
.L_x_180:
        /* <DEDUP_REMOVED lines=20> */
.L_x_183:
[----:B------:R-:W-:Y:S05]  /*c8000*/  BSYNC B1 ;  /* 0x0000000000017941 */ /* 0x000fea0003800000 */
.L_x_182:
        /* <DEDUP_REMOVED lines=38> */
.L_x_185:
[----:B------:R-:W-:Y:S05]  /*c8270*/  BSYNC B1 ;  /* 0x0000000000017941 */ /* 0x000fea0003800000 */
.L_x_184:
        /* <DEDUP_REMOVED lines=20> */
.L_x_187:
[----:B------:R-:W-:Y:S05]  /*c83c0*/  BSYNC B1 ;  /* 0x0000000000017941 */ /* 0x000fea0003800000 */
.L_x_186:
        /* <DEDUP_REMOVED lines=38> */
.L_x_189:
[----:B------:R-:W-:Y:S05]  /*c8630*/  BSYNC B1 ;  /* 0x0000000000017941 */ /* 0x000fea0003800000 */
.L_x_188:
        /* <DEDUP_REMOVED lines=20> */
.L_x_191:
[----:B------:R-:W-:Y:S05]  /*c8780*/  BSYNC B1 ;  /* 0x0000000000017941 */ /* 0x000fea0003800000 */
.L_x_190:
        /* <DEDUP_REMOVED lines=38> */
.L_x_193:
[----:B------:R-:W-:Y:S05]  /*c89f0*/  BSYNC B1 ;  /* 0x0000000000017941 */ /* 0x000fea0003800000 */
.L_x_192:
        /* <DEDUP_REMOVED lines=20> */
.L_x_195:
[----:B------:R-:W-:Y:S05]  /*c8b40*/  BSYNC B1 ;  /* 0x0000000000017941 */ /* 0x000fea0003800000 */
.L_x_194:
[----:B0-----:R-:W2:Y:S04]  /*c8b50*/  LDL.LU R16, [R1+0x1b0c] ;  /* 0x001b0c0001107983 */ /* 0x001ea80000300800 */
[----:B------:R-:W3:Y:S04]  /*c8b60*/  LDL.LU R28, [R1+0x1b10] ;  /* 0x001b1000011c7983 */ /* 0x000ee80000300800 */
[----:B------:R-:W4:Y:S01]  /*c8b70*/  LDL.LU R33, [R1+0x1b14] ;  /* 0x001b140001217983 */ /* 0x000f220000300800 */
[C---:B------:R-:W-:Y:S01]  /*c8b80*/  ISETP.LT.OR P3, PT, R31.reuse, 0x149, !P4 ;  /* 0x000001491f00780c */ /* 0x040fe20006761670 */
[----:B------:R-:W-:Y:S01]  /*c8b90*/  @!P1 IMAD.MOV.U32 R26, RZ, RZ, R24 ;  /* 0x000000ffff1a9224 */ /* 0x000fe200078e0018 */
[----:B------:R-:W-:Y:S01]  /*c8ba0*/  ISETP.LT.OR P0, PT, R31, 0x14a, !P4 ;  /* 0x0000014a1f00780c */ /* 0x000fe20006701670 */
[----:B------:R-:W-:Y:S01]  /*c8bb0*/  @!P1 IMAD.MOV.U32 R27, RZ, RZ, R32 ;  /* 0x000000ffff1b9224 */ /* 0x000fe200078e0020 */
[----:B------:R-:W-:Y:S01]  /*c8bc0*/  BSSY B1, `(.L_x_196) ;  /* 0x000001f000017945 */ /* 0x000fe20003800000 */
[----:B------:R-:W-:-:S02]  /*c8bd0*/  @!P1 IMAD R30, R15, 0x180, RZ ;  /* 0x000001800f1e9824 */ /* 0x000fc400078e02ff */
[----:B------:R-:W-:-:S08]  /*c8be0*/  @!P1 IMAD.WIDE.U32 R26, R14, 0x180, R26 ;  /* 0x000001800e1a9825 */ /* 0x000fd000078e001a */
        /* <DEDUP_REMOVED lines=9> */
[----:B------:R-:W-:Y:S02]  /*c8c80*/  ISETP.LT.OR P2, PT, R31, 0x141, !P5 ;  /* 0x000001411f00780c */ /* 0x000fe40006f41670 */
[----:B------:R-:W-:Y:S01]  /*c8c90*/  F2FP.SATFINITE.E4M3.F32.PACK_AB_MERGE_C R27, RZ, R28, RZ ;  /* 0x0000001cff1b723e */ /* 0x000fe200048070ff */
[----:B--2---:R-:W-:Y:S01]  /*c8ca0*/  @!P3 IMAD.MOV.U32 R20, RZ, RZ, R24 ;  /* 0x000000ffff14b224 */ /* 0x004fe200078e0018 */
[----:B------:R-:W-:Y:S01]  /*c8cb0*/  F2FP.SATFINITE.E4M3.F32.PACK_AB_MERGE_C R29, RZ, R26, RZ ;  /* 0x0000001aff1d723e */ /* 0x000fe200048070ff */
[----:B------:R-:W-:Y:S02]  /*c8cc0*/  @!P3 IMAD.MOV.U32 R21, RZ, RZ, R32 ;  /* 0x000000ffff15b224 */ /* 0x000fe400078e0020 */
[----:B------:R2:W-:Y:S02]  /*c8cd0*/  @!P1 STG.E.U8 desc[UR32][R22.64+0x141], R27 ;  /* 0x0001411b16009986 */ /* 0x0005e4000c101120 */
[----:B--2---:R-:W-:-:S04]  /*c8ce0*/  @!P3 IMAD.WIDE.U32 R22, R14, 0x180, R20 ;  /* 0x000001800e16b825 */ /* 0x004fc800078e0014 */
[----:B0-----:R-:W-:Y:S05]  /*c8cf0*/  @P2 BRA `(.L_x_197) ;  /* 0x00000000002c2947 */ /* 0x001fea0003800000 */
        /* <DEDUP_REMOVED lines=11> */
.L_x_197:
[----:B------:R-:W-:Y:S05]  /*c8db0*/  BSYNC B1 ;  /* 0x0000000000017941 */ /* 0x000fea0003800000 */
.L_x_196:
[----:B0-----:R-:W2:Y:S01]  /*c8dc0*/  LDL.LU R20, [R1+0x1b18] ;  /* 0x001b180001147983 */ /* 0x001ea20000300800 */
        /* <DEDUP_REMOVED lines=19> */
.L_x_199:
[----:B------:R-:W-:Y:S05]  /*c8f00*/  BSYNC B1 ;  /* 0x0000000000017941 */ /* 0x000fea0003800000 */
.L_x_198:
        /* <DEDUP_REMOVED lines=9> */
[----:B------:R-:W-:-:S08]  /*c8fa0*/  @!P0 IMAD.WIDE.U32 R26, R14, 0x180, R26 ;  /* 0x000001800e1a8825 */ /* 0x000fd000078e001a */
[----:B------:R-:W0:Y:S01]  /*c8fb0*/  @!P2 LDC.64 R22, c[0x0][0x5c0] ;  /* 0x00017000ff16ab82 */ /* 0x000e220000000a00 */
[----:B--2---:R-:W-:Y:S01]  /*c8fc0*/  FMUL R20, R20, UR27 ;  /* 0x0000001b14147c20 */ /* 0x004fe20008400000 */
[----:B---3--:R-:W-:-:S04]  /*c8fd0*/  FMUL R28, R28, UR27 ;  /* 0x0000001b1c1c7c20 */ /* 0x008fc80008400000 */
[----:B------:R-:W-:Y:S02]  /*c8fe0*/  F2FP.SATFINITE.E4M3.F32.PACK_AB_MERGE_C R29, RZ, R20, RZ ;  /* 0x00000014ff1d723e */ /* 0x000fe400048070ff */
[----:B------:R-:W1:Y:S01]  /*c8ff0*/  @!P1 LDC.64 R20, c[0x0][0x5c0] ;  /* 0x00017000ff149b82 */ /* 0x000e620000000a00 */
[----:B------:R-:W-:Y:S02]  /*c9000*/  F2FP.SATFINITE.E4M3.F32.PACK_AB_MERGE_C R33, RZ, R28, RZ ;  /* 0x0000001cff21723e */ /* 0x000fe400048070ff */
[----:B------:R2:W-:Y:S01]  /*c9010*/  @!P3 STG.E.U8 desc[UR32][R16.64+0x148], R29 ;  /* 0x0001481d1000b986 */ /* 0x0005e2000c101120 */
[----:B------:R-:W-:Y:S01]  /*c9020*/  @!P0 IADD3 R26, P3, R26, R18, RZ ;  /* 0x000000121a1a8210 */ /* 0x000fe20007f7e0ff */
[----:B----4-:R-:W-:-:S03]  /*c9030*/  FMUL R28, R34, UR27 ;  /* 0x0000001b221c7c20 */ /* 0x010fc60008400000 */
[----:B------:R-:W-:Y:S02]  /*c9040*/  @!P0 IADD3.X R27, R19, R27, R30, P3, !PT ;  /* 0x0000001b131b8210 */ /* 0x000fe40001ffe41e */
[----:B------:R-:W-:-:S03]  /*c9050*/  ISETP.LT.OR P3, PT, R31, 0x149, !P5 ;  /* 0x000001491f00780c */ /* 0x000fc60006f61670 */
[----:B------:R3:W-:Y:S01]  /*c9060*/  @!P0 STG.E.U8 desc[UR32][R26.64+0x149], R33 ;  /* 0x000149211a008986 */ /* 0x0007e2000c101120 */
[----:B--2---:R-:W-:Y:S01]  /*c9070*/  @!P2 IMAD.MOV.U32 R16, RZ, RZ, R24 ;  /* 0x000000ffff10a224 */ /* 0x004fe200078e0018 */
[----:B------:R-:W-:Y:S01]  /*c9080*/  F2FP.SATFINITE.E4M3.F32.PACK_AB_MERGE_C R29, RZ, R28, RZ ;  /* 0x0000001cff1d723e */ /* 0x000fe200048070ff */
[----:B------:R-:W-:Y:S02]  /*c9090*/  @!P2 IMAD.MOV.U32 R17, RZ, RZ, R32 ;  /* 0x000000ffff11a224 */ /* 0x000fe400078e0020 */
[----:B------:R-:W-:-:S05]  /*c90a0*/  @!P2 IMAD.WIDE.U32 R18, R14, 0x180, R16 ;  /* 0x000001800e12a825 */ /* 0x000fca00078e0010 */
[----:B0-----:R-:W-:Y:S05]  /*c90b0*/  @P3 BRA `(.L_x_201) ;  /* 0x00000000002c3947 */ /* 0x001fea0003800000 */
[----:B------:R-:W-:Y:S01]  /*c90c0*/  IMAD.MOV.U32 R16, RZ, RZ, R24 ;  /* 0x000000ffff107224 */ /* 0x000fe200078e0018 */
[----:B------:R-:W-:Y:S01]  /*c90d0*/  ULDC.64 UR14, c[0x0][0x5c0] ;  /* 0x00017000000e7ab9 */ /* 0x000fe20000000a00 */
[----:B------:R-:W-:Y:S02]  /*c90e0*/  IMAD.MOV.U32 R17, RZ, RZ, R32 ;  /* 0x000000ffff117224 */ /* 0x000fe400078e0020 */
[----:B---3--:R-:W-:Y:S02]  /*c90f0*/  IMAD R27, R15, 0x180, RZ ;  /* 0x000001800f1b7824 */ /* 0x008fe400078e02ff */
[----:B------:R-:W-:-:S04]  /*c9100*/  IMAD.WIDE.U32 R16, R14, 0x180, R16 ;  /* 0x000001800e107825 */ /* 0x000fc800078e0010 */
[----:B------:R-:W-:Y:S02]  /*c9110*/  IMAD.U32 R33, RZ, RZ, UR14 ;  /* 0x0000000eff217e24 */ /* 0x000fe4000f8e00ff */
[----:B------:R-:W-:Y:S02]  /*c9120*/  IMAD.U32 R26, RZ, RZ, UR15 ;  /* 0x0000000fff1a7e24 */ /* 0x000fe4000f8e00ff */
[----:B------:R-:W-:Y:S01]  /*c9130*/  IMAD.IADD R27, R17, 0x1, R27 ;  /* 0x00000001111b7824 */ /* 0x000fe200078e021b */
[----:B------:R-:W-:-:S04]  /*c9140*/  IADD3 R16, P0, P3, R16, UR11, R33 ;  /* 0x0000000b10107c10 */ /* 0x000fc8000fb1e021 */
[----:B------:R-:W-:-:S05]  /*c9150*/  IADD3.X R17, R27, UR10, R26, P0, P3 ;  /* 0x0000000a1b117c10 */ /* 0x000fca00087e641a */
[----:B------:R0:W-:Y:S04]  /*c9160*/  STG.E.U8 desc[UR32][R16.64+0x148], R29 ;  /* 0x0001481d10007986 */ /* 0x0001e8000c101120 */
.L_x_201:
[----:B------:R-:W-:Y:S05]  /*c9170*/  BSYNC B1 ;  /* 0x0000000000017941 */ /* 0x000fea0003800000 */
.L_x_200:
[----:B0-----:R-:W2:Y:S01]  /*c9180*/  LDL.LU R16, [R1+0x1b28] ;  /* 0x001b280001107983 */ /* 0x001ea20000300800 */
        /* <DEDUP_REMOVED lines=19> */
.L_x_203:
[----:B------:R-:W-:Y:S05]  /*c92c0*/  BSYNC B1 ;  /* 0x0000000000017941 */ /* 0x000fea0003800000 */
.L_x_202:
[----:B0-----:R-:W2:Y:S04]  /*c92d0*/  LDL.LU R16, [R1+0x1b2c] ;  /* 0x001b2c0001107983 */ /* 0x001ea80000300800 */
[----:B------:R-:W4:Y:S04]  /*c92e0*/  LDL.LU R28, [R1+0x1b30] ;  /* 0x001b3000011c7983 */ /* 0x000f280000300800 */
[----:B------:R-:W4:Y:S01]  /*c92f0*/  LDL.LU R34, [R1+0x1b34] ;  /* 0x001b340001227983 */ /* 0x000f220000300800 */
[----:B---3--:R-:W-:Y:S01]  /*c9300*/  @!P1 IMAD.MOV.U32 R26, RZ, RZ, R24 ;  /* 0x000000ffff1a9224 */ /* 0x008fe200078e0018 */
        /* <DEDUP_REMOVED lines=8> */
[----:B----4-:R-:W-:-:S04]  /*c9390*/  FMUL R28, R28, UR27 ;  /* 0x0000001b1c1c7c20 */ /* 0x010fc80008400000 */
[----:B------:R-:W-:Y:S02]  /*c93a0*/  F2FP.SATFINITE.E4M3.F32.PACK_AB_MERGE_C R29, RZ, R16, RZ ;  /* 0x00000010ff1d723e */ /* 0x000fe400048070ff */
[----:B------:R-:W2:Y:S01]  /*c93b0*/  @!P0 LDC.64 R16, c[0x0][0x5c0] ;  /* 0x00017000ff108b82 */ /* 0x000ea20000000a00 */
[----:B------:R-:W-:Y:S02]  /*c93c0*/  F2FP.SATFINITE.E4M3.F32.PACK_AB_MERGE_C R33, RZ, R28, RZ ;  /* 0x0000001cff21723e */ /* 0x000fe400048070ff */
[----:B------:R3:W-:Y:S01]  /*c93d0*/  @!P2 STG.E.U8 desc[UR32][R22.64+0x150], R29 ;  /* 0x0001501d1600a986 */ /* 0x0007e2000c101120 */
[----:B-1----:R-:W-:Y:S01]  /*c93e0*/  @!P1 IADD3 R26, P2, R26, R20, RZ ;  /* 0x000000141a1a9210 */ /* 0x002fe20007f5e0ff */
[----:B------:R-:W-:Y:S01]  /*c93f0*/  FMUL R28, R34, UR27 ;  /* 0x0000001b221c7c20 */ /* 0x000fe20008400000 */
[----:B------:R-:W-:Y:S02]  /*c9400*/  @!P3 IMAD.MOV.U32 R20, RZ, RZ, R24 ;  /* 0x000000ffff14b224 */ /* 0x000fe400078e0018 */
[----:B------:R-:W-:Y:S01]  /*c9410*/  @!P1 IADD3.X R27, R21, R27, R30, P2, !PT ;  /* 0x0000001b151b9210 */ /* 0x000fe200017fe41e */
[----:B------:R-:W-:Y:S01]  /*c9420*/  @!P3 IMAD.MOV.U32 R21, RZ, RZ, R32 ;  /* 0x000000ffff15b224 */ /* 0x000fe200078e0020 */
[----:B------:R-:W-:-:S03]  /*c9430*/  ISETP.LT.OR P2, PT, R31, 0x151, !P5 ;  /* 0x000001511f00780c */ /* 0x000fc60006f41670 */
[----:B------:R1:W-:Y:S01]  /*c9440*/  @!P1 STG.E.U8 desc[UR32][R26.64+0x151], R33 ;  /* 0x000151211a009986 */ /* 0x0003e2000c101120 */
[----:B------:R-:W-:Y:S01]  /*c9450*/  @!P3 IMAD.WIDE.U32 R20, R14, 0x180, R20 ;  /* 0x000001800e14b825 */ /* 0x000fe200078e0014 */
[----:B---3--:R-:W-:-:S08]  /*c9460*/  F2FP.SATFINITE.E4M3.F32.PACK_AB_MERGE_C R29, RZ, R28, RZ ;  /* 0x0000001cff1d723e */ /* 0x008fd000048070ff */
[----:B0-----:R-:W-:Y:S05]  /*c9470*/  @P2 BRA `(.L_x_205) ;  /* 0x00000000002c2947 */ /* 0x001fea0003800000 */
[----:B------:R-:W-:Y:S01]  /*c9480*/  IMAD.MOV.U32 R22, RZ, RZ, R24 ;  /* 0x000000ffff167224 */ /* 0x000fe200078e0018 */
[----:B------:R-:W-:Y:S01]  /*c9490*/  ULDC.64 UR14, c[0x0][0x5c0] ;  /* 0x00017000000e7ab9 */ /* 0x000fe20000000a00 */
[----:B------:R-:W-:Y:S02]  /*c94a0*/  IMAD.MOV.U32 R23, RZ, RZ, R32 ;  /* 0x000000ffff177224 */ /* 0x000fe400078e0020 */
[----:B-1----:R-:W-:Y:S02]  /*c94b0*/  IMAD R27, R15, 0x180, RZ ;  /* 0x000001800f1b7824 */ /* 0x002fe400078e02ff */
[----:B------:R-:W-:-:S04]  /*c94c0*/  IMAD.WIDE.U32 R22, R14, 0x180, R22 ;  /* 0x000001800e167825 */ /* 0x000fc800078e0016 */
[----:B------:R-:W-:Y:S02]  /*c94d0*/  IMAD.U32 R33, RZ, RZ, UR14 ;  /* 0x0000000eff217e24 */ /* 0x000fe4000f8e00ff */
[----:B------:R-:W-:Y:S02]  /*c94e0*/  IMAD.U32 R26, RZ, RZ, UR15 ;  /* 0x0000000fff1a7e24 */ /* 0x000fe4000f8e00ff */
[----:B------:R-:W-:Y:S01]  /*c94f0*/  IMAD.IADD R27, R23, 0x1, R27 ;  /* 0x00000001171b7824 */ /* 0x000fe200078e021b */
[----:B------:R-:W-:-:S04]  /*c9500*/  IADD3 R22, P1, P2, R22, UR11, R33 ;  /* 0x0000000b16167c10 */ /* 0x000fc8000fa3e021 */
[----:B------:R-:W-:-:S05]  /*c9510*/  IADD3.X R23, R27, UR10, R26, P1, P2 ;  /* 0x0000000a1b177c10 */ /* 0x000fca0008fe441a */
[----:B------:R0:W-:Y:S04]  /*c9520*/  STG.E.U8 desc[UR32][R22.64+0x150], R29 ;  /* 0x0001501d16007986 */ /* 0x0001e8000c101120 */
.L_x_205:
[----:B------:R-:W-:Y:S05]  /*c9530*/  BSYNC B1 ;  /* 0x0000000000017941 */ /* 0x000fea0003800000 */
.L_x_204:
[----:B0-----:R-:W1:Y:S01]  /*c9540*/  LDL.LU R22, [R1+0x1b38] ;  /* 0x001b380001167983 */ /* 0x001e620000300800 */
[----:B------:R-:W-:Y:S01]  /*c9550*/  ISETP.LT.OR P1, PT, R31, 0x152, !P5 ;  /* 0x000001521f00780c */ /* 0x000fe20006f21670 */
[----:B------:R-:W-:Y:S01]  /*c9560*/  @!P3 IMAD R23, R15, 0x180, RZ ;  /* 0x000001800f17b824 */ /* 0x000fe200078e02ff */
[----:B------:R-:W-:Y:S01]  /*c9570*/  BSSY B1, `(.L_x_206) ;  /* 0x0000011000017945 */ /* 0x000fe20003800000 */
[----:B-1----:R-:W-:Y:S01]  /*c9580*/  FMUL R26, R22, UR27 ;  /* 0x0000001b161a7c20 */ /* 0x002fe20008400000 */
[----:B------:R-:W-:-:S04]  /*c9590*/  @!P3 IADD3 R22, P2, R20, R18, RZ ;  /* 0x000000121416b210 */ /* 0x000fc80007f5e0ff */
[----:B------:R-:W-:Y:S02]  /*c95a0*/  @!P3 IADD3.X R23, R19, R21, R23, P2, !PT ;  /* 0x000000151317b210 */ /* 0x000fe400017fe417 */
[----:B------:R-:W-:-:S03]  /*c95b0*/  F2FP.SATFINITE.E4M3.F32.PACK_AB_MERGE_C R21, RZ, R26, RZ ;  /* 0x0000001aff15723e */ /* 0x000fc600048070ff */
[----:B------:R-:W-:Y:S05]  /*c95c0*/  @P1 BRA `(.L_x_207) ;  /* 0x00000000002c1947 */ /* 0x000fea0003800000 */
        /* <DEDUP_REMOVED lines=11> */
.L_x_207:
[----:B------:R-:W-:Y:S05]  /*c9680*/  BSYNC B1 ;  /* 0x0000000000017941 */ /* 0x000fea0003800000 */
.L_x_206:
[----:B0-----:R-:W3:Y:S04]  /*c9690*/  LDL.LU R18, [R1+0x1b3c] ;  /* 0x001b3c0001127983 */ /* 0x001ee80000300800 */
[----:B------:R-:W4:Y:S04]  /*c96a0*/  LDL.LU R28, [R1+0x1b40] ;  /* 0x001b4000011c7983 */ /* 0x000f280000300800 */
[----:B------:R-:W2:Y:S01]  /*c96b0*/  LDL.LU R34, [R1+0x1b44] ;  /* 0x001b440001227983 */ /* 0x000ea20000300800 */
[C---:B------:R-:W-:Y:S01]  /*c96c0*/  ISETP.LT.OR P2, PT, R31.reuse, 0x161, !P4 ;  /* 0x000001611f00780c */ /* 0x040fe20006741670 */
[----:B------:R-:W-:Y:S01]  /*c96d0*/  @!P0 IMAD.MOV.U32 R26, RZ, RZ, R24 ;  /* 0x000000ffff1a8224 */ /* 0x000fe200078e0018 */
[----:B------:R-:W-:Y:S01]  /*c96e0*/  ISETP.LT.OR P1, PT, R31, 0x162, !P4 ;  /* 0x000001621f00780c */ /* 0x000fe20006721670 */
[----:B------:R-:W-:Y:S01]  /*c96f0*/  @!P0 IMAD.MOV.U32 R27, RZ, RZ, R32 ;  /* 0x000000ffff1b8224 */ /* 0x000fe200078e0020 */
[----:B------:R-:W-:Y:S01]  /*c9700*/  BSSY B1, `(.L_x_208) ;  /* 0x000001f000017945 */ /* 0x000fe20003800000 */
[----:B------:R-:W-:-:S02]  /*c9710*/  @!P0 IMAD R30, R15, 0x180, RZ ;  /* 0x000001800f1e8824 */ /* 0x000fc400078e02ff */
[----:B------:R-:W-:-:S06]  /*c9720*/  @!P0 IMAD.WIDE.U32 R26, R14, 0x180, R26 ;  /* 0x000001800e1a8825 */ /* 0x000fcc00078e001a */
[----:B------:R-:W0:Y:S01]  /*c9730*/  @!P2 LDC.64 R20, c[0x0][0x5c0] ;  /* 0x00017000ff14ab82 */ /* 0x000e220000000a00 */
[----:B---3--:R-:W-:Y:S01]  /*c9740*/  FMUL R18, R18, UR27 ;  /* 0x0000001b12127c20 */ /* 0x008fe20008400000 */
[----:B----4-:R-:W-:-:S04]  /*c9750*/  FMUL R28, R28, UR27 ;  /* 0x0000001b1c1c7c20 */ /* 0x010fc80008400000 */
[----:B------:R-:W-:Y:S02]  /*c9760*/  F2FP.SATFINITE.E4M3.F32.PACK_AB_MERGE_C R29, RZ, R18, RZ ;  /* 0x00000012ff1d723e */ /* 0x000fe400048070ff */
[----:B------:R-:W1:Y:S01]  /*c9770*/  @!P1 LDC.64 R18, c[0x0][0x5c0] ;  /* 0x00017000ff129b82 */ /* 0x000e620000000a00 */
[----:B------:R-:W-:Y:S02]  /*c9780*/  F2FP.SATFINITE.E4M3.F32.PACK_AB_MERGE_C R33, RZ, R28, RZ ;  /* 0x0000001cff21723e */ /* 0x000fe400048070ff */
[----:B------:R3:W-:Y:S01]  /*c9790*/  @!P3 STG.E.U8 desc[UR32][R22.64+0x158], R29 ;  /* 0x0001581d1600b986 */ /* 0x0007e2000c101120 */
[----:B--2---:R-:W-:Y:S01]  /*c97a0*/  @!P0 IADD3 R16, P3, R26, R16, RZ ;  /* 0x000000101a108210 */ /* 0x004fe20007f7e0ff */
[----:B------:R-:W-:-:S03]  /*c97b0*/  FMUL R28, R34, UR27 ;  /* 0x0000001b221c7c20 */ /* 0x000fc60008400000 */
[----:B------:R-:W-:Y:S02]  /*c97c0*/  @!P0 IADD3.X R17, R17, R27, R30, P3, !PT ;  /* 0x0000001b11118210 */ /* 0x000fe40001ffe41e */
[----:B------:R-:W-:-:S03]  /*c97d0*/  ISETP.LT.OR P3, PT, R31, 0x159, !P5 ;  /* 0x000001591f00780c */ /* 0x000fc60006f61670 */
[----:B------:R2:W-:Y:S01]  /*c97e0*/  @!P0 STG.E.U8 desc[UR32][R16.64+0x159], R33 ;  /* 0x0001592110008986 */ /* 0x0005e2000c101120 */
[----:B---3--:R-:W-:Y:S01]  /*c97f0*/  F2FP.SATFINITE.E4M3.F32.PACK_AB_MERGE_C R23, RZ, R28, RZ ;  /* 0x0000001cff17723e */ /* 0x008fe200048070ff */
[----:B--2---:R-:W-:Y:S02]  /*c9800*/  @!P2 IMAD.MOV.U32 R16, RZ, RZ, R24 ;  /* 0x000000ffff10a224 */ /* 0x004fe400078e0018 */
[----:B------:R-:W-:Y:S02]  /*c9810*/  @!P2 IMAD.MOV.U32 R17, RZ, RZ, R32 ;  /* 0x000000ffff11a224 */ /* 0x000fe400078e0020 */
[----:B------:R-:W-:-:S04]  /*c9820*/  @!P2 IMAD.WIDE.U32 R26, R14, 0x180, R16 ;  /* 0x000001800e1aa825 */ /* 0x000fc800078e0010 */
        /* <DEDUP_REMOVED lines=12> */
.L_x_209:
[----:B------:R-:W-:Y:S05]  /*c98f0*/  BSYNC B1 ;  /* 0x0000000000017941 */ /* 0x000fea0003800000 */
.L_x_208:
        /* <DEDUP_REMOVED lines=20> */
.L_x_211:
[----:B------:R-:W-:Y:S05]  /*c9a40*/  BSYNC B1 ;  /* 0x0000000000017941 */ /* 0x000fea0003800000 */
.L_x_210:
        /* <DEDUP_REMOVED lines=11> */
[----:B--2---:R-:W-:Y:S01]  /*c9b00*/  FMUL R16, R16, UR27 ;  /* 0x0000001b10107c20 */ /* 0x004fe20008400000 */
[----:B---3--:R-:W-:-:S04]  /*c9b10*/  FMUL R28, R28, UR27 ;  /* 0x0000001b1c1c7c20 */ /* 0x008fc80008400000 */
[----:B------:R-:W-:Y:S02]  /*c9b20*/  F2FP.SATFINITE.E4M3.F32.PACK_AB_MERGE_C R29, RZ, R16, RZ ;  /* 0x00000010ff1d723e */ /* 0x000fe400048070ff */
[----:B------:R-:W2:Y:S01]  /*c9b30*/  @!P0 LDC.64 R16, c[0x0][0x5c0] ;  /* 0x00017000ff108b82 */ /* 0x000ea20000000a00 */
[----:B------:R-:W-:Y:S02]  /*c9b40*/  F2FP.SATFINITE.E4M3.F32.PACK_AB_MERGE_C R33, RZ, R28, RZ ;  /* 0x0000001cff21723e */ /* 0x000fe400048070ff */
[----:B------:R3:W-:Y:S01]  /*c9b50*/  @!P2 STG.E.U8 desc[UR32][R22.64+0x160], R29 ;  /* 0x0001601d1600a986 */ /* 0x0007e2000c101120 */
[----:B-1----:R-:W-:Y:S01]  /*c9b60*/  @!P1 IADD3 R18, P2, R26, R18, RZ ;  /* 0x000000121a129210 */ /* 0x002fe20007f5e0ff */
[----:B----4-:R-:W-:-:S03]  /*c9b70*/  FMUL R28, R34, UR27 ;  /* 0x0000001b221c7c20 */ /* 0x010fc60008400000 */
[----:B------:R-:W-:Y:S02]  /*c9b80*/  @!P1 IADD3.X R19, R19, R27, R30, P2, !PT ;  /* 0x0000001b13139210 */ /* 0x000fe400017fe41e */
[----:B------:R-:W-:-:S03]  /*c9b90*/  ISETP.LT.OR P2, PT, R31, 0x161, !P5 ;  /* 0x000001611f00780c */ /* 0x000fc60006f41670 */
[----:B------:R1:W-:Y:S01]  /*c9ba0*/  @!P1 STG.E.U8 desc[UR32][R18.64+0x161], R33 ;  /* 0x0001612112009986 */ /* 0x0003e2000c101120 */
[----:B---3--:R-:W-:Y:S01]  /*c9bb0*/  F2FP.SATFINITE.E4M3.F32.PACK_AB_MERGE_C R23, RZ, R28, RZ ;  /* 0x0000001cff17723e */ /* 0x008fe200048070ff */
[----:B-1----:R-:W-:Y:S02]  /*c9bc0*/  @!P3 IMAD.MOV.U32 R18, RZ, RZ, R24 ;  /* 0x000000ffff12b224 */ /* 0x002fe400078e0018 */
        /* <DEDUP_REMOVED lines=14> */
.L_x_213:
[----:B------:R-:W-:Y:S05]  /*c9cb0*/  BSYNC B1 ;  /* 0x0000000000017941 */ /* 0x000fea0003800000 */
.L_x_212:
[----:B0-----:R-:W3:Y:S01]  /*c9cc0*/  LDL.LU R18, [R1+0x1b58] ;  /* 0x001b580001127983 */ /* 0x001ee20000300800 */
[----:B------:R-:W-:Y:S01]  /*c9cd0*/  ISETP.LT.OR P1, PT, R31, 0x162, !P5 ;  /* 0x000001621f00780c */ /* 0x000fe20006f21670 */
[----:B------:R-:W-:Y:S01]  /*c9ce0*/  @!P3 IMAD R19, R15, 0x180, RZ ;  /* 0x000001800f13b824 */ /* 0x000fe200078e02ff */
[----:B------:R-:W-:Y:S01]  /*c9cf0*/  @!P3 IADD3 R22, P2, R26, R20, RZ ;  /* 0x000000141a16b210 */ /* 0x000fe20007f5e0ff */
        /* <DEDUP_REMOVED lines=16> */
.L_x_215:
[----:B------:R-:W-:Y:S05]  /*c9e00*/  BSYNC B1 ;  /* 0x0000000000017941 */ /* 0x000fea0003800000 */
.L_x_214:
        /* <DEDUP_REMOVED lines=38> */
.L_x_217:
[----:B------:R-:W-:Y:S05]  /*ca070*/  BSYNC B1 ;  /* 0x0000000000017941 */ /* 0x000fea0003800000 */
.L_x_216:
        /* <DEDUP_REMOVED lines=20> */
.L_x_219:
[----:B------:R-:W-:Y:S05]  /*ca1c0*/  BSYNC B1 ;  /* 0x0000000000017941 */ /* 0x000fea0003800000 */
.L_x_218:
        /* <DEDUP_REMOVED lines=38> */
.L_x_221:
[----:B------:R-:W-:Y:S05]  /*ca430*/  BSYNC B1 ;  /* 0x0000000000017941 */ /* 0x000fea0003800000 */
.L_x_220:
        /* <DEDUP_REMOVED lines=20> */
.L_x_223:
[----:B------:R-:W-:Y:S05]  /*ca580*/  BSYNC B1 ;  /* 0x0000000000017941 */ /* 0x000fea0003800000 */
.L_x_222:
        /* <DEDUP_REMOVED lines=38> */
.L_x_225:
[----:B------:R-:W-:Y:S05]  /*ca7f0*/  BSYNC B1 ;  /* 0x0000000000017941 */ /* 0x000fea0003800000 */
.L_x_224:
        /* <DEDUP_REMOVED lines=20> */
.L_x_227:
[----:B------:R-:W-:Y:S05]  /*ca940*/  BSYNC B1 ;  /* 0x0000000000017941 */ /* 0x000fea0003800000 */
.L_x_226:
        /* <DEDUP_REMOVED lines=38> */
.L_x_229:
[----:B------:R-:W-:Y:S05]  /*cabb0*/  BSYNC B1 ;  /* 0x0000000000017941 */ /* 0x000fea0003800000 */
.L_x_228:
        /* <DEDUP_REMOVED lines=20> */
.L_x_231:
[----:B------:R-:W-:Y:S05]  /*cad00*/  BSYNC B1 ;  /* 0x0000000000017941 */ /* 0x000fea0003800000 */
.L_x_230:
        /* <DEDUP_REMOVED lines=38> */
.L_x_233:
[----:B------:R-:W-:Y:S05]  /*caf70*/  BSYNC B1 ;  /* 0x0000000000017941 */ /* 0x000fea0003800000 */
.L_x_232:
        /* <DEDUP_REMOVED lines=20> */
.L_x_235:
[----:B------:R-:W-:Y:S05]  /*cb0c0*/  BSYNC B1 ;  /* 0x0000000000017941 */ /* 0x000fea0003800000 */
.L_x_234:
        /* <DEDUP_REMOVED lines=38> */
.L_x_237:
[----:B------:R-:W-:Y:S05]  /*cb330*/  BSYNC B1 ;  /* 0x0000000000017941 */ /* 0x000fea0003800000 */
.L_x_236:
        /* <DEDUP_REMOVED lines=20> */
.L_x_239:
[----:B------:R-:W-:Y:S05]  /*cb480*/  BSYNC B1 ;  /* 0x0000000000017941 */ /* 0x000fea0003800000 */
.L_x_238:
[----:B0-----:R-:W3:Y:S04]  /*cb490*/  LDL.LU R18, [R1+0x1bbc] ;  /* 0x001bbc0001127983 */ /* 0x001ee80000300800 */
[----:B------:R-:W4:Y:S04]  /*cb4a0*/  LDL.LU R22, [R1+0x1bc0] ;  /* 0x001bc00001167983 */ /* 0x000f280000300800 */
[----:B------:R-:W2:Y:S01]  /*cb4b0*/  LDL.LU R30, [R1+0x1bc4] ;  /* 0x001bc400011e7983 */ /* 0x000ea20000300800 */
[C---:B------:R-:W-:Y:S01]  /*cb4c0*/  ISETP.LT.OR P2, PT, R31.reuse, 0x1a1, !P4 ;  /* 0x000001a11f00780c */ /* 0x040fe20006741670 */
[----:B------:R-:W-:Y:S01]  /*cb4d0*/  @!P0 IMAD.MOV.U32 R19, RZ, RZ, R32 ;  /* 0x000000ffff138224 */ /* 0x000fe200078e0020 */
[----:B------:R-:W-:Y:S01]  /*cb4e0*/  ISETP.LT.OR P1, PT, R31, 0x1a2, !P4 ;  /* 0x000001a21f00780c */ /* 0x000fe20006721670 */
[----:B------:R-:W-:Y:S01]  /*cb4f0*/  @!P0 IMAD R26, R15, 0x180, RZ ;  /* 0x000001800f1a8824 */ /* 0x000fe200078e02ff */
[----:B------:R-:W-:Y:S09]  /*cb500*/  BSSY B1, `(.L_x_240) ;  /* 0x000001f000017945 */ /* 0x000ff20003800000 */
[----:B------:R-:W0:Y:S08]  /*cb510*/  @!P2 LDC.64 R28, c[0x0][0x5c0] ;  /* 0x00017000ff1cab82 */ /* 0x000e300000000a00 */
[----:B------:R-:W1:Y:S01]  /*cb520*/  @!P1 LDC.64 R34, c[0x0][0x5c0] ;  /* 0x00017000ff229b82 */ /* 0x000e620000000a00 */
[----:B---3--:R-:W-:Y:S01]  /*cb530*/  FMUL R18, R18, UR27 ;  /* 0x0000001b12127c20 */ /* 0x008fe20008400000 */
[----:B----4-:R-:W-:-:S04]  /*cb540*/  FMUL R22, R22, UR27 ;  /* 0x0000001b16167c20 */ /* 0x010fc80008400000 */
[----:B------:R-:W-:Y:S01]  /*cb550*/  F2FP.SATFINITE.E4M3.F32.PACK_AB_MERGE_C R23, RZ, R18, RZ ;  /* 0x00000012ff17723e */ /* 0x000fe200048070ff */
[----:B------:R-:W-:Y:S01]  /*cb560*/  @!P0 IMAD.MOV.U32 R18, RZ, RZ, R24 ;  /* 0x000000ffff128224 */ /* 0x000fe200078e0018 */
[----:B------:R-:W-:-:S03]  /*cb570*/  F2FP.SATFINITE.E4M3.F32.PACK_AB_MERGE_C R27, RZ, R22, RZ ;  /* 0x00000016ff1b723e */ /* 0x000fc600048070ff */
[----:B------:R-:W-:Y:S01]  /*cb580*/  @!P0 IMAD.WIDE.U32 R18, R14, 0x180, R18 ;  /* 0x000001800e128825 */ /* 0x000fe200078e0012 */
[----:B------:R3:W-:Y:S03]  /*cb590*/  @!P3 STG.E.U8 desc[UR32][R20.64+0x198], R23 ;  /* 0x000198171400b986 */ /* 0x0007e6000c101120 */
[----:B--2---:R-:W-:Y:S01]  /*cb5a0*/  FMUL R22, R30, UR27 ;  /* 0x0000001b1e167c20 */ /* 0x004fe20008400000 */
[----:B------:R-:W-:-:S04]  /*cb5b0*/  @!P0 IADD3 R16, P3, R18, R16, RZ ;  /* 0x0000001012108210 */ /* 0x000fc80007f7e0ff */
[----:B------:R-:W-:Y:S02]  /*cb5c0*/  @!P0 IADD3.X R17, R17, R19, R26, P3, !PT ;  /* 0x0000001311118210 */ /* 0x000fe40001ffe41a */
[----:B------:R-:W-:Y:S02]  /*cb5d0*/  ISETP.LT.OR P3, PT, R31, 0x199, !P5 ;  /* 0x000001991f00780c */ /* 0x000fe40006f61670 */
[----:B---3--:R-:W-:Y:S01]  /*cb5e0*/  F2FP.SATFINITE.E4M3.F32.PACK_AB_MERGE_C R21, RZ, R22, RZ ;  /* 0x00000016ff15723e */ /* 0x008fe200048070ff */
[----:B------:R2:W-:Y:S02]  /*cb5f0*/  @!P0 STG.E.U8 desc[UR32][R16.64+0x199], R27 ;  /* 0x0001991b10008986 */ /* 0x0005e4000c101120 */
[----:B--2---:R-:W-:Y:S02]  /*cb600*/  @!P2 IMAD.MOV.U32 R16, RZ, RZ, R24 ;  /* 0x000000ffff10a224 */ /* 0x004fe400078e0018 */
[----:B------:R-:W-:Y:S02]  /*cb610*/  @!P2 IMAD.MOV.U32 R17, RZ, RZ, R32 ;  /* 0x000000ffff11a224 */ /* 0x000fe400078e0020 */
[----:B------:R-:W-:-:S04]  /*cb620*/  @!P2 IMAD.WIDE.U32 R18, R14, 0x180, R16 ;  /* 0x000001800e12a825 */ /* 0x000fc800078e0010 */
[----:B01----:R-:W-:Y:S05]  /*cb630*/  @P3 BRA `(.L_x_241) ;  /* 0x00000000002c3947 */ /* 0x003fea0003800000 */
        /* <DEDUP_REMOVED lines=11> */
.L_x_241:
[----:B------:R-:W-:Y:S05]  /*cb6f0*/  BSYNC B1 ;  /* 0x0000000000017941 */ /* 0x000fea0003800000 */
.L_x_240:
        /* <DEDUP_REMOVED lines=20> */
.L_x_243:
[----:B------:R-:W-:Y:S05]  /*cb840*/  BSYNC B1 ;  /* 0x0000000000017941 */ /* 0x000fea0003800000 */
.L_x_242:
[----:B0-----:R-:W2:Y:S04]  /*cb850*/  LDL.LU R16, [R1+0x1bcc] ;  /* 0x001bcc0001107983 */ /* 0x001ea80000300800 */
[----:B------:R-:W3:Y:S04]  /*cb860*/  LDL.LU R20, [R1+0x1bd0] ;  /* 0x001bd00001147983 */ /* 0x000ee80000300800 */
[----:B------:R-:W4:Y:S01]  /*cb870*/  LDL.LU R22, [R1+0x1bd4] ;  /* 0x001bd40001167983 */ /* 0x000f220000300800 */
[C---:B------:R-:W-:Y:S01]  /*cb880*/  ISETP.LT.OR P3, PT, R31.reuse, 0x1a9, !P4 ;  /* 0x000001a91f00780c */ /* 0x040fe20006761670 */
[----:B------:R-:W-:Y:S01]  /*cb890*/  @!P1 IMAD.MOV.U32 R17, RZ, RZ, R32 ;  /* 0x000000ffff119224 */ /* 0x000fe200078e0020 */
[----:B------:R-:W-:Y:S01]  /*cb8a0*/  ISETP.LT.OR P0, PT, R31, 0x1aa, !P4 ;  /* 0x000001aa1f00780c */ /* 0x000fe20006701670 */
[----:B------:R-:W-:Y:S01]  /*cb8b0*/  @!P1 IMAD R21, R15, 0x180, RZ ;  /* 0x000001800f159824 */ /* 0x000fe200078e02ff */
[----:B------:R-:W-:Y:S09]  /*cb8c0*/  BSSY B1, `(.L_x_244) ;  /* 0x000001f000017945 */ /* 0x000ff20003800000 */
[----:B------:R-:W0:Y:S08]  /*cb8d0*/  @!P3 LDC.64 R28, c[0x0][0x5c0] ;  /* 0x00017000ff1cbb82 */ /* 0x000e300000000a00 */
[----:B------:R-:W1:Y:S01]  /*cb8e0*/  @!P0 LDC.64 R36, c[0x0][0x5c0] ;  /* 0x00017000ff248b82 */ /* 0x000e620000000a00 */
[----:B--2---:R-:W-:Y:S01]  /*cb8f0*/  FMUL R16, R16, UR27 ;  /* 0x0000001b10107c20 */ /* 0x004fe20008400000 */
[----:B---3--:R-:W-:-:S04]  /*cb900*/  FMUL R20, R20, UR27 ;  /* 0x0000001b14147c20 */ /* 0x008fc80008400000 */
[----:B------:R-:W-:Y:S01]  /*cb910*/  F2FP.SATFINITE.E4M3.F32.PACK_AB_MERGE_C R23, RZ, R16, RZ ;  /* 0x00000010ff17723e */ /* 0x000fe200048070ff */
[----:B------:R-:W-:Y:S02]  /*cb920*/  @!P1 IMAD.MOV.U32 R16, RZ, RZ, R24 ;  /* 0x000000ffff109224 */ /* 0x000fe400078e0018 */
[----:B----4-:R-:W-:Y:S01]  /*cb930*/  FMUL R22, R22, UR27 ;  /* 0x0000001b16167c20 */ /* 0x010fe20008400000 */
[----:B------:R-:W-:Y:S01]  /*cb940*/  F2FP.SATFINITE.E4M3.F32.PACK_AB_MERGE_C R27, RZ, R20, RZ ;  /* 0x00000014ff1b723e */ /* 0x000fe200048070ff */
[----:B------:R-:W-:Y:S01]  /*cb950*/  @!P1 IMAD.WIDE.U32 R16, R14, 0x180, R16 ;  /* 0x000001800e109825 */ /* 0x000fe200078e0010 */
[----:B------:R2:W-:Y:S02]  /*cb960*/  @!P2 STG.E.U8 desc[UR32][R18.64+0x1a0], R23 ;  /* 0x0001a0171200a986 */ /* 0x0005e4000c101120 */
[----:B------:R-:W-:-:S04]  /*cb970*/  @!P1 IADD3 R16, P2, R16, R34, RZ ;  /* 0x0000002210109210 */ /* 0x000fc80007f5e0ff */
[----:B------:R-:W-:Y:S02]  /*cb980*/  @!P1 IADD3.X R17, R35, R17, R21, P2, !PT ;  /* 0x0000001123119210 */ /* 0x000fe400017fe415 */
[----:B------:R-:W-:Y:S02]  /*cb990*/  ISETP.LT.OR P2, PT, R31, 0x1a1, !P5 ;  /* 0x000001a11f00780c */ /* 0x000fe40006f41670 */
[----:B--2---:R-:W-:Y:S01]  /*cb9a0*/  F2FP.SATFINITE.E4M3.F32.PACK_AB_MERGE_C R19, RZ, R22, RZ ;  /* 0x00000016ff13723e */ /* 0x004fe200048070ff */
        /* <DEDUP_REMOVED lines=16> */
.L_x_245:
[----:B------:R-:W-:Y:S05]  /*cbab0*/  BSYNC B1 ;  /* 0x0000000000017941 */ /* 0x000fea0003800000 */
.L_x_244:
        /* <DEDUP_REMOVED lines=20> */
.L_x_247:
[----:B------:R-:W-:Y:S05]  /*cbc00*/  BSYNC B1 ;  /* 0x0000000000017941 */ /* 0x000fea0003800000 */
.L_x_246:
        /* <DEDUP_REMOVED lines=38> */
.L_x_249:
[----:B------:R-:W-:Y:S05]  /*cbe70*/  BSYNC B1 ;  /* 0x0000000000017941 */ /* 0x000fea0003800000 */
.L_x_248:
        /* <DEDUP_REMOVED lines=20> */
.L_x_251:
[----:B------:R-:W-:Y:S05]  /*cbfc0*/  BSYNC B1 ;  /* 0x0000000000017941 */ /* 0x000fea0003800000 */
.L_x_250:
        /* <DEDUP_REMOVED lines=38> */
.L_x_253:
[----:B------:R-:W-:Y:S05]  /*cc230*/  BSYNC B1 ;  /* 0x0000000000017941 */ /* 0x000fea0003800000 */
.L_x_252:
        /* <DEDUP_REMOVED lines=20> */
.L_x_255:
[----:B------:R-:W-:Y:S05]  /*cc380*/  BSYNC B1 ;  /* 0x0000000000017941 */ /* 0x000fea0003800000 */
.L_x_254:
        /* <DEDUP_REMOVED lines=38> */
.L_x_257:
[----:B------:R-:W-:Y:S05]  /*cc5f0*/  BSYNC B1 ;  /* 0x0000000000017941 */ /* 0x000fea0003800000 */
.L_x_256:
        /* <DEDUP_REMOVED lines=20> */
.L_x_259:
[----:B------:R-:W-:Y:S05]  /*cc740*/  BSYNC B1 ;  /* 0x0000000000017941 */ /* 0x000fea0003800000 */
.L_x_258:
        /* <DEDUP_REMOVED lines=38> */
.L_x_261:
[----:B------:R-:W-:Y:S05]  /*cc9b0*/  BSYNC B1 ;  /* 0x0000000000017941 */ /* 0x000fea0003800000 */
.L_x_260:
        /* <DEDUP_REMOVED lines=20> */
.L_x_263:
[----:B------:R-:W-:Y:S05]  /*ccb00*/  BSYNC B1 ;  /* 0x0000000000017941 */ /* 0x000fea0003800000 */
.L_x_262:
        /* <DEDUP_REMOVED lines=38> */
.L_x_265:
[----:B------:R-:W-:Y:S05]  /*ccd70*/  BSYNC B1 ;  /* 0x0000000000017941 */ /* 0x000fea0003800000 */
.L_x_264:
        /* <DEDUP_REMOVED lines=20> */
.L_x_267:
[----:B------:R-:W-:Y:S05]  /*ccec0*/  BSYNC B1 ;  /* 0x0000000000017941 */ /* 0x000fea0003800000 */
.L_x_266:
        /* <DEDUP_REMOVED lines=38> */
.L_x_269:
[----:B------:R-:W-:Y:S05]  /*cd130*/  BSYNC B1 ;  /* 0x0000000000017941 */ /* 0x000fea0003800000 */
.L_x_268:
        /* <DEDUP_REMOVED lines=20> */
.L_x_271:
[----:B------:R-:W-:Y:S05]  /*cd280*/  BSYNC B1 ;  /* 0x0000000000017941 */ /* 0x000fea0003800000 */
.L_x_270:
        /* <DEDUP_REMOVED lines=38> */
.L_x_273:
[----:B------:R-:W-:Y:S05]  /*cd4f0*/  BSYNC B1 ;  /* 0x0000000000017941 */ /* 0x000fea0003800000 */
.L_x_272:
        /* <DEDUP_REMOVED lines=20> */
.L_x_275:
[----:B------:R-:W-:Y:S05]  /*cd640*/  BSYNC B1 ;  /* 0x0000000000017941 */ /* 0x000fea0003800000 */
.L_x_274:
        /* <DEDUP_REMOVED lines=38> */
.L_x_277:
[----:B------:R-:W-:Y:S05]  /*cd8b0*/  BSYNC B1 ;  /* 0x0000000000017941 */ /* 0x000fea0003800000 */
.L_x_276:
        /* <DEDUP_REMOVED lines=20> */
.L_x_279:
[----:B------:R-:W-:Y:S05]  /*cda00*/  BSYNC B1 ;  /* 0x0000000000017941 */ /* 0x000fea0003800000 */
.L_x_278:
[----:B0-----:R-:W2:Y:S04]  /*cda10*/  LDL.LU R16, [R1+0x1c5c] ;  /* 0x001c5c0001107983 */ /* 0x001ea80000300800 */
[----:B------:R-:W3:Y:S04]  /*cda20*/  LDL.LU R20, [R1+0x1c60] ;  /* 0x001c600001147983 */ /* 0x000ee80000300800 */
[----:B------:R-:W4:Y:S01]  /*cda30*/  LDL.LU R26, [R1+0x1c64] ;  /* 0x001c6400011a7983 */ /* 0x000f220000300800 */
[----:B------:R-:W-:Y:S01]  /*cda40*/  @!P0 IMAD.MOV.U32 R17, RZ, RZ, R32 ;  /* 0x000000ffff118224 */ /* 0x000fe200078e0020 */
[----:B------:R-:W-:Y:S01]  /*cda50*/  ISETP.LT.OR P2, PT, R31, 0x1f1, !P4 ;  /* 0x000001f11f00780c */ /* 0x000fe20006741670 */
[----:B------:R-:W-:Y:S01]  /*cda60*/  @!P0 IMAD R22, R15, 0x180, RZ ;  /* 0x000001800f168824 */ /* 0x000fe200078e02ff */
[----:B------:R-:W-:Y:S01]  /*cda70*/  ISETP.LT.OR P1, PT, R31, 0x1f2, !P4 ;  /* 0x000001f21f00780c */ /* 0x000fe20006721670 */
[----:B------:R-:W-:Y:S10]  /*cda80*/  BSSY B1, `(.L_x_280) ;  /* 0x000001c000017945 */ /* 0x000ff40003800000 */
[----:B------:R-:W0:Y:S08]  /*cda90*/  @!P2 LDC.64 R28, c[0x0][0x5c0] ;  /* 0x00017000ff1cab82 */ /* 0x000e300000000a00 */
[----:B------:R-:W1:Y:S01]  /*cdaa0*/  @!P1 LDC.64 R34, c[0x0][0x5c0] ;  /* 0x00017000ff229b82 */ /* 0x000e620000000a00 */
[----:B--2---:R-:W-:Y:S01]  /*cdab0*/  FMUL R16, R16, UR27 ;  /* 0x0000001b10107c20 */ /* 0x004fe20008400000 */
[----:B---3--:R-:W-:-:S04]  /*cdac0*/  FMUL R20, R20, UR27 ;  /* 0x0000001b14147c20 */ /* 0x008fc80008400000 */
[----:B------:R-:W-:Y:S01]  /*cdad0*/  F2FP.SATFINITE.E4M3.F32.PACK_AB_MERGE_C R21, RZ, R16, RZ ;  /* 0x00000010ff15723e */ /* 0x000fe200048070ff */
[----:B------:R-:W-:Y:S01]  /*cdae0*/  @!P0 IMAD.MOV.U32 R16, RZ, RZ, R24 ;  /* 0x000000ffff108224 */ /* 0x000fe200078e0018 */
[----:B------:R-:W-:-:S03]  /*cdaf0*/  F2FP.SATFINITE.E4M3.F32.PACK_AB_MERGE_C R23, RZ, R20, RZ ;  /* 0x00000014ff17723e */ /* 0x000fc600048070ff */
[----:B------:R-:W-:Y:S01]  /*cdb00*/  @!P0 IMAD.WIDE.U32 R16, R14, 0x180, R16 ;  /* 0x000001800e108825 */ /* 0x000fe200078e0010 */
[----:B------:R2:W-:Y:S03]  /*cdb10*/  @!P3 STG.E.U8 desc[UR32][R18.64+0x1e8], R21 ;  /* 0x0001e8151200b986 */ /* 0x0005e6000c101120 */
[----:B----4-:R-:W-:Y:S01]  /*cdb20*/  FMUL R20, R26, UR27 ;  /* 0x0000001b1a147c20 */ /* 0x010fe20008400000 */
[----:B------:R-:W-:-:S04]  /*cdb30*/  @!P0 IADD3 R16, P3, R16, R36, RZ ;  /* 0x0000002410108210 */ /* 0x000fc80007f7e0ff */
[----:B------:R-:W-:Y:S02]  /*cdb40*/  F2FP.SATFINITE.E4M3.F32.PACK_AB_MERGE_C R27, RZ, R20, RZ ;  /* 0x00000014ff1b723e */ /* 0x000fe400048070ff */
[----:B------:R-:W-:Y:S02]  /*cdb50*/  @!P0 IADD3.X R17, R37, R17, R22, P3, !PT ;  /* 0x0000001125118210 */ /* 0x000fe40001ffe416 */
[----:B------:R-:W-:-:S03]  /*cdb60*/  ISETP.LT.OR P3, PT, R31, 0x1e9, !P5 ;  /* 0x000001e91f00780c */ /* 0x000fc60006f61670 */
[----:B------:R2:W-:Y:S10]  /*cdb70*/  @!P0 STG.E.U8 desc[UR32][R16.64+0x1e9], R23 ;  /* 0x0001e91710008986 */ /* 0x0005f4000c101120 */
[----:B01----:R-:W-:Y:S05]  /*cdb80*/  @P3 BRA `(.L_x_281) ;  /* 0x00000000002c3947 */ /* 0x003fea0003800000 */
[----:B--2---:R-:W-:Y:S01]  /*cdb90*/  IMAD.MOV.U32 R16, RZ, RZ, R24 ;  /* 0x000000ffff107224 */ /* 0x004fe200078e0018 */
        /* <DEDUP_REMOVED lines=10> */
.L_x_281:
[----:B------:R-:W-:Y:S05]  /*cdc40*/  BSYNC B1 ;  /* 0x0000000000017941 */ /* 0x000fea0003800000 */
.L_x_280:
[----:B0-2---:R-:W2:Y:S01]  /*cdc50*/  LDL.LU R16, [R1+0x1c68] ;  /* 0x001c680001107983 */ /* 0x005ea20000300800 */
[----:B------:R-:W-:Y:S01]  /*cdc60*/  ISETP.LT.OR P0, PT, R31, 0x1ea, !P5 ;  /* 0x000001ea1f00780c */ /* 0x000fe20006f01670 */
[----:B------:R-:W-:Y:S01]  /*cdc70*/  BSSY B1, `(.L_x_282) ;  /* 0x000000f000017945 */ /* 0x000fe20003800000 */
[----:B--2---:R-:W-:-:S05]  /*cdc80*/  FMUL R16, R16, UR27 ;  /* 0x0000001b10107c20 */ /* 0x004fca0008400000 */
[----:B------:R-:W-:-:S06]  /*cdc90*/  F2FP.SATFINITE.E4M3.F32.PACK_AB_MERGE_C R19, RZ, R16, RZ ;  /* 0x00000010ff13723e */ /* 0x000fcc00048070ff */
        /* <DEDUP_REMOVED lines=12> */
.L_x_283:
[----:B------:R-:W-:Y:S05]  /*cdd60*/  BSYNC B1 ;  /* 0x0000000000017941 */ /* 0x000fea0003800000 */
.L_x_282:
[----:B------:R-:W2:Y:S04]  /*cdd70*/  LDL.LU R18, [R1+0x1c6c] ;  /* 0x001c6c0001127983 */ /* 0x000ea80000300800 */
[----:B------:R-:W3:Y:S04]  /*cdd80*/  LDL.LU R22, [R1+0x1c70] ;  /* 0x001c700001167983 */ /* 0x000ee80000300800 */
[----:B------:R-:W4:Y:S01]  /*cdd90*/  LDL.LU R26, [R1+0x1c74] ;  /* 0x001c7400011a7983 */ /* 0x000f220000300800 */
[----:B0-----:R-:W-:Y:S01]  /*cdda0*/  @!P2 IMAD.MOV.U32 R16, RZ, RZ, R24 ;  /* 0x000000ffff10a224 */ /* 0x001fe200078e0018 */
[C---:B------:R-:W-:Y:S01]  /*cddb0*/  ISETP.LT.OR P0, PT, R31.reuse, 0x1f9, !P4 ;  /* 0x000001f91f00780c */ /* 0x040fe20006701670 */
[----:B------:R-:W-:Y:S01]  /*cddc0*/  @!P2 IMAD.MOV.U32 R17, RZ, RZ, R32 ;  /* 0x000000ffff11a224 */ /* 0x000fe200078e0020 */
[----:B------:R-:W-:Y:S01]  /*cddd0*/  ISETP.LT.OR P4, PT, R31, 0x1fa, !P4 ;  /* 0x000001fa1f00780c */ /* 0x000fe20006781670 */
[----:B------:R-:W-:Y:S01]  /*cdde0*/  @!P2 IMAD R21, R15, 0x180, RZ ;  /* 0x000001800f15a824 */ /* 0x000fe200078e02ff */
[----:B------:R-:W-:Y:S01]  /*cddf0*/  BSSY B1, `(.L_x_284) ;  /* 0x0000021000017945 */ /* 0x000fe20003800000 */
[----:B------:R-:W-:-:S04]  /*cde00*/  @!P2 IMAD.WIDE.U32 R16, R14, 0x180, R16 ;  /* 0x000001800e10a825 */ /* 0x000fc800078e0010 */
[----:B------:R-:W-:Y:S01]  /*cde10*/  @!P1 IMAD.MOV.U32 R19, RZ, RZ, R32 ;  /* 0x000000ffff139224 */ /* 0x000fe200078e0020 */
[----:B------:R-:W-:-:S03]  /*cde20*/  @!P2 IADD3 R16, P3, R16, R28, RZ ;  /* 0x0000001c1010a210 */ /* 0x000fc60007f7e0ff */
[----:B------:R-:W0:Y:S01]  /*cde30*/  @!P0 LDC.64 R36, c[0x0][0x5c0] ;  /* 0x00017000ff248b82 */ /* 0x000e220000000a00 */
[----:B------:R-:W-:-:S07]  /*cde40*/  @!P2 IADD3.X R17, R29, R17, R21, P3, !PT ;  /* 0x000000111d11a210 */ /* 0x000fce0001ffe415 */
[----:B------:R-:W1:Y:S01]  /*cde50*/  @!P4 LDC.64 R38, c[0x0][0x5c0] ;  /* 0x00017000ff26cb82 */ /* 0x000e620000000a00 */
[----:B--2---:R-:W-:Y:S01]  /*cde60*/  FMUL R20, R18, UR27 ;  /* 0x0000001b12147c20 */ /* 0x004fe20008400000 */
[----:B------:R-:W-:-:S04]  /*cde70*/  @!P1 IMAD.MOV.U32 R18, RZ, RZ, R24 ;  /* 0x000000ffff129224 */ /* 0x000fc800078e0018 */
[----:B------:R-:W-:Y:S01]  /*cde80*/  @!P1 IMAD.WIDE.U32 R18, R14, 0x180, R18 ;  /* 0x000001800e129825 */ /* 0x000fe200078e0012 */
[----:B------:R-:W-:-:S03]  /*cde90*/  F2FP.SATFINITE.E4M3.F32.PACK_AB_MERGE_C R21, RZ, R20, RZ ;  /* 0x00000014ff15723e */ /* 0x000fc600048070ff */
[----:B---3--:R-:W-:Y:S01]  /*cdea0*/  FMUL R20, R22, UR27 ;  /* 0x0000001b16147c20 */ /* 0x008fe20008400000 */
[----:B------:R-:W-:Y:S01]  /*cdeb0*/  @!P1 IMAD R22, R15, 0x180, RZ ;  /* 0x000001800f169824 */ /* 0x000fe200078e02ff */
[----:B------:R-:W-:Y:S01]  /*cdec0*/  @!P1 IADD3 R18, P3, R18, R34, RZ ;  /* 0x0000002212129210 */ /* 0x000fe20007f7e0ff */
[----:B------:R2:W-:Y:S02]  /*cded0*/  @!P2 STG.E.U8 desc[UR32][R16.64+0x1f0], R21 ;  /* 0x0001f0151000a986 */ /* 0x0005e4000c101120 */
[----:B------:R-:W-:Y:S01]  /*cdee0*/  F2FP.SATFINITE.E4M3.F32.PACK_AB_MERGE_C R23, RZ, R20, RZ ;  /* 0x00000014ff17723e */ /* 0x000fe200048070ff */
[----:B----4-:R-:W-:Y:S01]  /*cdef0*/  FMUL R20, R26, UR27 ;  /* 0x0000001b1a147c20 */ /* 0x010fe20008400000 */
[----:B------:R-:W-:Y:S02]  /*cdf00*/  @!P1 IADD3.X R19, R35, R19, R22, P3, !PT ;  /* 0x0000001323139210 */ /* 0x000fe40001ffe416 */
[----:B------:R-:W-:Y:S02]  /*cdf10*/  ISETP.LT.OR P2, PT, R31, 0x1f1, !P5 ;  /* 0x000001f11f00780c */ /* 0x000fe40006f41670 */
[----:B------:R-:W-:Y:S01]  /*cdf20*/  F2FP.SATFINITE.E4M3.F32.PACK_AB_MERGE_C R27, RZ, R20, RZ ;  /* 0x00000014ff1b723e */ /* 0x000fe200048070ff */
        /* <DEDUP_REMOVED lines=13> */
.L_x_285:
[----:B------:R-:W-:Y:S05]  /*ce000*/  BSYNC B1 ;  /* 0x0000000000017941 */ /* 0x000fea0003800000 */
.L_x_284:
[----:B0-2---:R-:W2:Y:S04]  /*ce010*/  LDL.LU R16, [R1+0x1c7c] ;  /* 0x001c7c0001107983 */ /* 0x005ea80000300800 */
[----:B------:R-:W3:Y:S04]  /*ce020*/  LDL.LU R23, [R1+0x1c80] ;  /* 0x001c800001177983 */ /* 0x000ee80000300800 */
[----:B------:R-:W4:Y:S01]  /*ce030*/  LDL.LU R27, [R1+0x1c78] ;  /* 0x001c7800011b7983 */ /* 0x000f220000300800 */
[----:B------:R-:W-:Y:S01]  /*ce040*/  @!P0 IMAD.MOV.U32 R17, RZ, RZ, R32 ;  /* 0x000000ffff118224 */ /* 0x000fe200078e0020 */
[----:B------:R-:W-:Y:S01]  /*ce050*/  ISETP.LT.OR P1, PT, R31, 0x1f2, !P5 ;  /* 0x000001f21f00780c */ /* 0x000fe20006f21670 */
[----:B------:R-:W-:Y:S01]  /*ce060*/  @!P4 IMAD.MOV.U32 R18, RZ, RZ, R24 ;  /* 0x000000ffff12c224 */ /* 0x000fe200078e0018 */
[----:B------:R-:W-:Y:S01]  /*ce070*/  BSSY B1, `(.L_x_286) ;  /* 0x000001d000017945 */ /* 0x000fe20003800000 */
[----:B------:R-:W-:-:S02]  /*ce080*/  @!P4 IMAD.MOV.U32 R19, RZ, RZ, R32 ;  /* 0x000000ffff13c224 */ /* 0x000fc400078e0020 */
[----:B------:R-:W-:Y:S02]  /*ce090*/  @!P4 IMAD R26, R15, 0x180, RZ ;  /* 0x000001800f1ac824 */ /* 0x000fe400078e02ff */
[----:B------:R-:W-:-:S04]  /*ce0a0*/  @!P4 IMAD.WIDE.U32 R20, R14, 0x180, R18 ;  /* 0x000001800e14c825 */ /* 0x000fc800078e0012 */
[----:B------:R-:W-:Y:S01]  /*ce0b0*/  @!P0 IMAD R19, R15, 0x180, RZ ;  /* 0x000001800f138824 */ /* 0x000fe200078e02ff */
[----:B------:R-:W-:-:S04]  /*ce0c0*/  @!P4 IADD3 R20, P3, R20, R38, RZ ;  /* 0x000000261414c210 */ /* 0x000fc80007f7e0ff */
[----:B------:R-:W-:Y:S01]  /*ce0d0*/  @!P4 IADD3.X R21, R39, R21, R26, P3, !PT ;  /* 0x000000152715c210 */ /* 0x000fe20001ffe41a */
[----:B--2---:R-:W-:Y:S01]  /*ce0e0*/  FMUL R22, R16, UR27 ;  /* 0x0000001b10167c20 */ /* 0x004fe20008400000 */
[----:B------:R-:W-:Y:S02]  /*ce0f0*/  @!P0 IMAD.MOV.U32 R16, RZ, RZ, R24 ;  /* 0x000000ffff108224 */ /* 0x000fe400078e0018 */
[----:B---3--:R-:W-:Y:S02]  /*ce100*/  FMUL R23, R23, UR27 ;  /* 0x0000001b17177c20 */ /* 0x008fe40008400000 */
[----:B------:R-:W-:-:S03]  /*ce110*/  @!P0 IMAD.WIDE.U32 R16, R14, 0x180, R16 ;  /* 0x000001800e108825 */ /* 0x000fc600078e0010 */
[----:B------:R-:W-:Y:S02]  /*ce120*/  F2FP.SATFINITE.E4M3.F32.PACK_AB_MERGE_C R29, RZ, R23, RZ ;  /* 0x00000017ff1d723e */ /* 0x000fe400048070ff */
[----:B------:R-:W-:Y:S01]  /*ce130*/  @!P0 IADD3 R18, P2, R16, R36, RZ ;  /* 0x0000002410128210 */ /* 0x000fe20007f5e0ff */
[----:B----4-:R-:W-:Y:S01]  /*ce140*/  FMUL R16, R27, UR27 ;  /* 0x0000001b1b107c20 */ /* 0x010fe20008400000 */
[----:B------:R-:W-:Y:S02]  /*ce150*/  F2FP.SATFINITE.E4M3.F32.PACK_AB_MERGE_C R27, RZ, R22, RZ ;  /* 0x00000016ff1b723e */ /* 0x000fe400048070ff */
[----:B------:R-:W-:Y:S02]  /*ce160*/  @!P0 IADD3.X R19, R37, R17, R19, P2, !PT ;  /* 0x0000001125138210 */ /* 0x000fe400017fe413 */
        /* <DEDUP_REMOVED lines=13> */
.L_x_287:
[----:B------:R-:W-:Y:S05]  /*ce240*/  BSYNC B1 ;  /* 0x0000000000017941 */ /* 0x000fea0003800000 */
.L_x_286:
[----:B0-----:R-:W2:Y:S04]  /*ce250*/  LDL.LU R16, [R1+0x1c84] ;  /* 0x001c840001107983 */ /* 0x001ea80000300800 */
[----:B------:R-:W3:Y:S01]  /*ce260*/  LDL.LU R17, [R1+0x1c88] ;  /* 0x001c880001117983 */ /* 0x000ee20000300800 */
[----:B------:R-:W-:Y:S03]  /*ce270*/  BSSY B1, `(.L_x_288) ;  /* 0x0000014000017945 */ /* 0x000fe60003800000 */
[----:B------:R0:W-:Y:S01]  /*ce280*/  @!P0 STG.E.U8 desc[UR32][R18.64+0x1f8], R27 ;  /* 0x0001f81b12008986 */ /* 0x0001e2000c101120 */
[C---:B------:R-:W-:Y:S02]  /*ce290*/  ISETP.LT.OR P0, PT, R31.reuse, 0x1f9, !P5 ;  /* 0x000001f91f00780c */ /* 0x040fe40006f01670 */
[----:B------:R-:W-:Y:S01]  /*ce2a0*/  ISETP.LT.OR P5, PT, R31, 0x1fa, !P5 ;  /* 0x000001fa1f00780c */ /* 0x000fe20006fa1670 */
[----:B------:R0:W-:Y:S01]  /*ce2b0*/  @!P4 STG.E.U8 desc[UR32][R20.64+0x1f9], R29 ;  /* 0x0001f91d1400c986 */ /* 0x0001e2000c101120 */
[----:B--2---:R-:W-:Y:S01]  /*ce2c0*/  FMUL R16, R16, UR27 ;  /* 0x0000001b10107c20 */ /* 0x004fe20008400000 */
[----:B---3--:R-:W-:-:S04]  /*ce2d0*/  FMUL R22, R17, UR27 ;  /* 0x0000001b11167c20 */ /* 0x008fc80008400000 */
[----:B------:R-:W-:-:S04]  /*ce2e0*/  F2FP.SATFINITE.E4M3.F32.PACK_AB_MERGE_C R23, RZ, R16, RZ ;  /* 0x00000010ff17723e */ /* 0x000fc800048070ff */
        /* <DEDUP_REMOVED lines=12> */
.L_x_289:
[----:B------:R-:W-:Y:S05]  /*ce3b0*/  BSYNC B1 ;  /* 0x0000000000017941 */ /* 0x000fea0003800000 */
.L_x_288:
[----:B0-----:R-:W-:Y:S01]  /*ce3c0*/  F2FP.SATFINITE.E4M3.F32.PACK_AB_MERGE_C R17, RZ, R22, RZ ;  /* 0x00000016ff11723e */ /* 0x001fe200048070ff */
[----:B------:R-:W-:Y:S06]  /*ce3d0*/  @P5 BRA `(.L_x_35) ;  /* 0x0000000000285947 */ /* 0x000fec0003800000 */
[----:B------:R-:W-:Y:S01]  /*ce3e0*/  IMAD.MOV.U32 R25, RZ, RZ, R32 ;  /* 0x000000ffff197224 */ /* 0x000fe200078e0020 */
[----:B------:R-:W-:Y:S01]  /*ce3f0*/  ULDC.64 UR14, c[0x0][0x5c0] ;  /* 0x00017000000e7ab9 */ /* 0x000fe20000000a00 */
        /* <DEDUP_REMOVED lines=8> */
.L_x_35:
[----:B------:R-:W-:Y:S05]  /*ce480*/  BSYNC B0 ;  /* 0x0000000000007941 */ /* 0x000fea0003800000 */
.L_x_31:
[----:B-1----:R-:W2:Y:S04]  /*ce490*/  LDL.LU R15, [R1+0x1c94] ;  /* 0x001c9400010f7983 */ /* 0x002ea80000300800 */
[----:B0-----:R-:W2:Y:S01]  /*ce4a0*/  LDL.LU R14, [R1+0x1c98] ;  /* 0x001c9800010e7983 */ /* 0x001ea20000300800 */
[----:B------:R-:W-:Y:S01]  /*ce4b0*/  ULDC UR14, c[0x0][0xc] ;  /* 0x00000300000e7ab9 */ /* 0x000fe20000000800 */
[----:B------:R-:W-:Y:S01]  /*ce4c0*/  ULDC UR15, c[0x0][0x10] ;  /* 0x00000400000f7ab9 */ /* 0x000fe20000000800 */
[----:B------:R-:W2:Y:S01]  /*ce4d0*/  LDC R17, c[0x0][0x14] ;  /* 0x00000500ff117b82 */ /* 0x000ea20000000800 */
[----:B------:R-:W-:Y:S01]  /*ce4e0*/  UIMAD.WIDE.U32 UR14, UR14, UR15, URZ ;  /* 0x0000000f0e0e72a5 */ /* 0x000fe2000f8e003f */
[----:B------:R0:W5:Y:S01]  /*ce4f0*/  LDL R38, [R1+0x5fc] ;  /* 0x0005fc0001267983 */ /* 0x0001620000100800 */
[----:B------:R-:W-:-:S04]  /*ce500*/  UMOV UR28, 0xffffffff ;  /* 0xffffffff001c7882 */ /* 0x000fc80000000000 */
[----:B--2---:R-:W-:-:S04]  /*ce510*/  IMAD.WIDE.U32 R14, R17, UR14, R14 ;  /* 0x0000000e110e7c25 */ /* 0x004fc8000f8e000e */
[----:B------:R-:W-:Y:S01]  /*ce520*/  IMAD R17, R17, UR15, RZ ;  /* 0x0000000f11117c24 */ /* 0x000fe2000f8e02ff */
[----:B------:R-:W-:Y:S01]  /*ce530*/  ULDC.64 UR14, c[0x0][0x650] ;  /* 0x00019400000e7ab9 */ /* 0x000fe20000000a00 */
[----:B------:R-:W-:Y:S01]  /*ce540*/  IMAD.MOV.U32 R31, RZ, RZ, R14 ;  /* 0x000000ffff1f7224 */ /* 0x000fe200078e000e */
[----:B------:R-:W-:Y:S01]  /*ce550*/  ISETP.GE.U32.AND P0, PT, R14, UR14, PT ;  /* 0x0000000e0e007c0c */ /* 0x000fe2000bf06070 */
[----:B------:R-:W-:Y:S01]  /*ce560*/  IMAD.IADD R33, R15, 0x1, R17 ;  /* 0x000000010f217824 */ /* 0x000fe200078e0211 */
[----:B------:R-:W-:Y:S01]  /*ce570*/  PRMT R15, RZ, 0x7610, R15 ;  /* 0x00007610ff0f7816 */ /* 0x000fe2000000000f */
[----:B------:R-:W-:-:S03]  /*ce580*/  IMAD.MOV.U32 R14, RZ, RZ, -0x1 ;  /* 0xffffffffff0e7424 */ /* 0x000fc600078e00ff */
[----:B------:R0:W-:Y:S01]  /*ce590*/  STL [R1+0x1c94], R33 ;  /* 0x001c942101007387 */ /* 0x0001e20000100800 */
[----:B------:R-:W-:-:S03]  /*ce5a0*/  ISETP.GE.U32.AND.EX P0, PT, R33, UR15, PT, P0 ;  /* 0x0000000f21007c0c */ /* 0x000fc6000bf06100 */
[----:B------:R0:W-:Y:S04]  /*ce5b0*/  STL [R1+0x1c98], R31 ;  /* 0x001c981f01007387 */ /* 0x0001e80000100800 */
[----:B------:R0:W-:Y:S06]  /*ce5c0*/  STL [R1+0x1c90], R14 ;  /* 0x001c900e01007387 */ /* 0x0001ec0000100800 */
[----:B------:R-:W-:Y:S05]  /*ce5d0*/  @P0 BRA `(.L_x_290) ;  /* 0x00000004007c0947 */ /* 0x000fea0003800000 */
[----:B------:R-:W0:Y:S01]  /*ce5e0*/  S2R R26, SR_CTAID.X ;  /* 0x00000000001a7919 */ /* 0x000e220000002500 */
[----:B------:R-:W1:Y:S01]  /*ce5f0*/  LDC.64 R20, c[0x0][0x628] ;  /* 0x00018a00ff147b82 */ /* 0x000e620000000a00 */
[----:B------:R-:W-:Y:S01]  /*ce600*/  ULDC UR6, c[0x0][0x150] ;  /* 0x0000540000067ab9 */ /* 0x000fe20000000800 */
[----:B------:R-:W-:Y:S01]  /*ce610*/  IMAD.MOV.U32 R18, RZ, RZ, R31 ;  /* 0x000000ffff127224 */ /* 0x000fe200078e001f */
[----:B------:R-:W2:Y:S01]  /*ce620*/  S2R R28, SR_CTAID.Y ;  /* 0x00000000001c7919 */ /* 0x000ea20000002600 */
[----:B------:R-:W-:-:S04]  /*ce630*/  IMAD.MOV.U32 R19, RZ, RZ, R33 ;  /* 0x000000ffff137224 */ /* 0x000fc800078e0021 */
[----:B------:R-:W4:Y:S08]  /*ce640*/  LDC R29, c[0x0][0x144] ;  /* 0x00005100ff1d7b82 */ /* 0x000f300000000800 */
[----:B------:R-:W2:Y:S08]  /*ce650*/  LDC R22, c[0x0][0x630] ;  /* 0x00018c00ff167b82 */ /* 0x000eb00000000800 */
[----:B------:R-:W2:Y:S01]  /*ce660*/  LDC.64 R24, c[0x0][0x620] ;  /* 0x00018800ff187b82 */ /* 0x000ea20000000a00 */
[----:B-1----:R-:W-:-:S04]  /*ce670*/  ISETP.NE.U32.AND P0, PT, R20, RZ, PT ;  /* 0x000000ff1400720c */ /* 0x002fc80003f05070 */
[----:B------:R-:W-:Y:S02]  /*ce680*/  ISETP.NE.AND.EX P0, PT, R21, RZ, PT, P0 ;  /* 0x000000ff1500720c */ /* 0x000fe40003f05300 */
[----:B0-----:R-:W-:-:S05]  /*ce690*/  I2FP.F32.U32 R14, R26 ;  /* 0x0000001a000e7245 */ /* 0x001fca0000201000 */
[----:B------:R-:W-:-:S04]  /*ce6a0*/  FMUL R14, R14, UR6 ;  /* 0x000000060e0e7c20 */ /* 0x000fc80008400000 */
[----:B------:R0:W1:Y:S02]  /*ce6b0*/  F2I.U32.TRUNC.NTZ R27, R14 ;  /* 0x0000000e001b7305 */ /* 0x000064000020f000 */
[----:B----4-:R-:W-:Y:S05]  /*ce6c0*/  @!P0 BRA `(.L_x_291) ;  /* 0x0000000000288947 */ /* 0x010fea0003800000 */
[----:B0-----:R-:W0:Y:S02]  /*ce6d0*/  LDC R14, c[0x0][0x634] ;  /* 0x00018d00ff0e7b82 */ /* 0x001e240000000800 */
[----:B0-----:R-:W-:-:S05]  /*ce6e0*/  IADD3 R19, P0, R31, R14, RZ ;  /* 0x0000000e1f137210 */ /* 0x001fca0007f1e0ff */
[----:B------:R-:W-:-:S04]  /*ce6f0*/  IMAD.X R23, RZ, RZ, R33, P0 ;  /* 0x000000ffff177224 */ /* 0x000fc800000e0621 */
[----:B------:R-:W-:-:S04]  /*ce700*/  IMAD.WIDE.U32 R14, R23, R20, RZ ;  /* 0x00000014170e7225 */ /* 0x000fc800078e00ff */
[----:B-----5:R-:W-:-:S04]  /*ce710*/  IMAD.WIDE.U32 R16, P0, R19, R21, R14 ;  /* 0x0000001513107225 */ /* 0x020fc8000780000e */
[----:B------:R-:W-:-:S04]  /*ce720*/  IMAD.WIDE.U32 R14, R19, R20, RZ ;  /* 0x00000014130e7225 */ /* 0x000fc800078e00ff */
[----:B------:R-:W-:Y:S01]  /*ce730*/  IMAD.X R19, RZ, RZ, RZ, P0 ;  /* 0x000000ffff137224 */ /* 0x000fe200000e06ff */
[----:B------:R-:W-:Y:S01]  /*ce740*/  IADD3 RZ, P0, R15, R16, RZ ;  /* 0x000000100fff7210 */ /* 0x000fe20007f1e0ff */
[----:B------:R-:W-:-:S04]  /*ce750*/  IMAD.MOV.U32 R18, RZ, RZ, R17 ;  /* 0x000000ffff127224 */ /* 0x000fc800078e0011 */
[----:B------:R-:W-:-:S08]  /*ce760*/  IMAD.WIDE.U32.X R18, R23, R21, R18, P0 ;  /* 0x0000001517127225 */ /* 0x000fd000000e0412 */
.L_x_291:
[-CC-:B--2---:R-:W-:Y:S01]  /*ce770*/  SHF.R.U64 R37, R18, R22.reuse, R19.reuse ;  /* 0x0000001612257219 */ /* 0x184fe20000001213 */
[----:B------:R-:W2:Y:S01]  /*ce780*/  LDC.64 R34, c[0x0][0x640] ;  /* 0x00019000ff227b82 */ /* 0x000ea20000000a00 */
[----:B0-----:R-:W-:Y:S01]  /*ce790*/  SHF.R.U32.HI R14, RZ, R22, R19 ;  /* 0x00000016ff0e7219 */ /* 0x001fe20000011613 */
[----:B-1----:R-:W-:Y:S01]  /*ce7a0*/  IMAD.MOV R27, RZ, RZ, -R27 ;  /* 0x000000ffff1b7224 */ /* 0x002fe200078e0a1b */
[----:B------:R-:W-:Y:S01]  /*ce7b0*/  IADD3 R17, P0, RZ, -R37, RZ ;  /* 0x80000025ff117210 */ /* 0x000fe20007f1e0ff */
[----:B------:R-:W-:Y:S01]  /*ce7c0*/  ULDC UR6, c[0x0][0x154] ;  /* 0x0000550000067ab9 */ /* 0x000fe20000000800 */
[----:B------:R-:W-:Y:S02]  /*ce7d0*/  IMAD.MOV.U32 R19, RZ, RZ, 0x1 ;  /* 0x00000001ff137424 */ /* 0x000fe400078e00ff */
[----:B------:R-:W-:Y:S01]  /*ce7e0*/  IMAD R27, R29, R27, R26 ;  /* 0x0000001b1d1b7224 */ /* 0x000fe200078e021a */
[----:B------:R-:W0:Y:S01]  /*ce7f0*/  LDC R18, c[0x0][0x618] ;  /* 0x00018600ff127b82 */ /* 0x000e220000000800 */
[----:B------:R-:W-:-:S02]  /*ce800*/  IMAD.X R15, RZ, RZ, ~R14, P0 ;  /* 0x000000ffff0f7224 */ /* 0x000fc400000e0e0e */
[----:B------:R-:W-:Y:S02]  /*ce810*/  IMAD.MOV.U32 R14, RZ, RZ, R31 ;  /* 0x000000ffff0e7224 */ /* 0x000fe400078e001f */
[-C--:B-----5:R-:W-:Y:S02]  /*ce820*/  IMAD R16, R15, R24.reuse, RZ ;  /* 0x000000180f107224 */ /* 0x0a0fe400078e02ff */
[----:B------:R-:W-:Y:S01]  /*ce830*/  IMAD.MOV.U32 R15, RZ, RZ, R33 ;  /* 0x000000ffff0f7224 */ /* 0x000fe200078e0021 */
[----:B------:R-:W1:Y:S01]  /*ce840*/  LDC R30, c[0x0][0x608] ;  /* 0x00018200ff1e7b82 */ /* 0x000e620000000800 */
[----:B------:R-:W-:-:S04]  /*ce850*/  IMAD.WIDE.U32 R14, R17, R24, R14 ;  /* 0x00000018110e7225 */ /* 0x000fc800078e000e */
[----:B------:R-:W-:-:S03]  /*ce860*/  IMAD R17, R17, R25, R16 ;  /* 0x0000001911117224 */ /* 0x000fc600078e0210 */
[----:B------:R-:W4:Y:S01]  /*ce870*/  LDC R32, c[0x0][0x658] ;  /* 0x00019600ff207b82 */ /* 0x000f220000000800 */
[----:B------:R-:W-:Y:S01]  /*ce880*/  I2FP.F32.U32 R16, R28 ;  /* 0x0000001c00107245 */ /* 0x000fe20000201000 */
[----:B------:R-:W-:Y:S01]  /*ce890*/  IMAD.IADD R15, R15, 0x1, R17 ;  /* 0x000000010f0f7824 */ /* 0x000fe200078e0211 */
[----:B--2---:R-:W-:Y:S01]  /*ce8a0*/  ISETP.NE.U32.AND P0, PT, R34, RZ, PT ;  /* 0x000000ff2200720c */ /* 0x004fe20003f05070 */
[----:B------:R-:W-:Y:S02]  /*ce8b0*/  IMAD.MOV.U32 R17, RZ, RZ, -0x1 ;  /* 0xffffffffff117424 */ /* 0x000fe400078e00ff */
[----:B------:R-:W-:Y:S02]  /*ce8c0*/  FMUL R16, R16, UR6 ;  /* 0x0000000610107c20 */ /* 0x000fe40008400000 */
[----:B------:R-:W2:Y:S01]  /*ce8d0*/  LDC R25, c[0x0][0x148] ;  /* 0x00005200ff197b82 */ /* 0x000ea20000000800 */
[----:B0-----:R-:W-:Y:S01]  /*ce8e0*/  SHF.R.U64 R22, R14, R18, R15 ;  /* 0x000000120e167219 */ /* 0x001fe2000000120f */
[----:B------:R0:W0:Y:S01]  /*ce8f0*/  F2I.U32.TRUNC.NTZ R23, R16 ;  /* 0x0000001000177305 */ /* 0x000022000020f000 */
[----:B------:R-:W-:-:S02]  /*ce900*/  ISETP.NE.AND.EX P0, PT, R35, RZ, PT, P0 ;  /* 0x000000ff2300720c */ /* 0x000fc40003f05300 */
[----:B------:R-:W-:-:S03]  /*ce910*/  SHF.R.U32.HI R15, RZ, R18, R15 ;  /* 0x00000012ff0f7219 */ /* 0x000fc6000001160f */
[----:B------:R-:W0:Y:S01]  /*ce920*/  LDC R26, c[0x0][0x600] ;  /* 0x00018000ff1a7b82 */ /* 0x000e220000000800 */
[-CC-:B-1----:R-:W-:Y:S02]  /*ce930*/  SHF.R.U64 R20, R22, R30.reuse, R15.reuse ;  /* 0x0000001e16147219 */ /* 0x182fe4000000120f */
[----:B------:R-:W-:-:S05]  /*ce940*/  SHF.R.U32.HI R15, RZ, R30, R15 ;  /* 0x0000001eff0f7219 */ /* 0x000fca000001160f */
[----:B------:R-:W1:Y:S01]  /*ce950*/  LDC R31, c[0x0][0x648] ;  /* 0x00019200ff1f7b82 */ /* 0x000e620000000800 */
[-CC-:B----4-:R-:W-:Y:S02]  /*ce960*/  SHF.R.U64 R24, R20, R32.reuse, R15.reuse ;  /* 0x0000002014187219 */ /* 0x190fe4000000120f */
[-C--:B------:R-:W-:Y:S02]  /*ce970*/  SHF.L.U32 R17, R17, R32.reuse, RZ ;  /* 0x0000002011117219 */ /* 0x080fe400000006ff */
[-C--:B------:R-:W-:Y:S01]  /*ce980*/  SHF.R.U32.HI R15, RZ, R32.reuse, R15 ;  /* 0x00000020ff0f7219 */ /* 0x080fe2000001160f */
[----:B------:R-:W-:Y:S01]  /*ce990*/  IMAD.MOV.U32 R14, RZ, RZ, R24 ;  /* 0x000000ffff0e7224 */ /* 0x000fe200078e0018 */
[----:B------:R-:W-:Y:S01]  /*ce9a0*/  SHF.L.U32 R32, R19, R32, RZ ;  /* 0x0000002013207219 */ /* 0x000fe200000006ff */
[----:B------:R-:W4:Y:S01]  /*ce9b0*/  LDC R33, c[0x0][0x638] ;  /* 0x00018e00ff217b82 */ /* 0x000f220000000800 */
[----:B------:R-:W-:-:S07]  /*ce9c0*/  LOP3.LUT R29, RZ, R17, RZ, 0x33, !PT ;  /* 0x00000011ff1d7212 */ /* 0x000fce00078e33ff */
[----:B------:R-:W0:Y:S01]  /*ce9d0*/  LDC R36, c[0x0][0x610] ;  /* 0x00018400ff247b82 */ /* 0x000e220000000800 */
[----:B------:R-:W-:Y:S05]  /*ce9e0*/  @!P0 BRA `(.L_x_292) ;  /* 0x0000000000288947 */ /* 0x000fea0003800000 */
[----:B------:R-:W5:Y:S02]  /*ce9f0*/  LDC R19, c[0x0][0x64c] ;  /* 0x00019300ff137b82 */ /* 0x000f640000000800 */
[----:B-----5:R-:W-:-:S05]  /*cea00*/  IADD3 R19, P0, R24, R19, RZ ;  /* 0x0000001318137210 */ /* 0x020fca0007f1e0ff */
[----:B------:R-:W-:-:S04]  /*cea10*/  IMAD.X R21, RZ, RZ, R15, P0 ;  /* 0x000000ffff157224 */ /* 0x000fc800000e060f */
[----:B------:R-:W-:-:S04]  /*cea20*/  IMAD.WIDE.U32 R14, R21, R34, RZ ;  /* 0x00000022150e7225 */ /* 0x000fc800078e00ff */
[----:B0-----:R-:W-:-:S04]  /*cea30*/  IMAD.WIDE.U32 R16, P0, R19, R35, R14 ;  /* 0x0000002313107225 */ /* 0x001fc8000780000e */
[----:B------:R-:W-:-:S04]  /*cea40*/  IMAD.WIDE.U32 R14, R19, R34, RZ ;  /* 0x00000022130e7225 */ /* 0x000fc800078e00ff */
[----:B------:R-:W-:Y:S01]  /*cea50*/  IMAD.X R19, RZ, RZ, RZ, P0 ;  /* 0x000000ffff137224 */ /* 0x000fe200000e06ff */
[----:B------:R-:W-:Y:S01]  /*cea60*/  IADD3 RZ, P0, R15, R16, RZ ;  /* 0x000000100fff7210 */ /* 0x000fe20007f1e0ff */
[----:B------:R-:W-:-:S04]  /*cea70*/  IMAD.MOV.U32 R18, RZ, RZ, R17 ;  /* 0x000000ffff127224 */ /* 0x000fc800078e0011 */
[----:B------:R-:W-:-:S08]  /*cea80*/  IMAD.WIDE.U32.X R14, R21, R35, R18, P0 ;  /* 0x00000023150e7225 */ /* 0x000fd000000e0412 */
.L_x_292:
[----:B0-----:R-:W0:Y:S01]  /*cea90*/  LDC R16, c[0x0][0x65c] ;  /* 0x00019700ff107b82 */ /* 0x001e220000000800 */
[----:B-1----:R-:W-:Y:S01]  /*ceaa0*/  SHF.R.U64 R14, R14, R31, R15 ;  /* 0x0000001f0e0e7219 */ /* 0x002fe2000000120f */
[----:B------:R-:W-:Y:S01]  /*ceab0*/  VIADD R19, R26, 0xffffffff ;  /* 0xffffffff1a137836 */ /* 0x000fe20000000000 */
[----:B------:R-:W-:Y:S01]  /*ceac0*/  LOP3.LUT R17, R20, R29, RZ, 0xc0, !PT ;  /* 0x0000001d14117212 */ /* 0x000fe200078ec0ff */
[----:B------:R-:W-:Y:S01]  /*cead0*/  IMAD.MOV R23, RZ, RZ, -R23 ;  /* 0x000000ffff177224 */ /* 0x000fe200078e0a17 */
[----:B------:R-:W-:Y:S01]  /*ceae0*/  R2UR UR28, R37 ;  /* 0x00000000251c72ca */ /* 0x000fe200000e0000 */
[----:B------:R-:W-:Y:S01]  /*ceaf0*/  IMAD.MOV R15, RZ, RZ, -R14 ;  /* 0x000000ffff0f7224 */ /* 0x000fe200078e0a0e */
[----:B------:R-:W-:Y:S01]  /*ceb00*/  LOP3.LUT R22, R22, R19, RZ, 0xc0, !PT ;  /* 0x0000001316167212 */ /* 0x000fe200078ec0ff */
[----:B------:R-:W-:Y:S02]  /*ceb10*/  IMAD R14, R32, R14, R17 ;  /* 0x0000000e200e7224 */ /* 0x000fe400078e0211 */
[----:B----4-:R-:W-:-:S04]  /*ceb20*/  IMAD R15, R15, R33, R24 ;  /* 0x000000210f0f7224 */ /* 0x010fc800078e0218 */
[----:B------:R-:W-:Y:S01]  /*ceb30*/  IMAD R15, R15, R26, R22 ;  /* 0x0000001a0f0f7224 */ /* 0x000fe200078e0216 */
[----:B0-----:R-:W-:Y:S01]  /*ceb40*/  ISETP.NE.AND P0, PT, R16, 0x1, PT ;  /* 0x000000011000780c */ /* 0x001fe20003f05270 */
[----:B------:R-:W-:-:S12]  /*ceb50*/  IMAD.MOV.U32 R16, RZ, RZ, 0x1 ;  /* 0x00000001ff107424 */ /* 0x000fd800078e00ff */
[----:B--2---:R-:W-:-:S04]  /*ceb60*/  @P0 IMAD R27, R25, R23, R28 ;  /* 0x00000017191b0224 */ /* 0x004fc800078e021c */
[----:B------:R-:W-:-:S05]  /*ceb70*/  IMAD R14, R14, R36, R27 ;  /* 0x000000240e0e7224 */ /* 0x000fca00078e021b */
[----:B------:R-:W-:Y:S02]  /*ceb80*/  SEL R17, R15, R14, !P0 ;  /* 0x0000000e0f117207 */ /* 0x000fe40004000000 */
[----:B------:R-:W-:Y:S02]  /*ceb90*/  SEL R38, R14, R15, !P0 ;  /* 0x0000000f0e267207 */ /* 0x000fe40004000000 */
[----:B------:R-:W-:Y:S01]  /*ceba0*/  PRMT R15, R16, 0x7610, R15 ;  /* 0x00007610100f7816 */ /* 0x000fe2000000000f */
[----:B------:R1:W-:Y:S04]  /*cebb0*/  STL [R1+0x1c90], R17 ;  /* 0x001c901101007387 */ /* 0x0003e80000100800 */
[----:B------:R1:W-:Y:S02]  /*cebc0*/  STL [R1+0x5fc], R38 ;  /* 0x0005fc2601007387 */ /* 0x0003e40000100800 */
.L_x_290:
[----:B0----5:R-:W-:Y:S01]  /*cebd0*/  IMAD.MOV.U32 R14, RZ, RZ, R38 ;  /* 0x000000ffff0e7224 */ /* 0x021fe200078e0026 */
[----:B------:R-:W-:Y:S01]  /*cebe0*/  LOP3.LUT P0, RZ, R15, 0xff, RZ, 0xc0, !PT ;  /* 0x000000ff0fff7812 */ /* 0x000fe2000780c0ff */
[----:B------:R-:W-:-:S03]  /*cebf0*/  UIMAD.WIDE.U32 UR14, UR5, -0x55555555, URZ ;  /* 0xaaaaaaab050e78a5 */ /* 0x000fc6000f8e003f */
[----:B------:R2:W-:Y:S01]  /*cec00*/  STL [R1+0x1c8c], R14 ;  /* 0x001c8c0e01007387 */ /* 0x0005e20000100800 */
[----:B------:R-:W-:-:S04]  /*cec10*/  USHF.R.U32.HI UR14, URZ, 0x1, UR15 ;  /* 0x000000013f0e7899 */ /* 0x000fc8000801160f */
[----:B------:R-:W-:-:S04]  /*cec20*/  UIMAD UR5, UR14, -0x3, UR5 ;  /* 0xfffffffd0e0578a4 */ /* 0x000fc8000f8e0205 */
[----:B------:R-:W-:Y:S08]  /*cec30*/  @P0 BRA `(.L_x_293) ;  /* 0xfffff32400140947 */ /* 0x000ff0000383ffff */
[----:B------:R-:W-:Y:S05]  /*cec40*/  EXIT ;  /* 0x000000000000794d */ /* 0x000fea0003800000 */
.L_x_3:
[----:B------:R-:W2:Y:S01]  /*cec50*/  LDL R17, [R1+0x1c98] ;  /* 0x001c980001117983 */ /* 0x000ea20000100800 */
[----:B------:R-:W-:-:S03]  /*cec60*/  ULDC.64 UR4, c[0x0][0x650] ;  /* 0x0001940000047ab9 */ /* 0x000fc60000000a00 */
[----:B------:R-:W3:Y:S01]  /*cec70*/  LDL R18, [R1+0x1c94] ;  /* 0x001c940001127983 */ /* 0x000ee20000100800 */
[----:B------:R-:W-:Y:S01]  /*cec80*/  PRMT R6, RZ, 0x7610, R6 ;  /* 0x00007610ff067816 */ /* 0x000fe20000000006 */
[----:B------:R-:W-:Y:S02]  /*cec90*/  IMAD.MOV.U32 R5, RZ, RZ, -0x1 ;  /* 0xffffffffff057424 */ /* 0x000fe400078e00ff */
[----:B------:R-:W-:Y:S02]  /*ceca0*/  IMAD.MOV.U32 R4, RZ, RZ, -0x1 ;  /* 0xffffffffff047424 */ /* 0x000fe400078e00ff */
[----:B------:R-:W-:Y:S01]  /*cecb0*/  IMAD.MOV.U32 R10, RZ, RZ, -0x1 ;  /* 0xffffffffff0a7424 */ /* 0x000fe200078e00ff */
[----:B--2---:R-:W-:-:S04]  /*cecc0*/  ISETP.GE.U32.AND P0, PT, R17, UR4, PT ;  /* 0x0000000411007c0c */ /* 0x004fc8000bf06070 */
[----:B---3--:R-:W-:-:S13]  /*cecd0*/  ISETP.GE.U32.AND.EX P0, PT, R18, UR5, PT, P0 ;  /* 0x0000000512007c0c */ /* 0x008fda000bf06100 */
[----:B------:R-:W-:Y:S05]  /*cece0*/  @P0 BRA `(.L_x_294) ;  /* 0x0000000400640947 */ /* 0x000fea0003800000 */
        /* <DEDUP_REMOVED lines=18> */
.L_x_295:
[--C-:B------:R-:W-:Y:S01]  /*cee10*/  SHF.R.U64 R10, R8, R12, R9.reuse ;  /* 0x0000000c080a7219 */ /* 0x100fe20000001209 */
[----:B------:R-:W-:Y:S01]  /*cee20*/  IMAD.MOV.U32 R5, RZ, RZ, R18 ;  /* 0x000000ffff057224 */ /* 0x000fe200078e0012 */
[----:B------:R-:W-:Y:S01]  /*cee30*/  I2FP.F32.U32 R6, R2 ;  /* 0x0000000200067245 */ /* 0x000fe20000201000 */
[----:B------:R-:W0:Y:S01]  /*cee40*/  LDC R16, c[0x0][0x618] ;  /* 0x00018600ff107b82 */ /* 0x000e220000000800 */
[----:B------:R-:W-:Y:S01]  /*cee50*/  SHF.R.U32.HI R3, RZ, R12, R9 ;  /* 0x0000000cff037219 */ /* 0x000fe20000011609 */
[----:B------:R-:W-:Y:S01]  /*cee60*/  ULDC UR4, c[0x0][0x150] ;  /* 0x0000540000047ab9 */ /* 0x000fe20000000800 */
[----:B------:R-:W-:Y:S01]  /*cee70*/  IADD3 R7, P0, RZ, -R10, RZ ;  /* 0x8000000aff077210 */ /* 0x000fe20007f1e0ff */
[----:B------:R-:W-:Y:S01]  /*cee80*/  FMUL R9, R6, UR4 ;  /* 0x0000000406097c20 */ /* 0x000fe20008400000 */
[----:B------:R-:W-:Y:S01]  /*cee90*/  IMAD.MOV.U32 R4, RZ, RZ, R17 ;  /* 0x000000ffff047224 */ /* 0x000fe200078e0011 */
[----:B------:R-:W-:Y:S02]  /*ceea0*/  ULDC UR4, c[0x0][0x154] ;  /* 0x0000550000047ab9 */ /* 0x000fe40000000800 */
[----:B------:R-:W1:Y:S01]  /*ceeb0*/  LDC.64 R18, c[0x0][0x640] ;  /* 0x00019000ff127b82 */ /* 0x000e620000000a00 */
[----:B------:R-:W-:Y:S01]  /*ceec0*/  IMAD.X R3, RZ, RZ, ~R3, P0 ;  /* 0x000000ffff037224 */ /* 0x000fe200000e0e03 */
[----:B------:R-:W2:Y:S01]  /*ceed0*/  F2I.U32.TRUNC.NTZ R9, R9 ;  /* 0x0000000900097305 */ /* 0x000ea2000020f000 */
[----:B------:R-:W-:-:S04]  /*ceee0*/  IMAD.WIDE.U32 R4, R7, R14, R4 ;  /* 0x0000000e07047225 */ /* 0x000fc800078e0004 */
[----:B------:R-:W-:Y:S01]  /*ceef0*/  IMAD R6, R3, R14, RZ ;  /* 0x0000000e03067224 */ /* 0x000fe200078e02ff */
[----:B------:R-:W3:Y:S03]  /*cef00*/  LDC R11, c[0x0][0x144] ;  /* 0x00005100ff0b7b82 */ /* 0x000ee60000000800 */
[----:B------:R-:W-:Y:S02]  /*cef10*/  IMAD R3, R7, R15, R6 ;  /* 0x0000000f07037224 */ /* 0x000fe400078e0206 */
[----:B------:R-:W-:Y:S02]  /*cef20*/  IMAD.MOV.U32 R6, RZ, RZ, -0x1 ;  /* 0xffffffffff067424 */ /* 0x000fe400078e00ff */
[----:B------:R-:W-:Y:S01]  /*cef30*/  IMAD.IADD R3, R5, 0x1, R3 ;  /* 0x0000000105037824 */ /* 0x000fe200078e0203 */
[----:B------:R-:W4:Y:S01]  /*cef40*/  LDC R12, c[0x0][0x608] ;  /* 0x00018200ff0c7b82 */ /* 0x000f220000000800 */
[----:B------:R-:W-:-:S03]  /*cef50*/  I2FP.F32.U32 R5, R0 ;  /* 0x0000000000057245 */ /* 0x000fc60000201000 */
[-C--:B0-----:R-:W-:Y:S01]  /*cef60*/  SHF.R.U64 R8, R4, R16.reuse, R3 ;  /* 0x0000001004087219 */ /* 0x081fe20000001203 */
[----:B--2---:R-:W-:Y:S01]  /*cef70*/  IMAD.MOV R4, RZ, RZ, -R9 ;  /* 0x000000ffff047224 */ /* 0x004fe200078e0a09 */
[----:B------:R-:W-:Y:S01]  /*cef80*/  SHF.R.U32.HI R3, RZ, R16, R3 ;  /* 0x00000010ff037219 */ /* 0x000fe20000011603 */
[----:B------:R-:W-:Y:S01]  /*cef90*/  FMUL R5, R5, UR4 ;  /* 0x0000000405057c20 */ /* 0x000fe20008400000 */
[----:B------:R-:W0:Y:S01]  /*cefa0*/  LDC R7, c[0x0][0x658] ;  /* 0x00019600ff077b82 */ /* 0x000e220000000800 */
[----:B-1----:R-:W-:-:S04]  /*cefb0*/  ISETP.NE.U32.AND P0, PT, R18, RZ, PT ;  /* 0x000000ff1200720c */ /* 0x002fc80003f05070 */
[----:B------:R-:W-:-:S03]  /*cefc0*/  ISETP.NE.AND.EX P0, PT, R19, RZ, PT, P0 ;  /* 0x000000ff1300720c */ /* 0x000fc60003f05300 */
[----:B------:R-:W1:Y:S01]  /*cefd0*/  LDC R15, c[0x0][0x148] ;  /* 0x00005200ff0f7b82 */ /* 0x000e620000000800 */
[----:B---3--:R-:W-:Y:S02]  /*cefe0*/  IMAD R17, R11, R4, R2 ;  /* 0x000000040b117224 */ /* 0x008fe400078e0202 */
[----:B------:R-:W-:-:S05]  /*ceff0*/  IMAD.MOV.U32 R4, RZ, RZ, 0x1 ;  /* 0x00000001ff047424 */ /* 0x000fca00078e00ff */
[----:B------:R-:W2:Y:S01]  /*cf000*/  LDC R14, c[0x0][0x600] ;  /* 0x00018000ff0e7b82 */ /* 0x000ea20000000800 */
[-CC-:B----4-:R-:W-:Y:S02]  /*cf010*/  SHF.R.U64 R11, R8, R12.reuse, R3.reuse ;  /* 0x0000000c080b7219 */ /* 0x190fe40000001203 */
[----:B------:R-:W-:Y:S02]  /*cf020*/  SHF.R.U32.HI R2, RZ, R12, R3 ;  /* 0x0000000cff027219 */ /* 0x000fe40000011603 */
[----:B------:R3:W4:Y:S03]  /*cf030*/  F2I.U32.TRUNC.NTZ R12, R5 ;  /* 0x00000005000c7305 */ /* 0x000726000020f000 */
[----:B------:R-:W1:Y:S01]  /*cf040*/  LDC R20, c[0x0][0x648] ;  /* 0x00019200ff147b82 */ /* 0x000e620000000800 */
[-C--:B0-----:R-:W-:Y:S02]  /*cf050*/  SHF.R.U64 R13, R11, R7.reuse, R2 ;  /* 0x000000070b0d7219 */ /* 0x081fe40000001202 */
[----:B------:R-:W-:-:S02]  /*cf060*/  SHF.L.U32 R6, R6, R7, RZ ;  /* 0x0000000706067219 */ /* 0x000fc400000006ff */
[-C--:B------:R-:W-:Y:S01]  /*cf070*/  SHF.R.U32.HI R3, RZ, R7.reuse, R2 ;  /* 0x00000007ff037219 */ /* 0x080fe20000011602 */
[----:B------:R-:W-:Y:S01]  /*cf080*/  IMAD.MOV.U32 R2, RZ, RZ, R13 ;  /* 0x000000ffff027224 */ /* 0x000fe200078e000d */
[----:B------:R-:W-:Y:S01]  /*cf090*/  SHF.L.U32 R16, R4, R7, RZ ;  /* 0x0000000704107219 */ /* 0x000fe200000006ff */
[----:B------:R-:W0:Y:S01]  /*cf0a0*/  LDC R21, c[0x0][0x638] ;  /* 0x00018e00ff157b82 */ /* 0x000e220000000800 */
[----:B------:R-:W-:-:S07]  /*cf0b0*/  LOP3.LUT R22, RZ, R6, RZ, 0x33, !PT ;  /* 0x00000006ff167212 */ /* 0x000fce00078e33ff */
[----:B------:R-:W0:Y:S01]  /*cf0c0*/  LDC R23, c[0x0][0x610] ;  /* 0x00018400ff177b82 */ /* 0x000e220000000800 */
[----:B---34-:R-:W-:Y:S05]  /*cf0d0*/  @!P0 BRA `(.L_x_296) ;  /* 0x0000000000288947 */ /* 0x018fea0003800000 */
[----:B------:R-:W3:Y:S02]  /*cf0e0*/  LDC R2, c[0x0][0x64c] ;  /* 0x00019300ff027b82 */ /* 0x000ee40000000800 */
[----:B---3--:R-:W-:-:S05]  /*cf0f0*/  IADD3 R7, P0, R13, R2, RZ ;  /* 0x000000020d077210 */ /* 0x008fca0007f1e0ff */
        /* <DEDUP_REMOVED lines=8> */
.L_x_296:
[----:B------:R-:W3:Y:S01]  /*cf180*/  LDC R4, c[0x0][0x65c] ;  /* 0x00019700ff047b82 */ /* 0x000ee20000000800 */
[----:B-1----:R-:W-:Y:S01]  /*cf190*/  SHF.R.U64 R3, R2, R20, R3 ;  /* 0x0000001402037219 */ /* 0x002fe20000001203 */
[----:B--2---:R-:W-:Y:S01]  /*cf1a0*/  VIADD R5, R14, 0xffffffff ;  /* 0xffffffff0e057836 */ /* 0x004fe20000000000 */
[----:B------:R-:W-:Y:S01]  /*cf1b0*/  LOP3.LUT R2, R11, R22, RZ, 0xc0, !PT ;  /* 0x000000160b027212 */ /* 0x000fe200078ec0ff */
[----:B------:R-:W-:Y:S02]  /*cf1c0*/  IMAD.MOV R12, RZ, RZ, -R12 ;  /* 0x000000ffff0c7224 */ /* 0x000fe400078e0a0c */
[----:B------:R-:W-:Y:S02]  /*cf1d0*/  IMAD.MOV.U32 R6, RZ, RZ, 0x1 ;  /* 0x00000001ff067424 */ /* 0x000fe400078e00ff */
[----:B------:R-:W-:Y:S01]  /*cf1e0*/  IMAD R2, R16, R3, R2 ;  /* 0x0000000310027224 */ /* 0x000fe200078e0202 */
[----:B---3--:R-:W-:Y:S01]  /*cf1f0*/  ISETP.NE.AND P0, PT, R4, 0x1, PT ;  /* 0x000000010400780c */ /* 0x008fe20003f05270 */
[----:B------:R-:W-:Y:S01]  /*cf200*/  IMAD.MOV R4, RZ, RZ, -R3 ;  /* 0x000000ffff047224 */ /* 0x000fe200078e0a03 */
[----:B------:R-:W-:-:S11]  /*cf210*/  LOP3.LUT R3, R8, R5, RZ, 0xc0, !PT ;  /* 0x0000000508037212 */ /* 0x000fd600078ec0ff */
[----:B------:R-:W-:Y:S02]  /*cf220*/  @P0 IMAD R17, R15, R12, R0 ;  /* 0x0000000c0f110224 */ /* 0x000fe400078e0200 */
[----:B0-----:R-:W-:Y:S02]  /*cf230*/  IMAD R0, R4, R21, R13 ;  /* 0x0000001504007224 */ /* 0x001fe400078e020d */
[----:B------:R-:W-:Y:S02]  /*cf240*/  IMAD R5, R2, R23, R17 ;  /* 0x0000001702057224 */ /* 0x000fe400078e0211 */
[----:B------:R-:W-:-:S05]  /*cf250*/  IMAD R0, R0, R14, R3 ;  /* 0x0000000e00007224 */ /* 0x000fca00078e0203 */
[----:B------:R-:W-:Y:S02]  /*cf260*/  SEL R4, R0, R5, !P0 ;  /* 0x0000000500047207 */ /* 0x000fe40004000000 */
[----:B------:R-:W-:-:S07]  /*cf270*/  SEL R5, R5, R0, !P0 ;  /* 0x0000000005057207 */ /* 0x000fce0004000000 */
.L_x_294:
[----:B------:R-:W-:-:S08]  /*cf280*/  NOP ;  /* 0x0000000000007918 */ /* 0x000fd00000000000 */
[----:B------:R-:W0:-:S00]  /*cf290*/  USETMAXREG.DEALLOC.CTAPOOL 0x18 ;  /* 0x00000018000079c8 */ /* 0x000e0000080e0500 */
[----:B------:R-:W-:-:S13]  /*cf2a0*/  ISETP.NE.AND P0, PT, RZ, UR6, PT ;  /* 0x00000006ff007c0c */ /* 0x000fda000bf05270 */
[----:B------:R-:W-:Y:S05]  /*cf2b0*/  @P0 EXIT ;  /* 0x000000000000094d */ /* 0x000fea0003800000 */
[----:B0-----:R-:W-:Y:S01]  /*cf2c0*/  LOP3.LUT P0, RZ, R6, 0xff, RZ, 0xc0, !PT ;  /* 0x000000ff06ff7812 */ /* 0x001fe2000780c0ff */
[----:B------:R-:W-:Y:S02]  /*cf2d0*/  IMAD.MOV.U32 R6, RZ, RZ, 0x1 ;  /* 0x00000001ff067424 */ /* 0x000fe400078e00ff */
[----:B------:R-:W-:-:S10]  /*cf2e0*/  IMAD.MOV.U32 R7, RZ, RZ, RZ ;  /* 0x000000ffff077224 */ /* 0x000fd400078e00ff */
[----:B------:R-:W-:Y:S05]  /*cf2f0*/  @!P0 BRA `(.L_x_297) ;  /* 0x0000000c00488947 */ /* 0x000fea0003800000 */
[----:B------:R-:W0:Y:S01]  /*cf300*/  LDC R0, c[0x0][0x28c] ;  /* 0x0000a300ff007b82 */ /* 0x000e220000000800 */
[----:B------:R-:W1:Y:S01]  /*cf310*/  S2R R2, SR_TID.X ;  /* 0x0000000000027919 */ /* 0x000e620000002100 */
[----:B------:R-:W-:Y:S01]  /*cf320*/  ULDC UR8, c[0x0][0xc] ;  /* 0x0000030000087ab9 */ /* 0x000fe20000000800 */
[----:B------:R-:W-:Y:S01]  /*cf330*/  ULDC UR9, c[0x0][0x10] ;  /* 0x0000040000097ab9 */ /* 0x000fe20000000800 */
[----:B------:R-:W-:Y:S01]  /*cf340*/  ULDC UR5, c[0x0][0x658] ;  /* 0x0001960000057ab9 */ /* 0x000fe20000000800 */
[----:B------:R-:W-:Y:S01]  /*cf350*/  UMOV UR6, 0xffffffff ;  /* 0xffffffff00067882 */ /* 0x000fe20000000000 */
[----:B------:R-:W-:Y:S01]  /*cf360*/  UMOV UR11, 0x1 ;  /* 0x00000001000b7882 */ /* 0x000fe20000000000 */
[----:B------:R-:W-:Y:S01]  /*cf370*/  UIMAD.WIDE.U32 UR8, UR8, UR9, URZ ;  /* 0x00000009080872a5 */ /* 0x000fe2000f8e003f */
[----:B------:R-:W-:Y:S01]  /*cf380*/  BSSY B0, `(.L_x_297) ;  /* 0x00000c9000007945 */ /* 0x000fe20003800000 */
[----:B------:R-:W-:Y:S01]  /*cf390*/  USHF.L.U32 UR10, UR6, UR5, URZ ;  /* 0x00000005060a7299 */ /* 0x000fe2000800063f */
[----:B------:R-:W-:Y:S01]  /*cf3a0*/  IMAD.MOV.U32 R9, RZ, RZ, 0x1 ;  /* 0x00000001ff097424 */ /* 0x000fe200078e00ff */
[----:B------:R-:W-:Y:S01]  /*cf3b0*/  USHF.L.U32 UR18, UR11, UR5, URZ ;  /* 0x000000050b127299 */ /* 0x000fe2000800063f */
[----:B------:R-:W-:Y:S01]  /*cf3c0*/  IMAD.MOV.U32 R6, RZ, RZ, 0x1 ;  /* 0x00000001ff067424 */ /* 0x000fe200078e00ff */
[----:B------:R-:W-:Y:S01]  /*cf3d0*/  ULDC UR4, c[0x0][0x600] ;  /* 0x0001800000047ab9 */ /* 0x000fe20000000800 */
[----:B------:R-:W-:Y:S01]  /*cf3e0*/  ULDC UR5, c[0x0][0x14] ;  /* 0x0000050000057ab9 */ /* 0x000fe20000000800 */
[----:B------:R-:W-:Y:S01]  /*cf3f0*/  IMAD.MOV.U32 R7, RZ, RZ, RZ ;  /* 0x000000ffff077224 */ /* 0x000fe200078e00ff */
[----:B------:R-:W-:-:S02]  /*cf400*/  UIMAD.WIDE.U32 UR20, UR8, UR5, URZ ;  /* 0x00000005081472a5 */ /* 0x000fc4000f8e003f */
[----:B------:R-:W-:Y:S02]  /*cf410*/  UIMAD UR6, UR9, UR5, URZ ;  /* 0x00000005090672a4 */ /* 0x000fe4000f8e023f */
[----:B------:R-:W-:Y:S02]  /*cf420*/  ULOP3.LUT UR24, UR7, 0x2, URZ, 0xfc, !UPT ;  /* 0x0000000207187892 */ /* 0x000fe4000f8efc3f */
[----:B------:R-:W-:Y:S01]  /*cf430*/  UIADD3 UR4, UR4, -0x1, URZ ;  /* 0xffffffff04047890 */ /* 0x000fe2000fffe03f */
[----:B0-----:R-:W-:Y:S01]  /*cf440*/  VIADD R0, R0, 0x3f ;  /* 0x0000003f00007836 */ /* 0x001fe20000000000 */
[----:B------:R-:W-:Y:S02]  /*cf450*/  ULOP3.LUT UR13, URZ, UR10, URZ, 0x33, !UPT ;  /* 0x0000000a3f0d7292 */ /* 0x000fe4000f8e333f */
[----:B------:R-:W-:Y:S02]  /*cf460*/  UIADD3 UR6, UR21, UR6, URZ ;  /* 0x0000000615067290 */ /* 0x000fe4000fffe03f */
[----:B------:R-:W-:Y:S01]  /*cf470*/  SHF.R.S32.HI R3, RZ, 0x1f, R0 ;  /* 0x0000001fff037819 */ /* 0x000fe20000011400 */
[----:B------:R-:W-:-:S03]  /*cf480*/  ULDC.64 UR22, c[0x0][0x198] ;  /* 0x0000660000167ab9 */ /* 0x000fc60000000a00 */
[----:B------:R-:W-:Y:S02]  /*cf490*/  LEA.HI R0, R3, R0, RZ, 0x6 ;  /* 0x0000000003007211 */ /* 0x000fe400078f30ff */
[C---:B-1----:R-:W-:Y:S02]  /*cf4a0*/  LOP3.LUT P2, RZ, R2.reuse, 0x7f, RZ, 0xc0, !PT ;  /* 0x0000007f02ff7812 */ /* 0x042fe4000784c0ff */
[----:B------:R-:W-:Y:S02]  /*cf4b0*/  SHF.R.S32.HI R0, RZ, 0x6, R0 ;  /* 0x00000006ff007819 */ /* 0x000fe40000011400 */
[----:B------:R-:W-:-:S03]  /*cf4c0*/  LOP3.LUT P0, RZ, R2, 0x1f, RZ, 0xc0, !PT ;  /* 0x0000001f02ff7812 */ /* 0x000fc6000780c0ff */
[----:B------:R-:W-:Y:S01]  /*cf4d0*/  VIADD R14, R0, 0x1 ;  /* 0x00000001000e7836 */ /* 0x000fe20000000000 */
[----:B------:R-:W-:-:S13]  /*cf4e0*/  PLOP3.LUT P0, PT, P0, P2, PT, 0x8a, 0x0 ;  /* 0x000000000000781c */ /* 0x000fda0000705172 */
.L_x_309:
[----:B------:R-:W-:-:S03]  /*cf4f0*/  UMOV UR5, 0xffffffff ;  /* 0xffffffff00057882 */ /* 0x000fc60000000000 */
[----:B------:R-:W-:Y:S05]  /*cf500*/  BRA.DIV UR5, `(.L_x_298) ;  /* 0x0000000e059c7947 */ /* 0x000fea000b800000 */
[----:B------:R-:W-:-:S13]  /*cf510*/  ELECT P1, URZ, PT ;  /* 0x00000000003f782f */ /* 0x000fda0003820000 */
.L_x_319:
[----:B------:R-:W0:Y:S01]  /*cf520*/  LDC R2, c[0x0][0x28c] ;  /* 0x0000a300ff027b82 */ /* 0x000e220000000800 */
[----:B------:R-:W-:Y:S01]  /*cf530*/  BSSY B1, `(.L_x_299) ;  /* 0x0000035000017945 */ /* 0x000fe20003800000 */
[----:B0-----:R-:W-:-:S13]  /*cf540*/  ISETP.LT.OR P1, PT, R2, 0x1, !P1 ;  /* 0x000000010200780c */ /* 0x001fda0004f21670 */
[----:B------:R-:W-:Y:S05]  /*cf550*/  @P1 BRA `(.L_x_300) ;  /* 0x0000000000c81947 */ /* 0x000fea0003800000 */
[----:B------:R-:W-:Y:S02]  /*cf560*/  IMAD.SHL.U32 R4, R4, 0x200, RZ ;  /* 0x0000020004047824 */ /* 0x000fe400078e00ff */
[----:B------:R-:W-:Y:S02]  /*cf570*/  IMAD.SHL.U32 R5, R5, 0x200, RZ ;  /* 0x0000020005057824 */ /* 0x000fe400078e00ff */
[----:B------:R-:W-:Y:S02]  /*cf580*/  IMAD.MOV.U32 R13, RZ, RZ, RZ ;  /* 0x000000ffff0d7224 */ /* 0x000fe400078e00ff */
[----:B------:R-:W-:Y:S02]  /*cf590*/  IMAD.MOV.U32 R2, RZ, RZ, R14 ;  /* 0x000000ffff027224 */ /* 0x000fe400078e000e */
[----:B------:R-:W-:Y:S02]  /*cf5a0*/  IMAD.MOV.U32 R3, RZ, RZ, R6 ;  /* 0x000000ffff037224 */ /* 0x000fe400078e0006 */
[----:B------:R-:W-:-:S07]  /*cf5b0*/  IMAD.MOV.U32 R8, RZ, RZ, R7 ;  /* 0x000000ffff087224 */ /* 0x000fce00078e0007 */
.L_x_304:
[----:B------:R-:W0:Y:S01]  /*cf5c0*/  S2R R12, SR_CgaCtaId ;  /* 0x00000000000c7919 */ /* 0x000e220000008800 */
[----:B-1----:R-:W-:-:S04]  /*cf5d0*/  MOV R11, 0x400 ;  /* 0x00000400000b7802 */ /* 0x002fc80000000f00 */
[----:B0-----:R-:W-:Y:S02]  /*cf5e0*/  LEA R15, R12, R11, 0x18 ;  /* 0x0000000b0c0f7211 */ /* 0x001fe400078ec0ff */
[----:B------:R-:W-:Y:S01]  /*cf5f0*/  SHF.L.U32 R11, R3, 0x1f, RZ ;  /* 0x0000001f030b7819 */ /* 0x000fe200000006ff */
[----:B------:R-:W0:Y:S02]  /*cf600*/  @!P2 LDC R12, c[0x0][0x500] ;  /* 0x00014000ff0cab82 */ /* 0x000e240000000800 */
[----:B------:R-:W-:-:S04]  /*cf610*/  IMAD R16, R8, 0x8, R15 ;  /* 0x0000000808107824 */ /* 0x000fc800078e020f */
[----:B------:R-:W1:Y:S02]  /*cf620*/  SYNCS.PHASECHK.TRANS64.TRYWAIT P1, [R16+URZ+0x18], R11 ;  /* 0x0000180b100075a7 */ /* 0x000e64000802017f */
[----:B-1----:R-:W-:Y:S05]  /*cf630*/  @!P1 BRA `(.L_x_301) ;  /* 0x0000000c00709947 */ /* 0x002fea0003800000 */
.L_x_320:
[----:B------:R-:W-:Y:S01]  /*cf640*/  UPRMT UR5, UR24, 0x9910, URZ ;  /* 0x0000991018057896 */ /* 0x000fe2000800003f */
[----:B0-----:R0:W-:Y:S03]  /*cf650*/  @!P2 SYNCS.ARRIVE.TRANS64 RZ, [R16+URZ], R12 ;  /* 0x0000000c10ffa9a7 */ /* 0x0011e6000800003f */
[----:B------:R-:W-:-:S06]  /*cf660*/  UISETP.NE.AND UP0, UPT, UR5, 0x2, UPT ;  /* 0x000000020500788c */ /* 0x000fcc000bf05270 */
[----:B------:R-:W-:-:S13]  /*cf670*/  PLOP3.LUT P1, PT, PT, PT, UP0, 0x80, 0x0 ;  /* 0x000000000000781c */ /* 0x000fda0003f2f008 */
[----:B0-----:R-:W-:Y:S05]  /*cf680*/  @P1 BRA `(.L_x_302) ;  /* 0x0000000000041947 */ /* 0x001fea0003800000 */
[----:B------:R-:W-:Y:S01]  /*cf690*/  BPT.TRAP 0x1 ;  /* 0x000000040000795c */ /* 0x000fe20000300000 */
.L_x_302:
[----:B------:R-:W-:Y:S05]  /*cf6a0*/  @P0 BRA `(.L_x_303) ;  /* 0x0000000000040947 */ /* 0x000fea0003800000 */
[----:B------:R-:W-:Y:S01]  /*cf6b0*/  BPT.TRAP 0x1 ;  /* 0x000000040000795c */ /* 0x000fe20000300000 */
.L_x_303:
[----:B------:R-:W-:Y:S01]  /*cf6c0*/  IMAD R15, R8, 0x8000, R15 ;  /* 0x00008000080f7824 */ /* 0x000fe200078e020f */
[----:B------:R-:W-:Y:S01]  /*cf6d0*/  R2UR UR9, R16 ;  /* 0x00000000100972ca */ /* 0x000fe200000e0000 */
[----:B------:R-:W-:Y:S01]  /*cf6e0*/  VIADD R2, R2, 0xffffffff ;  /* 0xffffffff02027836 */ /* 0x000fe20000000000 */
[----:B------:R-:W-:Y:S01]  /*cf6f0*/  UIADD3 UR14, UP0, UR22, 0xf0, URZ ;  /* 0x000000f0160e7890 */ /* 0x000fe2000ff1e03f */
[----:B------:R-:W-:Y:S01]  /*cf700*/  R2UR UR11, R5 ;  /* 0x00000000050b72ca */ /* 0x000fe200000e0000 */
[----:B------:R-:W-:Y:S01]  /*cf710*/  UIADD3 UR26, UP1, UR22, 0x1f0, URZ ;  /* 0x000001f0161a7890 */ /* 0x000fe2000ff3e03f */
[----:B------:R-:W-:Y:S01]  /*cf720*/  R2UR UR5, R15 ;  /* 0x000000000f0572ca */ /* 0x000fe200000e0000 */
[----:B------:R-:W-:Y:S01]  /*cf730*/  UIADD3.X UR15, URZ, UR23, URZ, UP0, !UPT ;  /* 0x000000173f0f7290 */ /* 0x000fe200087fe43f */
[C---:B------:R-:W-:Y:S01]  /*cf740*/  R2UR UR10, R13.reuse ;  /* 0x000000000d0a72ca */ /* 0x040fe200000e0000 */
[----:B------:R-:W-:Y:S01]  /*cf750*/  VIADD R8, R8, 0x1 ;  /* 0x0000000108087836 */ /* 0x000fe20000000000 */
[----:B------:R-:W-:Y:S01]  /*cf760*/  R2UR UR12, R10 ;  /* 0x000000000a0c72ca */ /* 0x000fe200000e0000 */
[----:B------:R-:W-:Y:S01]  /*cf770*/  UIADD3.X UR27, URZ, UR23, URZ, UP1, !UPT ;  /* 0x000000173f1b7290 */ /* 0x000fe20008ffe43f */
[----:B------:R-:W-:Y:S01]  /*cf780*/  R2UR UR19, R4 ;  /* 0x00000000041372ca */ /* 0x000fe200000e0000 */
[----:B------:R-:W-:Y:S01]  /*cf790*/  UMOV UR16, 0x0 ;  /* 0x0000000000107882 */ /* 0x000fe20000000000 */
[----:B------:R-:W-:Y:S01]  /*cf7a0*/  ISETP.GT.AND P3, PT, R2, 0x1, PT ;  /* 0x000000010200780c */ /* 0x000fe20003f64270 */
[----:B------:R-:W-:Y:S01]  /*cf7b0*/  UMOV UR17, 0x10000000 ;  /* 0x1000000000117882 */ /* 0x000fe20000000000 */
[----:B------:R-:W-:Y:S01]  /*cf7c0*/  ISETP.NE.AND P1, PT, R8, 0x3, PT ;  /* 0x000000030800780c */ /* 0x000fe20003f25270 */
[----:B------:R-:W-:-:S02]  /*cf7d0*/  VIADD R13, R13, 0x40 ;  /* 0x000000400d0d7836 */ /* 0x000fc40000000000 */
[----:B------:R-:W-:Y:S01]  /*cf7e0*/  UIADD3 UR8, UR5, 0x100, URZ ;  /* 0x0000010005087890 */ /* 0x000fe2000fffe03f */
[----:B------:R-:W-:Y:S01]  /*cf7f0*/  SEL R12, RZ, 0x1, P1 ;  /* 0x00000001ff0c7807 */ /* 0x000fe20000800000 */
[----:B------:R-:W-:Y:S01]  /*cf800*/  UIADD3 UR5, UR5, 0x18100, URZ ;  /* 0x0001810005057890 */ /* 0x000fe2000fffe03f */
[----:B------:R-:W-:Y:S02]  /*cf810*/  SEL R8, R8, RZ, P1 ;  /* 0x000000ff08087207 */ /* 0x000fe40000800000 */
[----:B------:R-:W-:-:S04]  /*cf820*/  LOP3.LUT R3, R3, R12, RZ, 0x3c, !PT ;  /* 0x0000000c03037212 */ /* 0x000fc800078e3cff */
[----:B------:R0:W-:Y:S02]  /*cf830*/  UTMALDG.3D [UR8], [UR14], desc[UR16] ;  /* 0x000010080e0075b4 */ /* 0x0001e40008011000 */
[----:B0-----:R-:W-:Y:S01]  /*cf840*/  UMOV UR8, UR5 ;  /* 0x0000000500087c82 */ /* 0x001fe20008000000 */
[----:B------:R-:W-:Y:S02]  /*cf850*/  UMOV UR11, UR19 ;  /* 0x00000013000b7c82 */ /* 0x000fe40008000000 */
[----:B------:R0:W-:Y:S02]  /*cf860*/  UTMALDG.3D [UR8], [UR26], desc[UR16] ;  /* 0x000010081a0075b4 */ /* 0x0001e40008011000 */
[----:B0-----:R-:W-:Y:S05]  /*cf870*/  @P3 BRA `(.L_x_304) ;  /* 0xfffffffc00503947 */ /* 0x001fea000383ffff */
.L_x_300:
[----:B------:R-:W-:Y:S05]  /*cf880*/  BSYNC B1 ;  /* 0x0000000000017941 */ /* 0x000fea0003800000 */
.L_x_299:
[----:B-1----:R-:W2:Y:S01]  /*cf890*/  LDL.LU R16, [R1+0x1c94] ;  /* 0x001c940001107983 */ /* 0x002ea20000300800 */
[----:B------:R-:W-:Y:S01]  /*cf8a0*/  LOP3.LUT P1, RZ, R9, 0xff, RZ, 0xc0, !PT ;  /* 0x000000ff09ff7812 */ /* 0x000fe2000782c0ff */
[C---:B------:R-:W-:Y:S01]  /*cf8b0*/  IMAD.IADD R4, R0.reuse, 0x1, R7 ;  /* 0x0000000100047824 */ /* 0x040fe200078e0207 */
[----:B------:R-:W-:Y:S01]  /*cf8c0*/  ULDC.64 UR8, c[0x0][0x650] ;  /* 0x0001940000087ab9 */ /* 0x000fe20000000a00 */
[----:B------:R-:W3:Y:S01]  /*cf8d0*/  LDL.LU R15, [R1+0x1c98] ;  /* 0x001c9800010f7983 */ /* 0x000ee20000300800 */
[----:B------:R-:W-:Y:S01]  /*cf8e0*/  ISETP.GE.U32.AND P3, PT, R0, 0x3, PT ;  /* 0x000000030000780c */ /* 0x000fe20003f66070 */
[----:B------:R-:W-:Y:S01]  /*cf8f0*/  BSSY B1, `(.L_x_305) ;  /* 0x000006f000017945 */ /* 0x000fe20003800000 */
[----:B------:R-:W-:Y:S01]  /*cf900*/  IMAD.MOV.U32 R10, RZ, RZ, -0x1 ;  /* 0xffffffffff0a7424 */ /* 0x000fe200078e00ff */
[----:B------:R-:W-:-:S06]  /*cf910*/  PRMT R9, RZ, 0x7610, R9 ;  /* 0x00007610ff097816 */ /* 0x000fcc0000000009 */
[----:B------:R-:W0:Y:S01]  /*cf920*/  @P1 S2R R3, SR_CgaCtaId ;  /* 0x0000000000031919 */ /* 0x000e220000008800 */
[----:B------:R-:W-:-:S04]  /*cf930*/  @P1 MOV R2, 0x400 ;  /* 0x0000040000021802 */ /* 0x000fc80000000f00 */
[----:B0-----:R-:W-:-:S04]  /*cf940*/  @P1 LEA R2, R3, R2, 0x18 ;  /* 0x0000000203021211 */ /* 0x001fc800078ec0ff */
[----:B------:R0:W-:Y:S01]  /*cf950*/  @P1 SYNCS.ARRIVE.TRANS64.A1T0 RZ, [R2+URZ+0x48], RZ ;  /* 0x000048ff02ff19a7 */ /* 0x0001e2000810003f */
[----:B------:R-:W-:-:S04]  /*cf960*/  ISETP.GT.U32.AND P1, PT, R4, 0x2, PT ;  /* 0x000000020400780c */ /* 0x000fc80003f24070 */
[----:B------:R-:W-:Y:S01]  /*cf970*/  ISETP.LT.U32.AND P1, PT, R0, 0x3, P1 ;  /* 0x000000030000780c */ /* 0x000fe20000f21070 */
[----:B0-----:R-:W-:-:S05]  /*cf980*/  IMAD.WIDE.U32 R2, R4, -0x55555555, RZ ;  /* 0xaaaaaaab04027825 */ /* 0x001fca00078e00ff */
[----:B------:R-:W-:Y:S02]  /*cf990*/  SHF.R.U32.HI R5, RZ, 0x1, R3 ;  /* 0x00000001ff057819 */ /* 0x000fe40000011603 */
[----:B------:R-:W-:Y:S02]  /*cf9a0*/  SEL R3, RZ, 0x1, !P1 ;  /* 0x00000001ff037807 */ /* 0x000fe40004800000 */
[----:B------:R-:W-:Y:S01]  /*cf9b0*/  PRMT R2, RZ, 0x7610, R2 ;  /* 0x00007610ff027816 */ /* 0x000fe20000000002 */
[----:B------:R-:W-:Y:S01]  /*cf9c0*/  IMAD R7, R5, -0x3, R4 ;  /* 0xfffffffd05077824 */ /* 0x000fe200078e0204 */
[----:B------:R-:W-:Y:S01]  /*cf9d0*/  LOP3.LUT R6, R6, R3, RZ, 0x3c, !PT ;  /* 0x0000000306067212 */ /* 0x000fe200078e3cff */
[----:B------:R-:W-:-:S03]  /*cf9e0*/  IMAD.MOV.U32 R4, RZ, RZ, -0x1 ;  /* 0xffffffffff047424 */ /* 0x000fc600078e00ff */
[----:B------:R-:W-:Y:S01]  /*cf9f0*/  @P3 LOP3.LUT R6, R6, 0x1, R5, 0x78, !PT ;  /* 0x0000000106063812 */ /* 0x000fe200078e7805 */
[----:B------:R-:W-:Y:S01]  /*cfa00*/  IMAD.MOV.U32 R5, RZ, RZ, -0x1 ;  /* 0xffffffffff057424 */ /* 0x000fe200078e00ff */
[----:B---3--:R-:W-:-:S04]  /*cfa10*/  IADD3 R15, P1, R15, UR20, RZ ;  /* 0x000000140f0f7c10 */ /* 0x008fc8000ff3e0ff */
[----:B--2---:R-:W-:Y:S01]  /*cfa20*/  IADD3.X R16, R16, UR6, RZ, P1, !PT ;  /* 0x0000000610107c10 */ /* 0x004fe20008ffe4ff */
[----:B------:R0:W-:Y:S01]  /*cfa30*/  STL [R1+0x1c98], R15 ;  /* 0x001c980f01007387 */ /* 0x0001e20000100800 */
[----:B------:R-:W-:-:S03]  /*cfa40*/  ISETP.GE.U32.AND P1, PT, R15, UR8, PT ;  /* 0x000000080f007c0c */ /* 0x000fc6000bf26070 */
[----:B------:R0:W-:Y:S01]  /*cfa50*/  STL [R1+0x1c94], R16 ;  /* 0x001c941001007387 */ /* 0x0001e20000100800 */
[----:B------:R-:W-:-:S13]  /*cfa60*/  ISETP.GE.U32.AND.EX P1, PT, R16, UR9, PT, P1 ;  /* 0x0000000910007c0c */ /* 0x000fda000bf26110 */
[----:B0-----:R-:W-:Y:S05]  /*cfa70*/  @P1 BRA `(.L_x_306) ;  /* 0x0000000400581947 */ /* 0x001fea0003800000 */
[----:B------:R-:W0:Y:S01]  /*cfa80*/  S2R R8, SR_CTAID.X ;  /* 0x0000000000087919 */ /* 0x000e220000002500 */
[----:B------:R-:W1:Y:S01]  /*cfa90*/  LDC R11, c[0x0][0x65c] ;  /* 0x00019700ff0b7b82 */ /* 0x000e620000000800 */
[----:B------:R-:W-:Y:S01]  /*cfaa0*/  ULDC UR5, c[0x0][0x150] ;  /* 0x0000540000057ab9 */ /* 0x000fe20000000800 */
[----:B------:R-:W-:Y:S01]  /*cfab0*/  ULDC.64 UR8, c[0x0][0x628] ;  /* 0x00018a0000087ab9 */ /* 0x000fe20000000a00 */
[----:B------:R-:W2:Y:S01]  /*cfac0*/  S2R R5, SR_CTAID.Y ;  /* 0x0000000000057919 */ /* 0x000ea20000002600 */
[----:B------:R-:W-:Y:S01]  /*cfad0*/  ISETP.NE.U32.AND P1, PT, RZ, UR8, PT ;  /* 0x00000008ff007c0c */ /* 0x000fe2000bf25070 */
[----:B------:R-:W-:-:S03]  /*cfae0*/  ULDC UR10, c[0x0][0x630] ;  /* 0x00018c00000a7ab9 */ /* 0x000fc60000000800 */
[----:B------:R-:W3:Y:S01]  /*cfaf0*/  LDC R3, c[0x0][0x144] ;  /* 0x00005100ff037b82 */ /* 0x000ee20000000800 */
[----:B------:R-:W-:-:S07]  /*cfb00*/  ISETP.NE.AND.EX P1, PT, RZ, UR9, PT, P1 ;  /* 0x00000009ff007c0c */ /* 0x000fce000bf25310 */
[----:B------:R-:W4:Y:S01]  /*cfb10*/  LDC R12, c[0x0][0x148] ;  /* 0x00005200ff0c7b82 */ /* 0x000f220000000800 */
[----:B-1----:R-:W-:Y:S02]  /*cfb20*/  ISETP.NE.AND P4, PT, R11, 0x1, PT ;  /* 0x000000010b00780c */ /* 0x002fe40003f85270 */
[----:B0-----:R-:W-:Y:S02]  /*cfb30*/  I2FP.F32.U32 R2, R8 ;  /* 0x0000000800027245 */ /* 0x001fe40000201000 */
[----:B--2---:R-:W-:-:S03]  /*cfb40*/  I2FP.F32.U32 R4, R5 ;  /* 0x0000000500047245 */ /* 0x004fc60000201000 */
[----:B------:R-:W-:Y:S01]  /*cfb50*/  FMUL R2, R2, UR5 ;  /* 0x0000000502027c20 */ /* 0x000fe20008400000 */
[----:B------:R-:W-:Y:S02]  /*cfb60*/  ULDC UR5, c[0x0][0x154] ;  /* 0x0000550000057ab9 */ /* 0x000fe40000000800 */
[----:B------:R-:W-:-:S03]  /*cfb70*/  FMUL R10, R4, UR5 ;  /* 0x00000005040a7c20 */ /* 0x000fc60008400000 */
[----:B------:R-:W0:Y:S08]  /*cfb80*/  F2I.U32.TRUNC.NTZ R2, R2 ;  /* 0x0000000200027305 */ /* 0x000e30000020f000 */
[----:B------:R-:W1:Y:S01]  /*cfb90*/  F2I.U32.TRUNC.NTZ R10, R10 ;  /* 0x0000000a000a7305 */ /* 0x000e62000020f000 */
[----:B0-----:R-:W-:Y:S02]  /*cfba0*/  IMAD.MOV R4, RZ, RZ, -R2 ;  /* 0x000000ffff047224 */ /* 0x001fe400078e0a02 */
[----:B------:R-:W-:-:S02]  /*cfbb0*/  IMAD.MOV.U32 R2, RZ, RZ, R15 ;  /* 0x000000ffff027224 */ /* 0x000fc400078e000f */
[----:B---3--:R-:W-:Y:S02]  /*cfbc0*/  IMAD R8, R3, R4, R8 ;  /* 0x0000000403087224 */ /* 0x008fe400078e0208 */
[----:B-1----:R-:W-:-:S04]  /*cfbd0*/  IMAD.MOV R3, RZ, RZ, -R10 ;  /* 0x000000ffff037224 */ /* 0x002fc800078e0a0a */
[----:B----4-:R-:W-:Y:S02]  /*cfbe0*/  @P4 IMAD R8, R12, R3, R5 ;  /* 0x000000030c084224 */ /* 0x010fe400078e0205 */
[----:B------:R-:W-:Y:S01]  /*cfbf0*/  IMAD.MOV.U32 R3, RZ, RZ, R16 ;  /* 0x000000ffff037224 */ /* 0x000fe200078e0010 */
[----:B------:R-:W-:Y:S06]  /*cfc00*/  @!P1 BRA `(.L_x_307) ;  /* 0x0000000000289947 */ /* 0x000fec0003800000 */
[----:B------:R-:W-:Y:S02]  /*cfc10*/  ULDC UR5, c[0x0][0x634] ;  /* 0x00018d0000057ab9 */ /* 0x000fe40000000800 */
[----:B------:R-:W-:-:S05]  /*cfc20*/  IADD3 R3, P1, R15, UR5, RZ ;  /* 0x000000050f037c10 */ /* 0x000fca000ff3e0ff */
[----:B------:R-:W-:-:S04]  /*cfc30*/  IMAD.X R11, RZ, RZ, R16, P1 ;  /* 0x000000ffff0b7224 */ /* 0x000fc800008e0610 */
[----:B------:R-:W-:-:S04]  /*cfc40*/  IMAD.WIDE.U32 R4, R11, UR8, RZ ;  /* 0x000000080b047c25 */ /* 0x000fc8000f8e00ff */
[----:B------:R-:W-:-:S04]  /*cfc50*/  IMAD.WIDE.U32 R4, P1, R3, UR9, R4 ;  /* 0x0000000903047c25 */ /* 0x000fc8000f820004 */
[----:B------:R-:W-:-:S04]  /*cfc60*/  IMAD.WIDE.U32 R2, R3, UR8, RZ ;  /* 0x0000000803027c25 */ /* 0x000fc8000f8e00ff */
[----:B------:R-:W-:Y:S01]  /*cfc70*/  IMAD.MOV.U32 R2, RZ, RZ, R5 ;  /* 0x000000ffff027224 */ /* 0x000fe200078e0005 */
[----:B------:R-:W-:Y:S01]  /*cfc80*/  IADD3 RZ, P3, R3, R4, RZ ;  /* 0x0000000403ff7210 */ /* 0x000fe20007f7e0ff */
[----:B------:R-:W-:-:S04]  /*cfc90*/  IMAD.X R3, RZ, RZ, RZ, P1 ;  /* 0x000000ffff037224 */ /* 0x000fc800008e06ff */
[----:B------:R-:W-:-:S08]  /*cfca0*/  IMAD.WIDE.U32.X R2, R11, UR9, R2, P3 ;  /* 0x000000090b027c25 */ /* 0x000fd000098e0402 */
.L_x_307:
[--C-:B------:R-:W-:Y:S01]  /*cfcb0*/  SHF.R.U64 R10, R2, UR10, R3.reuse ;  /* 0x0000000a020a7c19 */ /* 0x100fe20008001203 */
[----:B------:R-:W-:Y:S01]  /*cfcc0*/  ULDC.64 UR8, c[0x0][0x620] ;  /* 0x0001880000087ab9 */ /* 0x000fe20000000a00 */
[----:B------:R-:W-:Y:S01]  /*cfcd0*/  SHF.R.U32.HI R2, RZ, UR10, R3 ;  /* 0x0000000aff027c19 */ /* 0x000fe20008011603 */
[----:B------:R-:W-:Y:S01]  /*cfce0*/  IMAD.MOV.U32 R3, RZ, RZ, R16 ;  /* 0x000000ffff037224 */ /* 0x000fe200078e0010 */
[----:B------:R-:W-:Y:S01]  /*cfcf0*/  IADD3 R11, P1, RZ, -R10, RZ ;  /* 0x8000000aff0b7210 */ /* 0x000fe20007f3e0ff */
[----:B------:R-:W-:-:S04]  /*cfd00*/  ULDC UR5, c[0x0][0x618] ;  /* 0x0001860000057ab9 */ /* 0x000fc80000000800 */
[----:B------:R-:W-:-:S04]  /*cfd10*/  IMAD.X R2, RZ, RZ, ~R2, P1 ;  /* 0x000000ffff027224 */ /* 0x000fc800008e0e02 */
[----:B------:R-:W-:-:S04]  /*cfd20*/  IMAD R2, R2, UR8, RZ ;  /* 0x0000000802027c24 */ /* 0x000fc8000f8e02ff */
[----:B------:R-:W-:Y:S02]  /*cfd30*/  IMAD R5, R11, UR9, R2 ;  /* 0x000000090b057c24 */ /* 0x000fe4000f8e0202 */
[----:B------:R-:W-:-:S04]  /*cfd40*/  IMAD.MOV.U32 R2, RZ, RZ, R15 ;  /* 0x000000ffff027224 */ /* 0x000fc800078e000f */
[----:B------:R-:W-:Y:S01]  /*cfd50*/  IMAD.WIDE.U32 R2, R11, UR8, R2 ;  /* 0x000000080b027c25 */ /* 0x000fe2000f8e0002 */
[----:B------:R-:W-:Y:S02]  /*cfd60*/  ULDC.64 UR8, c[0x0][0x640] ;  /* 0x0001900000087ab9 */ /* 0x000fe40000000a00 */
[----:B------:R-:W-:Y:S01]  /*cfd70*/  ISETP.NE.U32.AND P1, PT, RZ, UR8, PT ;  /* 0x00000008ff007c0c */ /* 0x000fe2000bf25070 */
[----:B------:R-:W-:-:S03]  /*cfd80*/  IMAD.IADD R3, R3, 0x1, R5 ;  /* 0x0000000103037824 */ /* 0x000fc600078e0205 */
[----:B------:R-:W-:Y:S02]  /*cfd90*/  ISETP.NE.AND.EX P1, PT, RZ, UR9, PT, P1 ;  /* 0x00000009ff007c0c */ /* 0x000fe4000bf25310 */
[--C-:B------:R-:W-:Y:S02]  /*cfda0*/  SHF.R.U64 R11, R2, UR5, R3.reuse ;  /* 0x00000005020b7c19 */ /* 0x100fe40008001203 */
[----:B------:R-:W-:Y:S01]  /*cfdb0*/  SHF.R.U32.HI R2, RZ, UR5, R3 ;  /* 0x00000005ff027c19 */ /* 0x000fe20008011603 */
[----:B------:R-:W-:-:S03]  /*cfdc0*/  ULDC UR5, c[0x0][0x608] ;  /* 0x0001820000057ab9 */ /* 0x000fc60000000800 */
[--C-:B------:R-:W-:Y:S02]  /*cfdd0*/  SHF.R.U64 R12, R11, UR5, R2.reuse ;  /* 0x000000050b0c7c19 */ /* 0x100fe40008001202 */
[----:B------:R-:W-:Y:S01]  /*cfde0*/  SHF.R.U32.HI R3, RZ, UR5, R2 ;  /* 0x00000005ff037c19 */ /* 0x000fe20008011602 */
[----:B------:R-:W-:-:S03]  /*cfdf0*/  ULDC UR5, c[0x0][0x658] ;  /* 0x0001960000057ab9 */ /* 0x000fc60000000800 */
[--C-:B------:R-:W-:Y:S02]  /*cfe00*/  SHF.R.U64 R13, R12, UR5, R3.reuse ;  /* 0x000000050c0d7c19 */ /* 0x100fe40008001203 */
[----:B------:R-:W-:-:S03]  /*cfe10*/  SHF.R.U32.HI R15, RZ, UR5, R3 ;  /* 0x00000005ff0f7c19 */ /* 0x000fc60008011603 */
[----:B------:R-:W-:Y:S02]  /*cfe20*/  IMAD.MOV.U32 R2, RZ, RZ, R13 ;  /* 0x000000ffff027224 */ /* 0x000fe400078e000d */
        /* <DEDUP_REMOVED lines=12> */
.L_x_308:
[----:B------:R-:W-:Y:S01]  /*cfef0*/  ULDC UR5, c[0x0][0x648] ;  /* 0x0001920000057ab9 */ /* 0x000fe20000000800 */
[----:B------:R-:W-:Y:S02]  /*cff00*/  LOP3.LUT R12, R12, UR13, RZ, 0xc0, !PT ;  /* 0x0000000d0c0c7c12 */ /* 0x000fe4000f8ec0ff */
[----:B------:R-:W-:Y:S01]  /*cff10*/  SHF.R.U64 R3, R2, UR5, R3 ;  /* 0x0000000502037c19 */ /* 0x000fe20008001203 */
[----:B------:R-:W-:-:S04]  /*cff20*/  ULDC UR5, c[0x0][0x638] ;  /* 0x00018e0000057ab9 */ /* 0x000fc80000000800 */
[----:B------:R-:W-:Y:S02]  /*cff30*/  IMAD.MOV R2, RZ, RZ, -R3 ;  /* 0x000000ffff027224 */ /* 0x000fe400078e0a03 */
[----:B------:R-:W-:Y:S02]  /*cff40*/  IMAD R5, R3, UR18, R12 ;  /* 0x0000001203057c24 */ /* 0x000fe4000f8e020c */
[----:B------:R-:W-:Y:S01]  /*cff50*/  IMAD R13, R2, UR5, R13 ;  /* 0x00000005020d7c24 */ /* 0x000fe2000f8e020d */
[----:B------:R-:W-:Y:S01]  /*cff60*/  ULDC UR5, c[0x0][0x610] ;  /* 0x0001840000057ab9 */ /* 0x000fe20000000800 */
[----:B------:R-:W-:Y:S01]  /*cff70*/  LOP3.LUT R2, R11, UR4, RZ, 0xc0, !PT ;  /* 0x000000040b027c12 */ /* 0x000fe2000f8ec0ff */
[----:B------:R-:W-:Y:S01]  /*cff80*/  IMAD R8, R5, UR5, R8 ;  /* 0x0000000505087c24 */ /* 0x000fe2000f8e0208 */
[----:B------:R-:W-:-:S03]  /*cff90*/  ULDC UR5, c[0x0][0x600] ;  /* 0x0001800000057ab9 */ /* 0x000fc60000000800 */
[----:B------:R-:W-:Y:S02]  /*cffa0*/  IMAD R13, R13, UR5, R2 ;  /* 0x000000050d0d7c24 */ /* 0x000fe4000f8e0202 */
[----:B------:R-:W-:-:S03]  /*cffb0*/  IMAD.MOV.U32 R2, RZ, RZ, 0x1 ;  /* 0x00000001ff027424 */ /* 0x000fc600078e00ff */
[----:B------:R-:W-:Y:S02]  /*cffc0*/  SEL R4, R13, R8, !P4 ;  /* 0x000000080d047207 */ /* 0x000fe40006000000 */
[----:B------:R-:W-:-:S07]  /*cffd0*/  SEL R5, R8, R13, !P4 ;  /* 0x0000000d08057207 */ /* 0x000fce0006000000 */
.L_x_306:
[----:B------:R-:W-:Y:S05]  /*cffe0*/  BSYNC B1 ;  /* 0x0000000000017941 */ /* 0x000fea0003800000 */
.L_x_305:
[----:B------:R-:W-:-:S13]  /*cfff0*/  LOP3.LUT P1, RZ, R2, 0xff, RZ, 0xc0, !PT ;  /* 0x000000ff02ff7812 */ /* 0x000fda000782c0ff */
[----:B------:R-:W-:Y:S05]  /*d0000*/  @P1 BRA `(.L_x_309) ;  /* 0xfffffff400381947 */ /* 0x000fea000383ffff */
[----:B------:R-:W-:Y:S05]  /*d0010*/  BSYNC B0 ;  /* 0x0000000000007941 */ /* 0x000fea0003800000 */
.L_x_297:
[----:B------:R-:W-:-:S03]  /*d0020*/  UMOV UR5, 0xffffffff ;  /* 0xffffffff00057882 */ /* 0x000fc60000000000 */
[----:B------:R-:W-:Y:S05]  /*d0030*/  BRA.DIV UR5, `(.L_x_310) ;  /* 0x0000000605047947 */ /* 0x000fea000b800000 */
[----:B------:R-:W-:-:S13]  /*d0040*/  ELECT P0, URZ, PT ;  /* 0x00000000003f782f */ /* 0x000fda0003800000 */
.L_x_323:
[----:B------:R-:W-:Y:S04]  /*d0050*/  BSSY B0, `(.L_x_311) ;  /* 0x0000023000007945 */ /* 0x000fe80003800000 */
[----:B------:R-:W-:Y:S05]  /*d0060*/  @!P0 BRA `(.L_x_312) ;  /* 0x0000000000848947 */ /* 0x000fea0003800000 */
[----:B------:R-:W-:-:S04]  /*d0070*/  ULOP3.LUT UR5, UR7, 0x2, URZ, 0xfc, !UPT ;  /* 0x0000000207057892 */ /* 0x000fc8000f8efc3f */
[----:B------:R-:W-:-:S06]  /*d0080*/  UISETP.NE.AND UP0, UPT, UR5, 0x3, UPT ;  /* 0x000000030500788c */ /* 0x000fcc000bf05270 */
[----:B------:R-:W-:-:S13]  /*d0090*/  PLOP3.LUT P0, PT, PT, PT, UP0, 0x80, 0x0 ;  /* 0x000000000000781c */ /* 0x000fda0003f0f008 */
[----:B------:R-:W-:Y:S05]  /*d00a0*/  @!P0 BRA `(.L_x_313) ;  /* 0x0000000000048947 */ /* 0x000fea0003800000 */
[----:B------:R-:W-:Y:S01]  /*d00b0*/  BPT.TRAP 0x1 ;  /* 0x000000040000795c */ /* 0x000fe20000300000 */
.L_x_313:
[----:B------:R-:W0:Y:S01]  /*d00c0*/  S2R R3, SR_CgaCtaId ;  /* 0x0000000000037919 */ /* 0x000e220000008800 */
[----:B------:R-:W-:Y:S02]  /*d00d0*/  MOV R0, 0x400 ;  /* 0x0000040000007802 */ /* 0x000fe40000000f00 */
[----:B------:R-:W-:Y:S02]  /*d00e0*/  SHF.L.U32 R2, R6, 0x1f, RZ ;  /* 0x0000001f06027819 */ /* 0x000fe400000006ff */
[----:B0-----:R-:W-:-:S05]  /*d00f0*/  LEA R0, R3, R0, 0x18 ;  /* 0x0000000003007211 */ /* 0x001fca00078ec0ff */
[----:B------:R-:W-:-:S04]  /*d0100*/  VIADD R0, R0, 0x18 ;  /* 0x0000001800007836 */ /* 0x000fc80000000000 */
[----:B------:R-:W-:-:S04]  /*d0110*/  IMAD R3, R7, 0x8, R0 ;  /* 0x0000000807037824 */ /* 0x000fc800078e0200 */
[----:B------:R-:W0:Y:S02]  /*d0120*/  SYNCS.PHASECHK.TRANS64.TRYWAIT P0, [R3+URZ], R2 ;  /* 0x00000002030075a7 */ /* 0x000e24000800017f */
[----:B0-----:R-:W-:Y:S05]  /*d0130*/  @!P0 BRA `(.L_x_314) ;  /* 0x0000000000e88947 */ /* 0x001fea0003800000 */
.L_x_324:
[----:B------:R-:W-:-:S05]  /*d0140*/  VIADD R7, R7, 0x1 ;  /* 0x0000000107077836 */ /* 0x000fca0000000000 */
[----:B------:R-:W-:-:S04]  /*d0150*/  ISETP.NE.AND P0, PT, R7, 0x3, PT ;  /* 0x000000030700780c */ /* 0x000fc80003f05270 */
[----:B0-----:R-:W-:Y:S02]  /*d0160*/  SEL R3, RZ, 0x1, P0 ;  /* 0x00000001ff037807 */ /* 0x001fe40000000000 */
[----:B------:R-:W-:Y:S02]  /*d0170*/  SEL R7, R7, RZ, P0 ;  /* 0x000000ff07077207 */ /* 0x000fe40000000000 */
[----:B------:R-:W-:-:S03]  /*d0180*/  LOP3.LUT R5, R6, R3, RZ, 0x3c, !PT ;  /* 0x0000000306057212 */ /* 0x000fc600078e3cff */
[----:B------:R-:W-:Y:S01]  /*d0190*/  IMAD R3, R7, 0x8, R0 ;  /* 0x0000000807037824 */ /* 0x000fe200078e0200 */
[----:B------:R-:W-:-:S04]  /*d01a0*/  SHF.L.U32 R2, R5, 0x1f, RZ ;  /* 0x0000001f05027819 */ /* 0x000fc800000006ff */
[----:B------:R-:W0:Y:S02]  /*d01b0*/  SYNCS.PHASECHK.TRANS64.TRYWAIT P0, [R3+URZ], R2 ;  /* 0x00000002030075a7 */ /* 0x000e24000800017f */
[----:B0-----:R-:W-:Y:S05]  /*d01c0*/  @!P0 BRA `(.L_x_315) ;  /* 0x0000000000d88947 */ /* 0x001fea0003800000 */
.L_x_325:
[----:B0-----:R-:W-:-:S05]  /*d01d0*/  VIADD R2, R7, 0x1 ;  /* 0x0000000107027836 */ /* 0x001fca0000000000 */
[----:B------:R-:W-:-:S04]  /*d01e0*/  ISETP.NE.AND P0, PT, R2, 0x3, PT ;  /* 0x000000030200780c */ /* 0x000fc80003f05270 */
[----:B------:R-:W-:Y:S02]  /*d01f0*/  SEL R4, RZ, 0x1, P0 ;  /* 0x00000001ff047807 */ /* 0x000fe40000000000 */
[----:B------:R-:W-:Y:S02]  /*d0200*/  SEL R3, R2, RZ, P0 ;  /* 0x000000ff02037207 */ /* 0x000fe40000000000 */
[----:B------:R-:W-:-:S03]  /*d0210*/  LOP3.LUT R4, R5, R4, RZ, 0x3c, !PT ;  /* 0x0000000405047212 */ /* 0x000fc600078e3cff */
[----:B------:R-:W-:Y:S01]  /*d0220*/  IMAD R3, R3, 0x8, R0 ;  /* 0x0000000803037824 */ /* 0x000fe200078e0200 */
[----:B------:R-:W-:-:S07]  /*d0230*/  SHF.L.U32 R0, R4, 0x1f, RZ ;  /* 0x0000001f04007819 */ /* 0x000fce00000006ff */
.L_x_316:
[----:B0-----:R0:W1:Y:S02]  /*d0240*/  SYNCS.PHASECHK.TRANS64.TRYWAIT P0, [R3+URZ], R0 ;  /* 0x00000000030075a7 */ /* 0x001064000800017f */
[----:B-1----:R-:W-:Y:S05]  /*d0250*/  @!P0 NANOSLEEP.SYNCS 0x989680 ;  /* 0x009896800000895d */ /* 0x002fea0003900000 */
[----:B------:R-:W1:Y:S02]  /*d0260*/  @!P0 SYNCS.PHASECHK.TRANS64 P0, [R3+URZ], R0 ;  /* 0x00000000030085a7 */ /* 0x000e64000800007f */
[----:B-1----:R-:W-:Y:S05]  /*d0270*/  @!P0 BRA `(.L_x_316) ;  /* 0xfffffffc00f08947 */ /* 0x002fea000383ffff */
.L_x_312:
[----:B------:R-:W-:Y:S05]  /*d0280*/  BSYNC B0 ;  /* 0x0000000000007941 */ /* 0x000fea0003800000 */
.L_x_311:
[----:B------:R-:W-:Y:S05]  /*d0290*/  EXIT ;  /* 0x000000000000794d */ /* 0x000fea0003800000 */
.L_x_17:
[----:B--2---:R-:W-:-:S04]  /*d02a0*/  IMAD.U32 R15, RZ, RZ, UR16 ;  /* 0x00000010ff0f7e24 */ /* 0x004fc8000f8e00ff */
[----:B------:R2:W0:Y:S03]  /*d02b0*/  SYNCS.PHASECHK.TRANS64.TRYWAIT P0, [R15+URZ], R14 ;  /* 0x0000000e0f0075a7 */ /* 0x000426000800017f */
[----:B0-----:R-:W-:Y:S05]  /*d02c0*/  @!P0 NANOSLEEP.SYNCS 0x989680 ;  /* 0x009896800000895d */ /* 0x001fea0003900000 */
[----:B------:R-:W0:Y:S02]  /*d02d0*/  @!P0 SYNCS.PHASECHK.TRANS64 P0, [R15+URZ], R14 ;  /* 0x0000000e0f0085a7 */ /* 0x000e24000800007f */
[----:B0-----:R-:W-:Y:S05]  /*d02e0*/  @!P0 BRA `(.L_x_17) ;  /* 0xfffffffc00ec8947 */ /* 0x001fea000383ffff */
[----:B------:R-:W-:Y:S05]  /*d02f0*/  BRA `(.L_x_16) ;  /* 0xfffff38800447947 */ /* 0x000fea000383ffff */
.L_x_23:
[----:B-----5:R0:W-:Y:S02]  /*d0300*/  STL [R1+0x1ca0], R0 ;  /* 0x001ca00001007387 */ /* 0x0201e40000100800 */
[----:B0-----:R-:W-:-:S04]  /*d0310*/  IMAD.U32 R0, RZ, RZ, UR18 ;  /* 0x00000012ff007e24 */ /* 0x001fc8000f8e00ff */
[----:B------:R0:W2:Y:S03]  /*d0320*/  SYNCS.PHASECHK.TRANS64.TRYWAIT P0, [R0+URZ], R16 ;  /* 0x00000010000075a7 */ /* 0x0000a6000800017f */
[----:B--2---:R-:W-:Y:S05]  /*d0330*/  @!P0 NANOSLEEP.SYNCS 0x989680 ;  /* 0x009896800000895d */ /* 0x004fea0003900000 */
[----:B------:R0:W2:Y:S02]  /*d0340*/  @!P0 SYNCS.PHASECHK.TRANS64 P0, [R0+URZ], R16 ;  /* 0x00000010000085a7 */ /* 0x0000a4000800007f */
[----:B0-----:R4:W5:Y:S02]  /*d0350*/  LDL.LU R0, [R1+0x1ca0] ;  /* 0x001ca00001007983 */ /* 0x0019640000300800 */
[----:B--2-4-:R-:W-:Y:S05]  /*d0360*/  @!P0 BRA `(.L_x_23) ;  /* 0xfffffffc00e48947 */ /* 0x014fea000383ffff */
[----:B------:R-:W-:Y:S05]  /*d0370*/  BRA `(.L_x_22) ;  /* 0xfffff51000947947 */ /* 0x000fea000383ffff */
.L_x_298:
[----:B------:R-:W-:Y:S01]  /*d0380*/  BSSY B1, `(.L_x_317) ;  /* 0x0000006000017945 */ /* 0x000fe20003800000 */
[----:B------:R-:W-:-:S07]  /*d0390*/  IMAD.MOV.U32 R2, RZ, RZ, -0x1 ;  /* 0xffffffffff027424 */ /* 0x000fce00078e00ff */
[----:B------:R-:W-:Y:S05]  /*d03a0*/  WARPSYNC.COLLECTIVE R2, `(.L_x_318) ;  /* 0x00000000020c7348 */ /* 0x000fea0003c00000 */
[----:B------:R-:W-:Y:S02]  /*d03b0*/  ELECT P1, UR62, PT ;  /* 0x00000000003e782f */ /* 0x000fe40003820000 */
[----:B------:R-:W-:Y:S01]  /*d03c0*/  MOV R2, UR62 ;  /* 0x0000003e00027c02 */ /* 0x000fe20008000f00 */
[----:B------:R-:W-:Y:S10]  /*d03d0*/  ENDCOLLECTIVE ;  /* 0x000000000000791b */ /* 0x000ff40003800000 */
.L_x_318:
[----:B------:R-:W-:Y:S05]  /*d03e0*/  BSYNC B1 ;  /* 0x0000000000017941 */ /* 0x000fea0003800000 */
.L_x_317:
[----:B------:R-:W-:Y:S05]  /*d03f0*/  BRA `(.L_x_319) ;  /* 0xfffffff000487947 */ /* 0x000fea000383ffff */
.L_x_301:
[----:B-1----:R1:W2:Y:S02]  /*d0400*/  SYNCS.PHASECHK.TRANS64.TRYWAIT P1, [R16+URZ+0x18], R11 ;  /* 0x0000180b100075a7 */ /* 0x0022a4000802017f */
[----:B--2---:R-:W-:Y:S05]  /*d0410*/  @!P1 NANOSLEEP.SYNCS 0x989680 ;  /* 0x009896800000995d */ /* 0x004fea0003900000 */
[----:B------:R-:W2:Y:S02]  /*d0420*/  @!P1 SYNCS.PHASECHK.TRANS64 P1, [R16+URZ+0x18], R11 ;  /* 0x0000180b100095a7 */ /* 0x000ea4000802007f */
[----:B--2---:R-:W-:Y:S05]  /*d0430*/  @!P1 BRA `(.L_x_301) ;  /* 0xfffffffc00f09947 */ /* 0x004fea000383ffff */
[----:B------:R-:W-:Y:S05]  /*d0440*/  BRA `(.L_x_320) ;  /* 0xfffffff0007c7947 */ /* 0x000fea000383ffff */
.L_x_310:
[----:B------:R-:W-:Y:S01]  /*d0450*/  BSSY B0, `(.L_x_321) ;  /* 0x0000006000007945 */ /* 0x000fe20003800000 */
[----:B------:R-:W-:-:S07]  /*d0460*/  IMAD.MOV.U32 R2, RZ, RZ, -0x1 ;  /* 0xffffffffff027424 */ /* 0x000fce00078e00ff */
[----:B------:R-:W-:Y:S05]  /*d0470*/  WARPSYNC.COLLECTIVE R2, `(.L_x_322) ;  /* 0x00000000020c7348 */ /* 0x000fea0003c00000 */
[----:B------:R-:W-:Y:S02]  /*d0480*/  ELECT P1, UR62, PT ;  /* 0x00000000003e782f */ /* 0x000fe40003820000 */
[----:B------:R-:W-:Y:S01]  /*d0490*/  MOV R2, UR62 ;  /* 0x0000003e00027c02 */ /* 0x000fe20008000f00 */
[----:B------:R-:W-:Y:S10]  /*d04a0*/  ENDCOLLECTIVE ;  /* 0x000000000000791b */ /* 0x000ff40003800000 */
.L_x_322:
[----:B------:R-:W-:Y:S05]  /*d04b0*/  BSYNC B0 ;  /* 0x0000000000007941 */ /* 0x000fea0003800000 */
.L_x_321:
[----:B------:R-:W-:Y:S01]  /*d04c0*/  PLOP3.LUT P0, PT, P1, PT, PT, 0x80, 0x0 ;  /* 0x000000000000781c */ /* 0x000fe20000f0f070 */
[----:B------:R-:W-:-:S12]  /*d04d0*/  BRA `(.L_x_323) ;  /* 0xfffffff800dc7947 */ /* 0x000fd8000383ffff */
.L_x_314:
[----:B0-----:R0:W1:Y:S02]  /*d04e0*/  SYNCS.PHASECHK.TRANS64.TRYWAIT P0, [R3+URZ], R2 ;  /* 0x00000002030075a7 */ /* 0x001064000800017f */
[----:B-1----:R-:W-:Y:S05]  /*d04f0*/  @!P0 NANOSLEEP.SYNCS 0x989680 ;  /* 0x009896800000895d */ /* 0x002fea0003900000 */
[----:B------:R-:W1:Y:S02]  /*d0500*/  @!P0 SYNCS.PHASECHK.TRANS64 P0, [R3+URZ], R2 ;  /* 0x00000002030085a7 */ /* 0x000e64000800007f */
[----:B-1----:R-:W-:Y:S05]  /*d0510*/  @!P0 BRA `(.L_x_314) ;  /* 0xfffffffc00f08947 */ /* 0x002fea000383ffff */
[----:B------:R-:W-:Y:S05]  /*d0520*/  BRA `(.L_x_324) ;  /* 0xfffffffc00047947 */ /* 0x000fea000383ffff */
.L_x_315:
[----:B0-----:R0:W1:Y:S02]  /*d0530*/  SYNCS.PHASECHK.TRANS64.TRYWAIT P0, [R3+URZ], R2 ;  /* 0x00000002030075a7 */ /* 0x001064000800017f */
[----:B-1----:R-:W-:Y:S05]  /*d0540*/  @!P0 NANOSLEEP.SYNCS 0x989680 ;  /* 0x009896800000895d */ /* 0x002fea0003900000 */
[----:B------:R-:W1:Y:S02]  /*d0550*/  @!P0 SYNCS.PHASECHK.TRANS64 P0, [R3+URZ], R2 ;  /* 0x00000002030085a7 */ /* 0x000e64000800007f */
[----:B-1----:R-:W-:Y:S05]  /*d0560*/  @!P0 BRA `(.L_x_315) ;  /* 0xfffffffc00f08947 */ /* 0x002fea000383ffff */
[----:B------:R-:W-:Y:S05]  /*d0570*/  BRA `(.L_x_325) ;  /* 0xfffffffc00147947 */ /* 0x000fea000383ffff */
.L_x_326:
[----:B------:R-:W-:-:S00]  /*d0580*/  BRA `(.L_x_326) ;  /* 0xfffffffc00fc7947 */ /* 0x000fc0000383ffff */
[----:B------:R-:W-:-:S00]  /*d0590*/  NOP ;  /* 0x0000000000007918 */ /* 0x000fc00000000000 */
        /* <DEDUP_REMOVED lines=14> */
.L_x_327:


//--------------------- .nv.shared._ZN7cutlass13device_kernelINS_4gemm6kernel13GemmUniversalIN4cute5tupleIJiiiiEEENS1_10collective13CollectiveMmaINS1_37MainloopSm90TmaGmmaWarpSpecializedFP8ILi3ENS5_IJNS4_1CILi1EEESB_SB_EEENS1_35KernelTmaWarpSpecializedCooperativeEEENS5_IJNSA_ILi512EEESF_NSA_ILi64EEEEEENS_12float_e4m3_tENS5_IJlSB_lEEESI_SJ_NS4_8TiledMMAINS4_8MMA_AtomIJNS4_4SM904GMMA31MMA_64x256x32_F32E4M3E4M3_SS_TNILNSN_7ScaleInE1ELSP_1EEEEEENS4_6LayoutINS5_IJNSA_ILi2EEESB_SB_EEENS5_IJSB_NSA_ILi0EEESV_EEEEENS5_IJNS4_10UnderscoreESY_SY_EEEEENS4_13SM90_TMA_LOADENS4_14ComposedLayoutINS4_7SwizzleILi2ELi4ELi3EEENS4_18smem_ptr_flag_bitsILi8EEENSS_INS5_IJNSA_ILi8EEESG_EEENS5_IJSG_SB_EEEEEEEvNS4_8identityES11_S1B_vS1C_EENS_8epilogue10collective6detail29Sm90TmaWarpSpecializedAdapterINS1F_15DefaultEpilogueISI_SJ_SJ_NS1E_6thread17LinearCombinationISI_Li1EffLNS1J_9ScaleType4KindE0ELNS_15FloatRoundStyleE2ESI_EENS1_15EpilogueDefaultEEEEEvvEEEEvNT_6ParamsE --------------------------
	.section	.nv.shared._ZN7cutlass13device_kernelINS_4gemm6kernel13GemmUniversalIN4cute5tupleIJiiiiEEENS1_10collective13CollectiveMmaINS1_37MainloopSm90TmaGmmaWarpSpecializedFP8ILi3ENS5_IJNS4_1CILi1EEESB_SB_EEENS1_35KernelTmaWarpSpecializedCooperativeEEENS5_IJNSA_ILi512EEESF_NSA_ILi64EEEEEENS_12float_e4m3_tENS5_IJlSB_lEEESI_SJ_NS4_8TiledMMAINS4_8MMA_AtomIJNS4_4SM904GMMA31MMA_64x256x32_F32E4M3E4M3_SS_TNILNSN_7ScaleInE1ELSP_1EEEEEENS4_6LayoutINS5_IJNSA_ILi2EEESB_SB_EEENS5_IJSB_NSA_ILi0EEESV_EEEEENS5_IJNS4_10UnderscoreESY_SY_EEEEENS4_13SM90_TMA_LOADENS4_14ComposedLayoutINS4_7SwizzleILi2ELi4ELi3EEENS4_18smem_ptr_flag_bitsILi8EEENSS_INS5_IJNSA_ILi8EEESG_EEENS5_IJSG_SB_EEEEEEEvNS4_8identityES11_S1B_vS1C_EENS_8epilogue10collective6detail29Sm90TmaWarpSpecializedAdapterINS1F_15DefaultEpilogueISI_SJ_SJ_NS1E_6thread17LinearCombinationISI_Li1EffLNS1J_9ScaleType4KindE0ELNS_15FloatRoundStyleE2ESI_EENS1_15EpilogueDefaultEEEEEvvEEEEvNT_6ParamsE,"aw",@nobits
	.sectionflags	@""
	.align	16
	.zero		1024


//--------------------- .nv.shared.reserved.0     --------------------------
	.section	.nv.shared.reserved.0,"aw",@nobits
	.weak		__nv_reservedSMEM_offset_0_alias
	.size		__nv_reservedSMEM_offset_0_alias, 0, 0
	.other		__nv_reservedSMEM_offset_0_alias,@"STO_CUDA_RESERVED_SHARED STV_DEFAULT"
__nv_reservedSMEM_offset_0_alias:
	.zero		0


//--------------------- .nv.global                --------------------------
	.section	.nv.global,"aw",@nobits
.nv.global:
	.type		_ZN40_INTERNAL_56ac62a1_4_k_cu_620671dc_114214cute1_E,@object
	.size		_ZN40_INTERNAL_56ac62a1_4_k_cu_620671dc_114214cute1_E,(_ZN40_INTERNAL_56ac62a1_4_k_cu_620671dc_114214cuda3std3__45__cpo6cbeginE - _ZN40_INTERNAL_56ac62a1_4_k_cu_620671dc_114214cute1_E)
_ZN40_INTERNAL_56ac62a1_4_k_cu_620671dc_114214cute1_E:
	.zero		1
	.type		_ZN40_INTERNAL_56ac62a1_4_k_cu_620671dc_114214cuda3std3__45__cpo6cbeginE,@object
	.size		_ZN40_INTERNAL_56ac62a1_4_k_cu_620671dc_114214cuda3std3__45__cpo6cbeginE,(_ZN40_INTERNAL_56ac62a1_4_k_cu_620671dc_114214cuda3std3__48in_placeE - _ZN40_INTERNAL_56ac62a1_4_k_cu_620671dc_114214cuda3std3__45__cpo6cbeginE)
_ZN40_INTERNAL_56ac62a1_4_k_cu_620671dc_114214cuda3std3__45__cpo6cbeginE:
	.zero		1
	.type		_ZN40_INTERNAL_56ac62a1_4_k_cu_620671dc_114214cuda3std3__48in_placeE,@object
	.size		_ZN40_INTERNAL_56ac62a1_4_k_cu_620671dc_114214cuda3std3__48in_placeE,(_ZN40_INTERNAL_56ac62a1_4_k_cu_620671dc_114214cuda3std6ranges3__45__cpo9iter_moveE - _ZN40_INTERNAL_56ac62a1_4_k_cu_620671dc_114214cuda3std3__48in_placeE)
_ZN40_INTERNAL_56ac62a1_4_k_cu_620671dc_114214cuda3std3__48in_placeE:
	.zero		1
	.type		_ZN40_INTERNAL_56ac62a1_4_k_cu_620671dc_114214cuda3std6ranges3__45__cpo9iter_moveE,@object
	.size		_ZN40_INTERNAL_56ac62a1_4_k_cu_620671dc_114214cuda3std6ranges3__45__cpo9iter_moveE,(_ZN40_INTERNAL_56ac62a1_4_k_cu_620671dc_114214cuda3std3__45__cpo5beginE - _ZN40_INTERNAL_56ac62a1_4_k_cu_620671dc_114214cuda3std6ranges3__45__cpo9iter_moveE)
_ZN40_INTERNAL_56ac62a1_4_k_cu_620671dc_114214cuda3std6ranges3__45__cpo9iter_moveE:
	.zero		1
	.type		_ZN40_INTERNAL_56ac62a1_4_k_cu_620671dc_114214cuda3std3__45__cpo5beginE,@object
	.size		_ZN40_INTERNAL_56ac62a1_4_k_cu_620671dc_114214cuda3std3__45__cpo5beginE,(_ZN40_INTERNAL_56ac62a1_4_k_cu_620671dc_114214cuda3std3__442_GLOBAL__N__56ac62a1_4_k_cu_620671dc_114216ignoreE - _ZN40_INTERNAL_56ac62a1_4_k_cu_620671dc_114214cuda3std3__45__cpo5beginE)
_ZN40_INTERNAL_56ac62a1_4_k_cu_620671dc_114214cuda3std3__45__cpo5beginE:
	.zero		1
	.type		_ZN40_INTERNAL_56ac62a1_4_k_cu_620671dc_114214cuda3std3__442_GLOBAL__N__56ac62a1_4_k_cu_620671dc_114216ignoreE,@object
	.size		_ZN40_INTERNAL_56ac62a1_4_k_cu_620671dc_114214cuda3std3__442_GLOBAL__N__56ac62a1_4_k_cu_620671dc_114216ignoreE,(_ZN40_INTERNAL_56ac62a1_4_k_cu_620671dc_114214cute7productE - _ZN40_INTERNAL_56ac62a1_4_k_cu_620671dc_114214cuda3std3__442_GLOBAL__N__56ac62a1_4_k_cu_620671dc_114216ignoreE)
_ZN40_INTERNAL_56ac62a1_4_k_cu_620671dc_114214cuda3std3__442_GLOBAL__N__56ac62a1_4_k_cu_620671dc_114216ignoreE:
	.zero		1
	.type		_ZN40_INTERNAL_56ac62a1_4_k_cu_620671dc_114214cute7productE,@object
	.size		_ZN40_INTERNAL_56ac62a1_4_k_cu_620671dc_114214cute7productE,(_ZN40_INTERNAL_56ac62a1_4_k_cu_620671dc_114214cuda3std3__45__cpo3endE - _ZN40_INTERNAL_56ac62a1_4_k_cu_620671dc_114214cute7productE)
_ZN40_INTERNAL_56ac62a1_4_k_cu_620671dc_114214cute7productE:
	.zero		1
	.type		_ZN40_INTERNAL_56ac62a1_4_k_cu_620671dc_114214cuda3std3__45__cpo3endE,@object
	.size		_ZN40_INTERNAL_56ac62a1_4_k_cu_620671dc_114214cuda3std3__45__cpo3endE,(_ZN40_INTERNAL_56ac62a1_4_k_cu_620671dc_114214cuda3std3__419piecewise_constructE - _ZN40_INTERNAL_56ac62a1_4_k_cu_620671dc_114214cuda3std3__45__cpo3endE)
_ZN40_INTERNAL_56ac62a1_4_k_cu_620671dc_114214cuda3std3__45__cpo3endE:
	.zero		1
	.type		_ZN40_INTERNAL_56ac62a1_4_k_cu_620671dc_114214cuda3std3__419piecewise_constructE,@object
	.size		_ZN40_INTERNAL_56ac62a1_4_k_cu_620671dc_114214cuda3std3__419piecewise_constructE,(_ZN40_INTERNAL_56ac62a1_4_k_cu_620671dc_114214cuda3std3__45__cpo4cendE - _ZN40_INTERNAL_56ac62a1_4_k_cu_620671dc_114214cuda3std3__419piecewise_constructE)
_ZN40_INTERNAL_56ac62a1_4_k_cu_620671dc_114214cuda3std3__419piecewise_constructE:
	.zero		1
	.type		_ZN40_INTERNAL_56ac62a1_4_k_cu_620671dc_114214cuda3std3__45__cpo4cendE,@object
	.size		_ZN40_INTERNAL_56ac62a1_4_k_cu_620671dc_114214cuda3std3__45__cpo4cendE,(_ZN40_INTERNAL_56ac62a1_4_k_cu_620671dc_114214cuda3std6ranges3__45__cpo4swapE - _ZN40_INTERNAL_56ac62a1_4_k_cu_620671dc_114214cuda3std3__45__cpo4cendE)
_ZN40_INTERNAL_56ac62a1_4_k_cu_620671dc_114214cuda3std3__45__cpo4cendE:
	.zero		1
	.type		_ZN40_INTERNAL_56ac62a1_4_k_cu_620671dc_114214cuda3std6ranges3__45__cpo4swapE,@object
	.size		_ZN40_INTERNAL_56ac62a1_4_k_cu_620671dc_114214cuda3std6ranges3__45__cpo4swapE,(.L_7 - _ZN40_INTERNAL_56ac62a1_4_k_cu_620671dc_114214cuda3std6ranges3__45__cpo4swapE)
_ZN40_INTERNAL_56ac62a1_4_k_cu_620671dc_114214cuda3std6ranges3__45__cpo4swapE:
	.zero		1
.L_7:


//--------------------- .nv.constant0._ZN7cutlass13device_kernelINS_4gemm6kernel13GemmUniversalIN4cute5tupleIJiiiiEEENS1_10collective13CollectiveMmaINS1_37MainloopSm90TmaGmmaWarpSpecializedFP8ILi3ENS5_IJNS4_1CILi1EEESB_SB_EEENS1_35KernelTmaWarpSpecializedCooperativeEEENS5_IJNSA_ILi512EEESF_NSA_ILi64EEEEEENS_12float_e4m3_tENS5_IJlSB_lEEESI_SJ_NS4_8TiledMMAINS4_8MMA_AtomIJNS4_4SM904GMMA31MMA_64x256x32_F32E4M3E4M3_SS_TNILNSN_7ScaleInE1ELSP_1EEEEEENS4_6LayoutINS5_IJNSA_ILi2EEESB_SB_EEENS5_IJSB_NSA_ILi0EEESV_EEEEENS5_IJNS4_10UnderscoreESY_SY_EEEEENS4_13SM90_TMA_LOADENS4_14ComposedLayoutINS4_7SwizzleILi2ELi4ELi3EEENS4_18smem_ptr_flag_bitsILi8EEENSS_INS5_IJNSA_ILi8EEESG_EEENS5_IJSG_SB_EEEEEEEvNS4_8identityES11_S1B_vS1C_EENS_8epilogue10collective6detail29Sm90TmaWarpSpecializedAdapterINS1F_15DefaultEpilogueISI_SJ_SJ_NS1E_6thread17LinearCombinationISI_Li1EffLNS1J_9ScaleType4KindE0ELNS_15FloatRoundStyleE2ESI_EENS1_15EpilogueDefaultEEEEEvvEEEEvNT_6ParamsE --------------------------
	.section	.nv.constant0._ZN7cutlass13device_kernelINS_4gemm6kernel13GemmUniversalIN4cute5tupleIJiiiiEEENS1_10collective13CollectiveMmaINS1_37MainloopSm90TmaGmmaWarpSpecializedFP8ILi3ENS5_IJNS4_1CILi1EEESB_SB_EEENS1_35KernelTmaWarpSpecializedCooperativeEEENS5_IJNSA_ILi512EEESF_NSA_ILi64EEEEEENS_12float_e4m3_tENS5_IJlSB_lEEESI_SJ_NS4_8TiledMMAINS4_8MMA_AtomIJNS4_4SM904GMMA31MMA_64x256x32_F32E4M3E4M3_SS_TNILNSN_7ScaleInE1ELSP_1EEEEEENS4_6LayoutINS5_IJNSA_ILi2EEESB_SB_EEENS5_IJSB_NSA_ILi0EEESV_EEEEENS5_IJNS4_10UnderscoreESY_SY_EEEEENS4_13SM90_TMA_LOADENS4_14ComposedLayoutINS4_7SwizzleILi2ELi4ELi3EEENS4_18smem_ptr_flag_bitsILi8EEENSS_INS5_IJNSA_ILi8EEESG_EEENS5_IJSG_SB_EEEEEEEvNS4_8identityES11_S1B_vS1C_EENS_8epilogue10collective6detail29Sm90TmaWarpSpecializedAdapterINS1F_15DefaultEpilogueISI_SJ_SJ_NS1E_6thread17LinearCombinationISI_Li1EffLNS1J_9ScaleType4KindE0ELNS_15FloatRoundStyleE2ESI_EENS1_15EpilogueDefaultEEEEEvvEEEEvNT_6ParamsE,"a",@progbits
	.sectionflags	@""
	.align	4
.nv.constant0._ZN7cutlass13device_kernelINS_4gemm6kernel13GemmUniversalIN4cute5tupleIJiiiiEEENS1_10collective13CollectiveMmaINS1_37MainloopSm90TmaGmmaWarpSpecializedFP8ILi3ENS5_IJNS4_1CILi1EEESB_SB_EEENS1_35KernelTmaWarpSpecializedCooperativeEEENS5_IJNSA_ILi512EEESF_NSA_ILi64EEEEEENS_12float_e4m3_tENS5_IJlSB_lEEESI_SJ_NS4_8TiledMMAINS4_8MMA_AtomIJNS4_4SM904GMMA31MMA_64x256x32_F32E4M3E4M3_SS_TNILNSN_7ScaleInE1ELSP_1EEEEEENS4_6LayoutINS5_IJNSA_ILi2EEESB_SB_EEENS5_IJSB_NSA_ILi0EEESV_EEEEENS5_IJNS4_10UnderscoreESY_SY_EEEEENS4_13SM90_TMA_LOADENS4_14ComposedLayoutINS4_7SwizzleILi2ELi4ELi3EEENS4_18smem_ptr_flag_bitsILi8EEENSS_INS5_IJNSA_ILi8EEESG_EEENS5_IJSG_SB_EEEEEEEvNS4_8identityES11_S1B_vS1C_EENS_8epilogue10collective6detail29Sm90TmaWarpSpecializedAdapterINS1F_15DefaultEpilogueISI_SJ_SJ_NS1E_6thread17LinearCombinationISI_Li1EffLNS1J_9ScaleType4KindE0ELNS_15FloatRoundStyleE2ESI_EENS1_15EpilogueDefaultEEEEEvvEEEEvNT_6ParamsE:
	.zero		1664


//--------------------- SYMBOLS --------------------------

	.type		.nv.reservedSmem.offset0,@object
	.size		.nv.reservedSmem.offset0,0x4
